	.target	sm_90a

	.elftype	@"ET_EXEC"


//--------------------- .note.nv.tkinfo           --------------------------
	.section	.note.nv.tkinfo,"",@"SHT_NOTE"
	.sectionflags	@"SHF_NOTE_NV_TKINFO"
	.tkinfo
        /*0018*/ 	.word	0x00000002
        /*0030*/ 	.string	""
        /*0030*/ 	.string	"ptxas"
        /*0030*/ 	.string	"Cuda compilation tools, release 13.0, V13.0.88"
        /*0030*/ 	.string	"Build cuda_13.0.r13.0/compiler.36424714_0"
        /*0030*/ 	.string	"-arch sm_90a -m 64 "



//--------------------- .note.nv.cuinfo           --------------------------
	.section	.note.nv.cuinfo,"",@"SHT_NOTE"
	.sectionflags	@"SHF_NOTE_NV_CUINFO"
        /*0018*/ 	.short	0x0002
        /*001a*/ 	.short	0x005a
        /*001c*/ 	.short	0x0082
	.zero		2


//--------------------- .nv.info                  --------------------------
	.section	.nv.info,"",@"SHT_CUDA_INFO"
	.align	4


	//----- nvinfo : EIATTR_REGCOUNT
	.align		4
        /*0000*/ 	.byte	0x04, 0x2f
        /*0002*/ 	.short	(.L_29 - .L_28)
	.align		4
.L_28:
        /*0004*/ 	.word	index@(_ZN2at6native14vol2col_kernelIdEEvlPKT_iiiiiiiiiiiiiiiiiiPS2_)
        /*0008*/ 	.word	0x00000038


	//----- nvinfo : EIATTR_FRAME_SIZE
	.align		4
.L_29:
        /*000c*/ 	.byte	0x04, 0x11
        /*000e*/ 	.short	(.L_31 - .L_30)
	.align		4
.L_30:
        /*0010*/ 	.word	index@($__internal_15_$__cuda_sm20_div_s64)
        /*0014*/ 	.word	0x00000000


	//----- nvinfo : EIATTR_FRAME_SIZE
	.align		4
.L_31:
        /*0018*/ 	.byte	0x04, 0x11
        /*001a*/ 	.short	(.L_33 - .L_32)
	.align		4
.L_32:
        /*001c*/ 	.word	index@(_ZN2at6native14vol2col_kernelIdEEvlPKT_iiiiiiiiiiiiiiiiiiPS2_)
        /*0020*/ 	.word	0x00000000


	//----- nvinfo : EIATTR_REGCOUNT
	.align		4
.L_33:
        /*0024*/ 	.byte	0x04, 0x2f
        /*0026*/ 	.short	(.L_35 - .L_34)
	.align		4
.L_34:
        /*0028*/ 	.word	index@(_ZN2at6native13im2col_kernelIdEEvlPKT_llllllllllllPS2_)
        /*002c*/ 	.word	0x00000038


	//----- nvinfo : EIATTR_FRAME_SIZE
	.align		4
.L_35:
        /*0030*/ 	.byte	0x04, 0x11
        /*0032*/ 	.short	(.L_37 - .L_36)
	.align		4
.L_36:
        /*0034*/ 	.word	index@($__internal_14_$__cuda_sm20_div_s64)
        /*0038*/ 	.word	0x00000000


	//----- nvinfo : EIATTR_FRAME_SIZE
	.align		4
.L_37:
        /*003c*/ 	.byte	0x04, 0x11
        /*003e*/ 	.short	(.L_39 - .L_38)
	.align		4
.L_38:
        /*0040*/ 	.word	index@(_ZN2at6native13im2col_kernelIdEEvlPKT_llllllllllllPS2_)
        /*0044*/ 	.word	0x00000000


	//----- nvinfo : EIATTR_REGCOUNT
	.align		4
.L_39:
        /*0048*/ 	.byte	0x04, 0x2f
        /*004a*/ 	.short	(.L_41 - .L_40)
	.align		4
.L_40:
        /*004c*/ 	.word	index@(_ZN2at6native13vol2im_kernelIddEEvlPKT_jjjjjjjjjjjjjjjjjjjPS2_)
        /*0050*/ 	.word	0x00000028


	//----- nvinfo : EIATTR_FRAME_SIZE
	.align		4
.L_41:
        /*0054*/ 	.byte	0x04, 0x11
        /*0056*/ 	.short	(.L_43 - .L_42)
	.align		4
.L_42:
        /*0058*/ 	.word	index@(_ZN2at6native13vol2im_kernelIddEEvlPKT_jjjjjjjjjjjjjjjjjjjPS2_)
        /*005c*/ 	.word	0x00000000


	//----- nvinfo : EIATTR_REGCOUNT
	.align		4
.L_43:
        /*0060*/ 	.byte	0x04, 0x2f
        /*0062*/ 	.short	(.L_45 - .L_44)
	.align		4
.L_44:
        /*0064*/ 	.word	index@(_ZN2at6native13col2im_kernelIddEEvlPKT_llllllllllllPS2_)
        /*0068*/ 	.word	0x00000040


	//----- nvinfo : EIATTR_FRAME_SIZE
	.align		4
.L_45:
        /*006c*/ 	.byte	0x04, 0x11
        /*006e*/ 	.short	(.L_47 - .L_46)
	.align		4
.L_46:
        /*0070*/ 	.word	index@($__internal_13_$__cuda_sm20_rem_s64)
        /*0074*/ 	.word	0x00000000


	//----- nvinfo : EIATTR_FRAME_SIZE
	.align		4
.L_47:
        /*0078*/ 	.byte	0x04, 0x11
        /*007a*/ 	.short	(.L_49 - .L_48)
	.align		4
.L_48:
        /*007c*/ 	.word	index@($__internal_12_$__cuda_sm20_div_s64)
        /*0080*/ 	.word	0x00000000


	//----- nvinfo : EIATTR_FRAME_SIZE
	.align		4
.L_49:
        /*0084*/ 	.byte	0x04, 0x11
        /*0086*/ 	.short	(.L_51 - .L_50)
	.align		4
.L_50:
        /*0088*/ 	.word	index@(_ZN2at6native13col2im_kernelIddEEvlPKT_llllllllllllPS2_)
        /*008c*/ 	.word	0x00000000


	//----- nvinfo : EIATTR_REGCOUNT
	.align		4
.L_51:
        /*0090*/ 	.byte	0x04, 0x2f
        /*0092*/ 	.short	(.L_53 - .L_52)
	.align		4
.L_52:
        /*0094*/ 	.word	index@(_ZN2at6native14vol2col_kernelIfEEvlPKT_iiiiiiiiiiiiiiiiiiPS2_)
        /*0098*/ 	.word	0x00000036


	//----- nvinfo : EIATTR_FRAME_SIZE
	.align		4
.L_53:
        /*009c*/ 	.byte	0x04, 0x11
        /*009e*/ 	.short	(.L_55 - .L_54)
	.align		4
.L_54:
        /*00a0*/ 	.word	index@($__internal_11_$__cuda_sm20_div_s64)
        /*00a4*/ 	.word	0x00000000


	//----- nvinfo : EIATTR_FRAME_SIZE
	.align		4
.L_55:
        /*00a8*/ 	.byte	0x04, 0x11
        /*00aa*/ 	.short	(.L_57 - .L_56)
	.align		4
.L_56:
        /*00ac*/ 	.word	index@(_ZN2at6native14vol2col_kernelIfEEvlPKT_iiiiiiiiiiiiiiiiiiPS2_)
        /*00b0*/ 	.word	0x00000000


	//----- nvinfo : EIATTR_REGCOUNT
	.align		4
.L_57:
        /*00b4*/ 	.byte	0x04, 0x2f
        /*00b6*/ 	.short	(.L_59 - .L_58)
	.align		4
.L_58:
        /*00b8*/ 	.word	index@(_ZN2at6native13im2col_kernelIfEEvlPKT_llllllllllllPS2_)
        /*00bc*/ 	.word	0x0000003a


	//----- nvinfo : EIATTR_FRAME_SIZE
	.align		4
.L_59:
        /*00c0*/ 	.byte	0x04, 0x11
        /*00c2*/ 	.short	(.L_61 - .L_60)
	.align		4
.L_60:
        /*00c4*/ 	.word	index@($__internal_10_$__cuda_sm20_div_s64)
        /*00c8*/ 	.word	0x00000000


	//----- nvinfo : EIATTR_FRAME_SIZE
	.align		4
.L_61:
        /*00cc*/ 	.byte	0x04, 0x11
        /*00ce*/ 	.short	(.L_63 - .L_62)
	.align		4
.L_62:
        /*00d0*/ 	.word	index@(_ZN2at6native13im2col_kernelIfEEvlPKT_llllllllllllPS2_)
        /*00d4*/ 	.word	0x00000000


	//----- nvinfo : EIATTR_REGCOUNT
	.align		4
.L_63:
        /*00d8*/ 	.byte	0x04, 0x2f
        /*00da*/ 	.short	(.L_65 - .L_64)
	.align		4
.L_64:
        /*00dc*/ 	.word	index@(_ZN2at6native13vol2im_kernelIffEEvlPKT_jjjjjjjjjjjjjjjjjjjPS2_)
        /*00e0*/ 	.word	0x00000027


	//----- nvinfo : EIATTR_FRAME_SIZE
	.align		4
.L_65:
        /*00e4*/ 	.byte	0x04, 0x11
        /*00e6*/ 	.short	(.L_67 - .L_66)
	.align		4
.L_66:
        /*00e8*/ 	.word	index@(_ZN2at6native13vol2im_kernelIffEEvlPKT_jjjjjjjjjjjjjjjjjjjPS2_)
        /*00ec*/ 	.word	0x00000000


	//----- nvinfo : EIATTR_REGCOUNT
	.align		4
.L_67:
        /*00f0*/ 	.byte	0x04, 0x2f
        /*00f2*/ 	.short	(.L_69 - .L_68)
	.align		4
.L_68:
        /*00f4*/ 	.word	index@(_ZN2at6native13col2im_kernelIffEEvlPKT_llllllllllllPS2_)
        /*00f8*/ 	.word	0x0000003e


	//----- nvinfo : EIATTR_FRAME_SIZE
	.align		4
.L_69:
        /*00fc*/ 	.byte	0x04, 0x11
        /*00fe*/ 	.short	(.L_71 - .L_70)
	.align		4
.L_70:
        /*0100*/ 	.word	index@($__internal_9_$__cuda_sm20_rem_s64)
        /*0104*/ 	.word	0x00000000


	//----- nvinfo : EIATTR_FRAME_SIZE
	.align		4
.L_71:
        /*0108*/ 	.byte	0x04, 0x11
        /*010a*/ 	.short	(.L_73 - .L_72)
	.align		4
.L_72:
        /*010c*/ 	.word	index@($__internal_8_$__cuda_sm20_div_s64)
        /*0110*/ 	.word	0x00000000


	//----- nvinfo : EIATTR_FRAME_SIZE
	.align		4
.L_73:
        /*0114*/ 	.byte	0x04, 0x11
        /*0116*/ 	.short	(.L_75 - .L_74)
	.align		4
.L_74:
        /*0118*/ 	.word	index@(_ZN2at6native13col2im_kernelIffEEvlPKT_llllllllllllPS2_)
        /*011c*/ 	.word	0x00000000


	//----- nvinfo : EIATTR_REGCOUNT
	.align		4
.L_75:
        /*0120*/ 	.byte	0x04, 0x2f
        /*0122*/ 	.short	(.L_77 - .L_76)
	.align		4
.L_76:
        /*0124*/ 	.word	index@(_ZN2at6native14vol2col_kernelIN3c104HalfEEEvlPKT_iiiiiiiiiiiiiiiiiiPS4_)
        /*0128*/ 	.word	0x0000003e


	//----- nvinfo : EIATTR_FRAME_SIZE
	.align		4
.L_77:
        /*012c*/ 	.byte	0x04, 0x11
        /*012e*/ 	.short	(.L_79 - .L_78)
	.align		4
.L_78:
        /*0130*/ 	.word	index@($__internal_7_$__cuda_sm20_div_s64)
        /*0134*/ 	.word	0x00000000


	//----- nvinfo : EIATTR_FRAME_SIZE
	.align		4
.L_79:
        /*0138*/ 	.byte	0x04, 0x11
        /*013a*/ 	.short	(.L_81 - .L_80)
	.align		4
.L_80:
        /*013c*/ 	.word	index@(_ZN2at6native14vol2col_kernelIN3c104HalfEEEvlPKT_iiiiiiiiiiiiiiiiiiPS4_)
        /*0140*/ 	.word	0x00000000


	//----- nvinfo : EIATTR_REGCOUNT
	.align		4
.L_81:
        /*0144*/ 	.byte	0x04, 0x2f
        /*0146*/ 	.short	(.L_83 - .L_82)
	.align		4
.L_82:
        /*0148*/ 	.word	index@(_ZN2at6native13im2col_kernelIN3c104HalfEEEvlPKT_llllllllllllPS4_)
        /*014c*/ 	.word	0x0000002c


	//----- nvinfo : EIATTR_FRAME_SIZE
	.align		4
.L_83:
        /*0150*/ 	.byte	0x04, 0x11
        /*0152*/ 	.short	(.L_85 - .L_84)
	.align		4
.L_84:
        /*0154*/ 	.word	index@($__internal_6_$__cuda_sm20_div_s64)
        /*0158*/ 	.word	0x00000000


	//----- nvinfo : EIATTR_FRAME_SIZE
	.align		4
.L_85:
        /*015c*/ 	.byte	0x04, 0x11
        /*015e*/ 	.short	(.L_87 - .L_86)
	.align		4
.L_86:
        /*0160*/ 	.word	index@(_ZN2at6native13im2col_kernelIN3c104HalfEEEvlPKT_llllllllllllPS4_)
        /*0164*/ 	.word	0x00000000


	//----- nvinfo : EIATTR_REGCOUNT
	.align		4
.L_87:
        /*0168*/ 	.byte	0x04, 0x2f
        /*016a*/ 	.short	(.L_89 - .L_88)
	.align		4
.L_88:
        /*016c*/ 	.word	index@(_ZN2at6native13vol2im_kernelIN3c104HalfES3_EEvlPKT_jjjjjjjjjjjjjjjjjjjPS4_)
        /*0170*/ 	.word	0x00000027


	//----- nvinfo : EIATTR_FRAME_SIZE
	.align		4
.L_89:
        /*0174*/ 	.byte	0x04, 0x11
        /*0176*/ 	.short	(.L_91 - .L_90)
	.align		4
.L_90:
        /*0178*/ 	.word	index@(_ZN2at6native13vol2im_kernelIN3c104HalfES3_EEvlPKT_jjjjjjjjjjjjjjjjjjjPS4_)
        /*017c*/ 	.word	0x00000000


	//----- nvinfo : EIATTR_REGCOUNT
	.align		4
.L_91:
        /*0180*/ 	.byte	0x04, 0x2f
        /*0182*/ 	.short	(.L_93 - .L_92)
	.align		4
.L_92:
        /*0184*/ 	.word	index@(_ZN2at6native13col2im_kernelIN3c104HalfES3_EEvlPKT_llllllllllllPS4_)
        /*0188*/ 	.word	0x0000003e


	//----- nvinfo : EIATTR_FRAME_SIZE
	.align		4
.L_93:
        /*018c*/ 	.byte	0x04, 0x11
        /*018e*/ 	.short	(.L_95 - .L_94)
	.align		4
.L_94:
        /*0190*/ 	.word	index@($__internal_5_$__cuda_sm20_rem_s64)
        /*0194*/ 	.word	0x00000000


	//----- nvinfo : EIATTR_FRAME_SIZE
	.align		4
.L_95:
        /*0198*/ 	.byte	0x04, 0x11
        /*019a*/ 	.short	(.L_97 - .L_96)
	.align		4
.L_96:
        /*019c*/ 	.word	index@($__internal_4_$__cuda_sm20_div_s64)
        /*01a0*/ 	.word	0x00000000


	//----- nvinfo : EIATTR_FRAME_SIZE
	.align		4
.L_97:
        /*01a4*/ 	.byte	0x04, 0x11
        /*01a6*/ 	.short	(.L_99 - .L_98)
	.align		4
.L_98:
        /*01a8*/ 	.word	index@(_ZN2at6native13col2im_kernelIN3c104HalfES3_EEvlPKT_llllllllllllPS4_)
        /*01ac*/ 	.word	0x00000000


	//----- nvinfo : EIATTR_REGCOUNT
	.align		4
.L_99:
        /*01b0*/ 	.byte	0x04, 0x2f
        /*01b2*/ 	.short	(.L_101 - .L_100)
	.align		4
.L_100:
        /*01b4*/ 	.word	index@(_ZN2at6native14vol2col_kernelIN3c108BFloat16EEEvlPKT_iiiiiiiiiiiiiiiiiiPS4_)
        /*01b8*/ 	.word	0x0000003e


	//----- nvinfo : EIATTR_FRAME_SIZE
	.align		4
.L_101:
        /*01bc*/ 	.byte	0x04, 0x11
        /*01be*/ 	.short	(.L_103 - .L_102)
	.align		4
.L_102:
        /*01c0*/ 	.word	index@($__internal_3_$__cuda_sm20_div_s64)
        /*01c4*/ 	.word	0x00000000


	//----- nvinfo : EIATTR_FRAME_SIZE
	.align		4
.L_103:
        /*01c8*/ 	.byte	0x04, 0x11
        /*01ca*/ 	.short	(.L_105 - .L_104)
	.align		4
.L_104:
        /*01cc*/ 	.word	index@(_ZN2at6native14vol2col_kernelIN3c108BFloat16EEEvlPKT_iiiiiiiiiiiiiiiiiiPS4_)
        /*01d0*/ 	.word	0x00000000


	//----- nvinfo : EIATTR_REGCOUNT
	.align		4
.L_105:
        /*01d4*/ 	.byte	0x04, 0x2f
        /*01d6*/ 	.short	(.L_107 - .L_106)
	.align		4
.L_106:
        /*01d8*/ 	.word	index@(_ZN2at6native13im2col_kernelIN3c108BFloat16EEEvlPKT_llllllllllllPS4_)
        /*01dc*/ 	.word	0x0000002c


	//----- nvinfo : EIATTR_FRAME_SIZE
	.align		4
.L_107:
        /*01e0*/ 	.byte	0x04, 0x11
        /*01e2*/ 	.short	(.L_109 - .L_108)
	.align		4
.L_108:
        /*01e4*/ 	.word	index@($__internal_2_$__cuda_sm20_div_s64)
        /*01e8*/ 	.word	0x00000000


	//----- nvinfo : EIATTR_FRAME_SIZE
	.align		4
.L_109:
        /*01ec*/ 	.byte	0x04, 0x11
        /*01ee*/ 	.short	(.L_111 - .L_110)
	.align		4
.L_110:
        /*01f0*/ 	.word	index@(_ZN2at6native13im2col_kernelIN3c108BFloat16EEEvlPKT_llllllllllllPS4_)
        /*01f4*/ 	.word	0x00000000


	//----- nvinfo : EIATTR_REGCOUNT
	.align		4
.L_111:
        /*01f8*/ 	.byte	0x04, 0x2f
        /*01fa*/ 	.short	(.L_113 - .L_112)
	.align		4
.L_112:
        /*01fc*/ 	.word	index@(_ZN2at6native13vol2im_kernelIN3c108BFloat16ES3_EEvlPKT_jjjjjjjjjjjjjjjjjjjPS4_)
        /*0200*/ 	.word	0x00000027


	//----- nvinfo : EIATTR_FRAME_SIZE
	.align		4
.L_113:
        /*0204*/ 	.byte	0x04, 0x11
        /*0206*/ 	.short	(.L_115 - .L_114)
	.align		4
.L_114:
        /*0208*/ 	.word	index@(_ZN2at6native13vol2im_kernelIN3c108BFloat16ES3_EEvlPKT_jjjjjjjjjjjjjjjjjjjPS4_)
        /*020c*/ 	.word	0x00000000


	//----- nvinfo : EIATTR_REGCOUNT
	.align		4
.L_115:
        /*0210*/ 	.byte	0x04, 0x2f
        /*0212*/ 	.short	(.L_117 - .L_116)
	.align		4
.L_116:
        /*0214*/ 	.word	index@(_ZN2at6native13col2im_kernelIN3c108BFloat16ES3_EEvlPKT_llllllllllllPS4_)
        /*0218*/ 	.word	0x0000003e


	//----- nvinfo : EIATTR_FRAME_SIZE
	.align		4
.L_117:
        /*021c*/ 	.byte	0x04, 0x11
        /*021e*/ 	.short	(.L_119 - .L_118)
	.align		4
.L_118:
        /*0220*/ 	.word	index@($__internal_1_$__cuda_sm20_rem_s64)
        /*0224*/ 	.word	0x00000000


	//----- nvinfo : EIATTR_FRAME_SIZE
	.align		4
.L_119:
        /*0228*/ 	.byte	0x04, 0x11
        /*022a*/ 	.short	(.L_121 - .L_120)
	.align		4
.L_120:
        /*022c*/ 	.word	index@($__internal_0_$__cuda_sm20_div_s64)
        /*0230*/ 	.word	0x00000000


	//----- nvinfo : EIATTR_FRAME_SIZE
	.align		4
.L_121:
        /*0234*/ 	.byte	0x04, 0x11
        /*0236*/ 	.short	(.L_123 - .L_122)
	.align		4
.L_122:
        /*0238*/ 	.word	index@(_ZN2at6native13col2im_kernelIN3c108BFloat16ES3_EEvlPKT_llllllllllllPS4_)
        /*023c*/ 	.word	0x00000000


	//----- nvinfo : EIATTR_MIN_STACK_SIZE
	.align		4
.L_123:
        /*0240*/ 	.byte	0x04, 0x12
        /*0242*/ 	.short	(.L_125 - .L_124)
	.align		4
.L_124:
        /*0244*/ 	.word	index@(_ZN2at6native13col2im_kernelIN3c108BFloat16ES3_EEvlPKT_llllllllllllPS4_)
        /*0248*/ 	.word	0x00000000


	//----- nvinfo : EIATTR_MIN_STACK_SIZE
	.align		4
.L_125:
        /*024c*/ 	.byte	0x04, 0x12
        /*024e*/ 	.short	(.L_127 - .L_126)
	.align		4
.L_126:
        /*0250*/ 	.word	index@(_ZN2at6native13vol2im_kernelIN3c108BFloat16ES3_EEvlPKT_jjjjjjjjjjjjjjjjjjjPS4_)
        /*0254*/ 	.word	0x00000000


	//----- nvinfo : EIATTR_MIN_STACK_SIZE
	.align		4
.L_127:
        /*0258*/ 	.byte	0x04, 0x12
        /*025a*/ 	.short	(.L_129 - .L_128)
	.align		4
.L_128:
        /*025c*/ 	.word	index@(_ZN2at6native13im2col_kernelIN3c108BFloat16EEEvlPKT_llllllllllllPS4_)
        /*0260*/ 	.word	0x00000000


	//----- nvinfo : EIATTR_MIN_STACK_SIZE
	.align		4
.L_129:
        /*0264*/ 	.byte	0x04, 0x12
        /*0266*/ 	.short	(.L_131 - .L_130)
	.align		4
.L_130:
        /*0268*/ 	.word	index@(_ZN2at6native14vol2col_kernelIN3c108BFloat16EEEvlPKT_iiiiiiiiiiiiiiiiiiPS4_)
        /*026c*/ 	.word	0x00000000


	//----- nvinfo : EIATTR_MIN_STACK_SIZE
	.align		4
.L_131:
        /*0270*/ 	.byte	0x04, 0x12
        /*0272*/ 	.short	(.L_133 - .L_132)
	.align		4
.L_132:
        /*0274*/ 	.word	index@(_ZN2at6native13col2im_kernelIN3c104HalfES3_EEvlPKT_llllllllllllPS4_)
        /*0278*/ 	.word	0x00000000


	//----- nvinfo : EIATTR_MIN_STACK_SIZE
	.align		4
.L_133:
        /*027c*/ 	.byte	0x04, 0x12
        /*027e*/ 	.short	(.L_135 - .L_134)
	.align		4
.L_134:
        /*0280*/ 	.word	index@(_ZN2at6native13vol2im_kernelIN3c104HalfES3_EEvlPKT_jjjjjjjjjjjjjjjjjjjPS4_)
        /*0284*/ 	.word	0x00000000


	//----- nvinfo : EIATTR_MIN_STACK_SIZE
	.align		4
.L_135:
        /*0288*/ 	.byte	0x04, 0x12
        /*028a*/ 	.short	(.L_137 - .L_136)
	.align		4
.L_136:
        /*028c*/ 	.word	index@(_ZN2at6native13im2col_kernelIN3c104HalfEEEvlPKT_llllllllllllPS4_)
        /*0290*/ 	.word	0x00000000


	//----- nvinfo : EIATTR_MIN_STACK_SIZE
	.align		4
.L_137:
        /*0294*/ 	.byte	0x04, 0x12
        /*0296*/ 	.short	(.L_139 - .L_138)
	.align		4
.L_138:
        /*0298*/ 	.word	index@(_ZN2at6native14vol2col_kernelIN3c104HalfEEEvlPKT_iiiiiiiiiiiiiiiiiiPS4_)
        /*029c*/ 	.word	0x00000000


	//----- nvinfo : EIATTR_MIN_STACK_SIZE
	.align		4
.L_139:
        /*02a0*/ 	.byte	0x04, 0x12
        /*02a2*/ 	.short	(.L_141 - .L_140)
	.align		4
.L_140:
        /*02a4*/ 	.word	index@(_ZN2at6native13col2im_kernelIffEEvlPKT_llllllllllllPS2_)
        /*02a8*/ 	.word	0x00000000


	//----- nvinfo : EIATTR_MIN_STACK_SIZE
	.align		4
.L_141:
        /*02ac*/ 	.byte	0x04, 0x12
        /*02ae*/ 	.short	(.L_143 - .L_142)
	.align		4
.L_142:
        /*02b0*/ 	.word	index@(_ZN2at6native13vol2im_kernelIffEEvlPKT_jjjjjjjjjjjjjjjjjjjPS2_)
        /*02b4*/ 	.word	0x00000000


	//----- nvinfo : EIATTR_MIN_STACK_SIZE
	.align		4
.L_143:
        /*02b8*/ 	.byte	0x04, 0x12
        /*02ba*/ 	.short	(.L_145 - .L_144)
	.align		4
.L_144:
        /*02bc*/ 	.word	index@(_ZN2at6native13im2col_kernelIfEEvlPKT_llllllllllllPS2_)
        /*02c0*/ 	.word	0x00000000


	//----- nvinfo : EIATTR_MIN_STACK_SIZE
	.align		4
.L_145:
        /*02c4*/ 	.byte	0x04, 0x12
        /*02c6*/ 	.short	(.L_147 - .L_146)
	.align		4
.L_146:
        /*02c8*/ 	.word	index@(_ZN2at6native14vol2col_kernelIfEEvlPKT_iiiiiiiiiiiiiiiiiiPS2_)
        /*02cc*/ 	.word	0x00000000


	//----- nvinfo : EIATTR_MIN_STACK_SIZE
	.align		4
.L_147:
        /*02d0*/ 	.byte	0x04, 0x12
        /*02d2*/ 	.short	(.L_149 - .L_148)
	.align		4
.L_148:
        /*02d4*/ 	.word	index@(_ZN2at6native13col2im_kernelIddEEvlPKT_llllllllllllPS2_)
        /*02d8*/ 	.word	0x00000000


	//----- nvinfo : EIATTR_MIN_STACK_SIZE
	.align		4
.L_149:
        /*02dc*/ 	.byte	0x04, 0x12
        /*02de*/ 	.short	(.L_151 - .L_150)
	.align		4
.L_150:
        /*02e0*/ 	.word	index@(_ZN2at6native13vol2im_kernelIddEEvlPKT_jjjjjjjjjjjjjjjjjjjPS2_)
        /*02e4*/ 	.word	0x00000000


	//----- nvinfo : EIATTR_MIN_STACK_SIZE
	.align		4
.L_151:
        /*02e8*/ 	.byte	0x04, 0x12
        /*02ea*/ 	.short	(.L_153 - .L_152)
	.align		4
.L_152:
        /*02ec*/ 	.word	index@(_ZN2at6native13im2col_kernelIdEEvlPKT_llllllllllllPS2_)
        /*02f0*/ 	.word	0x00000000


	//----- nvinfo : EIATTR_MIN_STACK_SIZE
	.align		4
.L_153:
        /*02f4*/ 	.byte	0x04, 0x12
        /*02f6*/ 	.short	(.L_155 - .L_154)
	.align		4
.L_154:
        /*02f8*/ 	.word	index@(_ZN2at6native14vol2col_kernelIdEEvlPKT_iiiiiiiiiiiiiiiiiiPS2_)
        /*02fc*/ 	.word	0x00000000
.L_155:


//--------------------- .nv.compat                --------------------------
	.section	.nv.compat,"",@"SHT_CUDA_COMPAT_INFO"
	.align	4
        /*0000*/ 	.byte	0x02, 0x09, 0x01, 0x00, 0x02, 0x02, 0x01, 0x00, 0x02, 0x05, 0x05, 0x00, 0x03, 0x07, 0x01, 0x01
        /*0010*/ 	.byte	0x02, 0x03, 0x00, 0x00, 0x02, 0x06, 0x01, 0x00, 0x04, 0x0b, 0x08, 0x00, 0x00, 0x00, 0x00, 0x00
        /*0020*/ 	.byte	0x00, 0x00, 0x00, 0x00


//--------------------- .nv.info._ZN2at6native13col2im_kernelIN3c108BFloat16ES3_EEvlPKT_llllllllllllPS4_ --------------------------
	.section	.nv.info._ZN2at6native13col2im_kernelIN3c108BFloat16ES3_EEvlPKT_llllllllllllPS4_,"",@"SHT_CUDA_INFO"
	.sectionflags	@""
	.align	4


	//----- nvinfo : EIATTR_CUDA_API_VERSION
	.align		4
        /*0000*/ 	.byte	0x04, 0x37
        /*0002*/ 	.short	(.L_157 - .L_156)
.L_156:
        /*0004*/ 	.word	0x00000082


	//----- nvinfo : EIATTR_KPARAM_INFO
	.align		4
.L_157:
        /*0008*/ 	.byte	0x04, 0x17
        /*000a*/ 	.short	(.L_159 - .L_158)
.L_158:
        /*000c*/ 	.word	0x00000000
        /*0010*/ 	.short	0x000e
        /*0012*/ 	.short	0x0070
        /*0014*/ 	.byte	0x00, 0xf0, 0x21, 0x00


	//----- nvinfo : EIATTR_KPARAM_INFO
	.align		4
.L_159:
        /*0018*/ 	.byte	0x04, 0x17
        /*001a*/ 	.short	(.L_161 - .L_160)
.L_160:
        /*001c*/ 	.word	0x00000000
        /*0020*/ 	.short	0x000d
        /*0022*/ 	.short	0x0068
        /*0024*/ 	.byte	0x00, 0xf0, 0x21, 0x00


	//----- nvinfo : EIATTR_KPARAM_INFO
	.align		4
.L_161:
        /*0028*/ 	.byte	0x04, 0x17
        /*002a*/ 	.short	(.L_163 - .L_162)
.L_162:
        /*002c*/ 	.word	0x00000000
        /*0030*/ 	.short	0x000c
        /*0032*/ 	.short	0x0060
        /*0034*/ 	.byte	0x00, 0xf0, 0x21, 0x00


	//----- nvinfo : EIATTR_KPARAM_INFO
	.align		4
.L_163:
        /*0038*/ 	.byte	0x04, 0x17
        /*003a*/ 	.short	(.L_165 - .L_164)
.L_164:
        /*003c*/ 	.word	0x00000000
        /*0040*/ 	.short	0x000b
        /*0042*/ 	.short	0x0058
        /*0044*/ 	.byte	0x00, 0xf0, 0x21, 0x00


	//----- nvinfo : EIATTR_KPARAM_INFO
	.align		4
.L_165:
        /*0048*/ 	.byte	0x04, 0x17
        /*004a*/ 	.short	(.L_167 - .L_166)
.L_166:
        /*004c*/ 	.word	0x00000000
        /*0050*/ 	.short	0x000a
        /*0052*/ 	.short	0x0050
        /*0054*/ 	.byte	0x00, 0xf0, 0x21, 0x00


	//----- nvinfo : EIATTR_KPARAM_INFO
	.align		4
.L_167:
        /*0058*/ 	.byte	0x04, 0x17
        /*005a*/ 	.short	(.L_169 - .L_168)
.L_168:
        /*005c*/ 	.word	0x00000000
        /*0060*/ 	.short	0x0009
        /*0062*/ 	.short	0x0048
        /*0064*/ 	.byte	0x00, 0xf0, 0x21, 0x00


	//----- nvinfo : EIATTR_KPARAM_INFO
	.align		4
.L_169:
        /*0068*/ 	.byte	0x04, 0x17
        /*006a*/ 	.short	(.L_171 - .L_170)
.L_170:
        /*006c*/ 	.word	0x00000000
        /*0070*/ 	.short	0x0008
        /*0072*/ 	.short	0x0040
        /*0074*/ 	.byte	0x00, 0xf0, 0x21, 0x00


	//----- nvinfo : EIATTR_KPARAM_INFO
	.align		4
.L_171:
        /*0078*/ 	.byte	0x04, 0x17
        /*007a*/ 	.short	(.L_173 - .L_172)
.L_172:
        /*007c*/ 	.word	0x00000000
        /*0080*/ 	.short	0x0007
        /*0082*/ 	.short	0x0038
        /*0084*/ 	.byte	0x00, 0xf0, 0x21, 0x00


	//----- nvinfo : EIATTR_KPARAM_INFO
	.align		4
.L_173:
        /*0088*/ 	.byte	0x04, 0x17
        /*008a*/ 	.short	(.L_175 - .L_174)
.L_174:
        /*008c*/ 	.word	0x00000000
        /*0090*/ 	.short	0x0006
        /*0092*/ 	.short	0x0030
        /*0094*/ 	.byte	0x00, 0xf0, 0x21, 0x00


	//----- nvinfo : EIATTR_KPARAM_INFO
	.align		4
.L_175:
        /*0098*/ 	.byte	0x04, 0x17
        /*009a*/ 	.short	(.L_177 - .L_176)
.L_176:
        /*009c*/ 	.word	0x00000000
        /*00a0*/ 	.short	0x0005
        /*00a2*/ 	.short	0x0028
        /*00a4*/ 	.byte	0x00, 0xf0, 0x21, 0x00


	//----- nvinfo : EIATTR_KPARAM_INFO
	.align		4
.L_177:
        /*00a8*/ 	.byte	0x04, 0x17
        /*00aa*/ 	.short	(.L_179 - .L_178)
.L_178:
        /*00ac*/ 	.word	0x00000000
        /*00b0*/ 	.short	0x0004
        /*00b2*/ 	.short	0x0020
        /*00b4*/ 	.byte	0x00, 0xf0, 0x21, 0x00


	//----- nvinfo : EIATTR_KPARAM_INFO
	.align		4
.L_179:
        /*00b8*/ 	.byte	0x04, 0x17
        /*00ba*/ 	.short	(.L_181 - .L_180)
.L_180:
        /*00bc*/ 	.word	0x00000000
        /*00c0*/ 	.short	0x0003
        /*00c2*/ 	.short	0x0018
        /*00c4*/ 	.byte	0x00, 0xf0, 0x21, 0x00


	//----- nvinfo : EIATTR_KPARAM_INFO
	.align		4
.L_181:
        /*00c8*/ 	.byte	0x04, 0x17
        /*00ca*/ 	.short	(.L_183 - .L_182)
.L_182:
        /*00cc*/ 	.word	0x00000000
        /*00d0*/ 	.short	0x0002
        /*00d2*/ 	.short	0x0010
        /*00d4*/ 	.byte	0x00, 0xf0, 0x21, 0x00


	//----- nvinfo : EIATTR_KPARAM_INFO
	.align		4
.L_183:
        /*00d8*/ 	.byte	0x04, 0x17
        /*00da*/ 	.short	(.L_185 - .L_184)
.L_184:
        /*00dc*/ 	.word	0x00000000
        /*00e0*/ 	.short	0x0001
        /*00e2*/ 	.short	0x0008
        /*00e4*/ 	.byte	0x00, 0xf0, 0x21, 0x00


	//----- nvinfo : EIATTR_KPARAM_INFO
	.align		4
.L_185:
        /*00e8*/ 	.byte	0x04, 0x17
        /*00ea*/ 	.short	(.L_187 - .L_186)
.L_186:
        /*00ec*/ 	.word	0x00000000
        /*00f0*/ 	.short	0x0000
        /*00f2*/ 	.short	0x0000
        /*00f4*/ 	.byte	0x00, 0xf0, 0x21, 0x00


	//----- nvinfo : EIATTR_SPARSE_MMA_MASK
	.align		4
.L_187:
        /*00f8*/ 	.byte	0x03, 0x50
        /*00fa*/ 	.short	0x0000


	//----- nvinfo : EIATTR_MAXREG_COUNT
	.align		4
        /*00fc*/ 	.byte	0x03, 0x1b
        /*00fe*/ 	.short	0x0080


	//----- nvinfo : EIATTR_MERCURY_ISA_VERSION
	.align		4
        /*0100*/ 	.byte	0x03, 0x5f
        /*0102*/ 	.short	0x0101


	//----- nvinfo : EIATTR_EXIT_INSTR_OFFSETS
	.align		4
        /*0104*/ 	.byte	0x04, 0x1c
        /*0106*/ 	.short	(.L_189 - .L_188)


	//   ....[0]....
.L_188:
        /*0108*/ 	.word	0x00000090


	//   ....[1]....
        /*010c*/ 	.word	0x00005c10


	//----- nvinfo : EIATTR_MAX_THREADS
	.align		4
.L_189:
        /*0110*/ 	.byte	0x04, 0x05
        /*0112*/ 	.short	(.L_191 - .L_190)
.L_190:
        /*0114*/ 	.word	0x00000200
        /*0118*/ 	.word	0x00000001
        /*011c*/ 	.word	0x00000001


	//----- nvinfo : EIATTR_CRS_STACK_SIZE
	.align		4
.L_191:
        /*0120*/ 	.byte	0x04, 0x1e
        /*0122*/ 	.short	(.L_193 - .L_192)
.L_192:
        /*0124*/ 	.word	0x00000000


	//----- nvinfo : EIATTR_CBANK_PARAM_SIZE
	.align		4
.L_193:
        /*0128*/ 	.byte	0x03, 0x19
        /*012a*/ 	.short	0x0078


	//----- nvinfo : EIATTR_PARAM_CBANK
	.align		4
        /*012c*/ 	.byte	0x04, 0x0a
        /*012e*/ 	.short	(.L_195 - .L_194)
	.align		4
.L_194:
        /*0130*/ 	.word	index@(.nv.constant0._ZN2at6native13col2im_kernelIN3c108BFloat16ES3_EEvlPKT_llllllllllllPS4_)
        /*0134*/ 	.short	0x0210
        /*0136*/ 	.short	0x0078


	//----- nvinfo : EIATTR_SW_WAR
	.align		4
.L_195:
        /*0138*/ 	.byte	0x04, 0x36
        /*013a*/ 	.short	(.L_197 - .L_196)
.L_196:
        /*013c*/ 	.word	0x00000008
.L_197:


//--------------------- .nv.info._ZN2at6native13vol2im_kernelIN3c108BFloat16ES3_EEvlPKT_jjjjjjjjjjjjjjjjjjjPS4_ --------------------------
	.section	.nv.info._ZN2at6native13vol2im_kernelIN3c108BFloat16ES3_EEvlPKT_jjjjjjjjjjjjjjjjjjjPS4_,"",@"SHT_CUDA_INFO"
	.sectionflags	@""
	.align	4


	//----- nvinfo : EIATTR_CUDA_API_VERSION
	.align		4
        /*0000*/ 	.byte	0x04, 0x37
        /*0002*/ 	.short	(.L_199 - .L_198)
.L_198:
        /*0004*/ 	.word	0x00000082


	//----- nvinfo : EIATTR_KPARAM_INFO
	.align		4
.L_199:
        /*0008*/ 	.byte	0x04, 0x17
        /*000a*/ 	.short	(.L_201 - .L_200)
.L_200:
        /*000c*/ 	.word	0x00000000
        /*0010*/ 	.short	0x0015
        /*0012*/ 	.short	0x0060
        /*0014*/ 	.byte	0x00, 0xf0, 0x21, 0x00


	//----- nvinfo : EIATTR_KPARAM_INFO
	.align		4
.L_201:
        /*0018*/ 	.byte	0x04, 0x17
        /*001a*/ 	.short	(.L_203 - .L_202)
.L_202:
        /*001c*/ 	.word	0x00000000
        /*0020*/ 	.short	0x0014
        /*0022*/ 	.short	0x0058
        /*0024*/ 	.byte	0x00, 0xf0, 0x11, 0x00


	//----- nvinfo : EIATTR_KPARAM_INFO
	.align		4
.L_203:
        /*0028*/ 	.byte	0x04, 0x17
        /*002a*/ 	.short	(.L_205 - .L_204)
.L_204:
        /*002c*/ 	.word	0x00000000
        /*0030*/ 	.short	0x0013
        /*0032*/ 	.short	0x0054
        /*0034*/ 	.byte	0x00, 0xf0, 0x11, 0x00


	//----- nvinfo : EIATTR_KPARAM_INFO
	.align		4
.L_205:
        /*0038*/ 	.byte	0x04, 0x17
        /*003a*/ 	.short	(.L_207 - .L_206)
.L_206:
        /*003c*/ 	.word	0x00000000
        /*0040*/ 	.short	0x0012
        /*0042*/ 	.short	0x0050
        /*0044*/ 	.byte	0x00, 0xf0, 0x11, 0x00


	//----- nvinfo : EIATTR_KPARAM_INFO
	.align		4
.L_207:
        /*0048*/ 	.byte	0x04, 0x17
        /*004a*/ 	.short	(.L_209 - .L_208)
.L_208:
        /*004c*/ 	.word	0x00000000
        /*0050*/ 	.short	0x0011
        /*0052*/ 	.short	0x004c
        /*0054*/ 	.byte	0x00, 0xf0, 0x11, 0x00


	//----- nvinfo : EIATTR_KPARAM_INFO
	.align		4
.L_209:
        /*0058*/ 	.byte	0x04, 0x17
        /*005a*/ 	.short	(.L_211 - .L_210)
.L_210:
        /*005c*/ 	.word	0x00000000
        /*0060*/ 	.short	0x0010
        /*0062*/ 	.short	0x0048
        /*0064*/ 	.byte	0x00, 0xf0, 0x11, 0x00


	//----- nvinfo : EIATTR_KPARAM_INFO
	.align		4
.L_211:
        /*0068*/ 	.byte	0x04, 0x17
        /*006a*/ 	.short	(.L_213 - .L_212)
.L_212:
        /*006c*/ 	.word	0x00000000
        /*0070*/ 	.short	0x000f
        /*0072*/ 	.short	0x0044
        /*0074*/ 	.byte	0x00, 0xf0, 0x11, 0x00


	//----- nvinfo : EIATTR_KPARAM_INFO
	.align		4
.L_213:
        /*0078*/ 	.byte	0x04, 0x17
        /*007a*/ 	.short	(.L_215 - .L_214)
.L_214:
        /*007c*/ 	.word	0x00000000
        /*0080*/ 	.short	0x000e
        /*0082*/ 	.short	0x0040
        /*0084*/ 	.byte	0x00, 0xf0, 0x11, 0x00


	//----- nvinfo : EIATTR_KPARAM_INFO
	.align		4
.L_215:
        /*0088*/ 	.byte	0x04, 0x17
        /*008a*/ 	.short	(.L_217 - .L_216)
.L_216:
        /*008c*/ 	.word	0x00000000
        /*0090*/ 	.short	0x000d
        /*0092*/ 	.short	0x003c
        /*0094*/ 	.byte	0x00, 0xf0, 0x11, 0x00


	//----- nvinfo : EIATTR_KPARAM_INFO
	.align		4
.L_217:
        /*0098*/ 	.byte	0x04, 0x17
        /*009a*/ 	.short	(.L_219 - .L_218)
.L_218:
        /*009c*/ 	.word	0x00000000
        /*00a0*/ 	.short	0x000c
        /*00a2*/ 	.short	0x0038
        /*00a4*/ 	.byte	0x00, 0xf0, 0x11, 0x00


	//----- nvinfo : EIATTR_KPARAM_INFO
	.align		4
.L_219:
        /*00a8*/ 	.byte	0x04, 0x17
        /*00aa*/ 	.short	(.L_221 - .L_220)
.L_220:
        /*00ac*/ 	.word	0x00000000
        /*00b0*/ 	.short	0x000b
        /*00b2*/ 	.short	0x0034
        /*00b4*/ 	.byte	0x00, 0xf0, 0x11, 0x00


	//----- nvinfo : EIATTR_KPARAM_INFO
	.align		4
.L_221:
        /*00b8*/ 	.byte	0x04, 0x17
        /*00ba*/ 	.short	(.L_223 - .L_222)
.L_222:
        /*00bc*/ 	.word	0x00000000
        /*00c0*/ 	.short	0x000a
        /*00c2*/ 	.short	0x0030
        /*00c4*/ 	.byte	0x00, 0xf0, 0x11, 0x00


	//----- nvinfo : EIATTR_KPARAM_INFO
	.align		4
.L_223:
        /*00c8*/ 	.byte	0x04, 0x17
        /*00ca*/ 	.short	(.L_225 - .L_224)
.L_224:
        /*00cc*/ 	.word	0x00000000
        /*00d0*/ 	.short	0x0009
        /*00d2*/ 	.short	0x002c
        /*00d4*/ 	.byte	0x00, 0xf0, 0x11, 0x00


	//----- nvinfo : EIATTR_KPARAM_INFO
	.align		4
.L_225:
        /*00d8*/ 	.byte	0x04, 0x17
        /*00da*/ 	.short	(.L_227 - .L_226)
.L_226:
        /*00dc*/ 	.word	0x00000000
        /*00e0*/ 	.short	0x0008
        /*00e2*/ 	.short	0x0028
        /*00e4*/ 	.byte	0x00, 0xf0, 0x11, 0x00


	//----- nvinfo : EIATTR_KPARAM_INFO
	.align		4
.L_227:
        /*00e8*/ 	.byte	0x04, 0x17
        /*00ea*/ 	.short	(.L_229 - .L_228)
.L_228:
        /*00ec*/ 	.word	0x00000000
        /*00f0*/ 	.short	0x0007
        /*00f2*/ 	.short	0x0024
        /*00f4*/ 	.byte	0x00, 0xf0, 0x11, 0x00


	//----- nvinfo : EIATTR_KPARAM_INFO
	.align		4
.L_229:
        /*00f8*/ 	.byte	0x04, 0x17
        /*00fa*/ 	.short	(.L_231 - .L_230)
.L_230:
        /*00fc*/ 	.word	0x00000000
        /*0100*/ 	.short	0x0006
        /*0102*/ 	.short	0x0020
        /*0104*/ 	.byte	0x00, 0xf0, 0x11, 0x00


	//----- nvinfo : EIATTR_KPARAM_INFO
	.align		4
.L_231:
        /*0108*/ 	.byte	0x04, 0x17
        /*010a*/ 	.short	(.L_233 - .L_232)
.L_232:
        /*010c*/ 	.word	0x00000000
        /*0110*/ 	.short	0x0005
        /*0112*/ 	.short	0x001c
        /*0114*/ 	.byte	0x00, 0xf0, 0x11, 0x00


	//----- nvinfo : EIATTR_KPARAM_INFO
	.align		4
.L_233:
        /*0118*/ 	.byte	0x04, 0x17
        /*011a*/ 	.short	(.L_235 - .L_234)
.L_234:
        /*011c*/ 	.word	0x00000000
        /*0120*/ 	.short	0x0004
        /*0122*/ 	.short	0x0018
        /*0124*/ 	.byte	0x00, 0xf0, 0x11, 0x00


	//----- nvinfo : EIATTR_KPARAM_INFO
	.align		4
.L_235:
        /*0128*/ 	.byte	0x04, 0x17
        /*012a*/ 	.short	(.L_237 - .L_236)
.L_236:
        /*012c*/ 	.word	0x00000000
        /*0130*/ 	.short	0x0003
        /*0132*/ 	.short	0x0014
        /*0134*/ 	.byte	0x00, 0xf0, 0x11, 0x00


	//----- nvinfo : EIATTR_KPARAM_INFO
	.align		4
.L_237:
        /*0138*/ 	.byte	0x04, 0x17
        /*013a*/ 	.short	(.L_239 - .L_238)
.L_238:
        /*013c*/ 	.word	0x00000000
        /*0140*/ 	.short	0x0002
        /*0142*/ 	.short	0x0010
        /*0144*/ 	.byte	0x00, 0xf0, 0x11, 0x00


	//----- nvinfo : EIATTR_KPARAM_INFO
	.align		4
.L_239:
        /*0148*/ 	.byte	0x04, 0x17
        /*014a*/ 	.short	(.L_241 - .L_240)
.L_240:
        /*014c*/ 	.word	0x00000000
        /*0150*/ 	.short	0x0001
        /*0152*/ 	.short	0x0008
        /*0154*/ 	.byte	0x00, 0xf0, 0x21, 0x00


	//----- nvinfo : EIATTR_KPARAM_INFO
	.align		4
.L_241:
        /*0158*/ 	.byte	0x04, 0x17
        /*015a*/ 	.short	(.L_243 - .L_242)
.L_242:
        /*015c*/ 	.word	0x00000000
        /*0160*/ 	.short	0x0000
        /*0162*/ 	.short	0x0000
        /*0164*/ 	.byte	0x00, 0xf0, 0x21, 0x00


	//----- nvinfo : EIATTR_SPARSE_MMA_MASK
	.align		4
.L_243:
        /*0168*/ 	.byte	0x03, 0x50
        /*016a*/ 	.short	0x0000


	//----- nvinfo : EIATTR_MAXREG_COUNT
	.align		4
        /*016c*/ 	.byte	0x03, 0x1b
        /*016e*/ 	.short	0x00ff


	//----- nvinfo : EIATTR_MERCURY_ISA_VERSION
	.align		4
        /*0170*/ 	.byte	0x03, 0x5f
        /*0172*/ 	.short	0x0101


	//----- nvinfo : EIATTR_EXIT_INSTR_OFFSETS
	.align		4
        /*0174*/ 	.byte	0x04, 0x1c
        /*0176*/ 	.short	(.L_245 - .L_244)


	//   ....[0]....
.L_244:
        /*0178*/ 	.word	0x000000a0


	//   ....[1]....
        /*017c*/ 	.word	0x000044a0


	//----- nvinfo : EIATTR_CRS_STACK_SIZE
	.align		4
.L_245:
        /*0180*/ 	.byte	0x04, 0x1e
        /*0182*/ 	.short	(.L_247 - .L_246)
.L_246:
        /*0184*/ 	.word	0x00000000


	//----- nvinfo : EIATTR_CBANK_PARAM_SIZE
	.align		4
.L_247:
        /*0188*/ 	.byte	0x03, 0x19
        /*018a*/ 	.short	0x0068


	//----- nvinfo : EIATTR_PARAM_CBANK
	.align		4
        /*018c*/ 	.byte	0x04, 0x0a
        /*018e*/ 	.short	(.L_249 - .L_248)
	.align		4
.L_248:
        /*0190*/ 	.word	index@(.nv.constant0._ZN2at6native13vol2im_kernelIN3c108BFloat16ES3_EEvlPKT_jjjjjjjjjjjjjjjjjjjPS4_)
        /*0194*/ 	.short	0x0210
        /*0196*/ 	.short	0x0068


	//----- nvinfo : EIATTR_SW_WAR
	.align		4
.L_249:
        /*0198*/ 	.byte	0x04, 0x36
        /*019a*/ 	.short	(.L_251 - .L_250)
.L_250:
        /*019c*/ 	.word	0x00000008
.L_251:


//--------------------- .nv.info._ZN2at6native13im2col_kernelIN3c108BFloat16EEEvlPKT_llllllllllllPS4_ --------------------------
	.section	.nv.info._ZN2at6native13im2col_kernelIN3c108BFloat16EEEvlPKT_llllllllllllPS4_,"",@"SHT_CUDA_INFO"
	.sectionflags	@""
	.align	4


	//----- nvinfo : EIATTR_CUDA_API_VERSION
	.align		4
        /*0000*/ 	.byte	0x04, 0x37
        /*0002*/ 	.short	(.L_253 - .L_252)
.L_252:
        /*0004*/ 	.word	0x00000082


	//----- nvinfo : EIATTR_KPARAM_INFO
	.align		4
.L_253:
        /*0008*/ 	.byte	0x04, 0x17
        /*000a*/ 	.short	(.L_255 - .L_254)
.L_254:
        /*000c*/ 	.word	0x00000000
        /*0010*/ 	.short	0x000e
        /*0012*/ 	.short	0x0070
        /*0014*/ 	.byte	0x00, 0xf0, 0x21, 0x00


	//----- nvinfo : EIATTR_KPARAM_INFO
	.align		4
.L_255:
        /*0018*/ 	.byte	0x04, 0x17
        /*001a*/ 	.short	(.L_257 - .L_256)
.L_256:
        /*001c*/ 	.word	0x00000000
        /*0020*/ 	.short	0x000d
        /*0022*/ 	.short	0x0068
        /*0024*/ 	.byte	0x00, 0xf0, 0x21, 0x00


	//----- nvinfo : EIATTR_KPARAM_INFO
	.align		4
.L_257:
        /*0028*/ 	.byte	0x04, 0x17
        /*002a*/ 	.short	(.L_259 - .L_258)
.L_258:
        /*002c*/ 	.word	0x00000000
        /*0030*/ 	.short	0x000c
        /*0032*/ 	.short	0x0060
        /*0034*/ 	.byte	0x00, 0xf0, 0x21, 0x00


	//----- nvinfo : EIATTR_KPARAM_INFO
	.align		4
.L_259:
        /*0038*/ 	.byte	0x04, 0x17
        /*003a*/ 	.short	(.L_261 - .L_260)
.L_260:
        /*003c*/ 	.word	0x00000000
        /*0040*/ 	.short	0x000b
        /*0042*/ 	.short	0x0058
        /*0044*/ 	.byte	0x00, 0xf0, 0x21, 0x00


	//----- nvinfo : EIATTR_KPARAM_INFO
	.align		4
.L_261:
        /*0048*/ 	.byte	0x04, 0x17
        /*004a*/ 	.short	(.L_263 - .L_262)
.L_262:
        /*004c*/ 	.word	0x00000000
        /*0050*/ 	.short	0x000a
        /*0052*/ 	.short	0x0050
        /*0054*/ 	.byte	0x00, 0xf0, 0x21, 0x00


	//----- nvinfo : EIATTR_KPARAM_INFO
	.align		4
.L_263:
        /*0058*/ 	.byte	0x04, 0x17
        /*005a*/ 	.short	(.L_265 - .L_264)
.L_264:
        /*005c*/ 	.word	0x00000000
        /*0060*/ 	.short	0x0009
        /*0062*/ 	.short	0x0048
        /*0064*/ 	.byte	0x00, 0xf0, 0x21, 0x00


	//----- nvinfo : EIATTR_KPARAM_INFO
	.align		4
.L_265:
        /*0068*/ 	.byte	0x04, 0x17
        /*006a*/ 	.short	(.L_267 - .L_266)
.L_266:
        /*006c*/ 	.word	0x00000000
        /*0070*/ 	.short	0x0008
        /*0072*/ 	.short	0x0040
        /*0074*/ 	.byte	0x00, 0xf0, 0x21, 0x00


	//----- nvinfo : EIATTR_KPARAM_INFO
	.align		4
.L_267:
        /*0078*/ 	.byte	0x04, 0x17
        /*007a*/ 	.short	(.L_269 - .L_268)
.L_268:
        /*007c*/ 	.word	0x00000000
        /*0080*/ 	.short	0x0007
        /*0082*/ 	.short	0x0038
        /*0084*/ 	.byte	0x00, 0xf0, 0x21, 0x00


	//----- nvinfo : EIATTR_KPARAM_INFO
	.align		4
.L_269:
        /*0088*/ 	.byte	0x04, 0x17
        /*008a*/ 	.short	(.L_271 - .L_270)
.L_270:
        /*008c*/ 	.word	0x00000000
        /*0090*/ 	.short	0x0006
        /*0092*/ 	.short	0x0030
        /*0094*/ 	.byte	0x00, 0xf0, 0x21, 0x00


	//----- nvinfo : EIATTR_KPARAM_INFO
	.align		4
.L_271:
        /*0098*/ 	.byte	0x04, 0x17
        /*009a*/ 	.short	(.L_273 - .L_272)
.L_272:
        /*009c*/ 	.word	0x00000000
        /*00a0*/ 	.short	0x0005
        /*00a2*/ 	.short	0x0028
        /*00a4*/ 	.byte	0x00, 0xf0, 0x21, 0x00


	//----- nvinfo : EIATTR_KPARAM_INFO
	.align		4
.L_273:
        /*00a8*/ 	.byte	0x04, 0x17
        /*00aa*/ 	.short	(.L_275 - .L_274)
.L_274:
        /*00ac*/ 	.word	0x00000000
        /*00b0*/ 	.short	0x0004
        /*00b2*/ 	.short	0x0020
        /*00b4*/ 	.byte	0x00, 0xf0, 0x21, 0x00


	//----- nvinfo : EIATTR_KPARAM_INFO
	.align		4
.L_275:
        /*00b8*/ 	.byte	0x04, 0x17
        /*00ba*/ 	.short	(.L_277 - .L_276)
.L_276:
        /*00bc*/ 	.word	0x00000000
        /*00c0*/ 	.short	0x0003
        /*00c2*/ 	.short	0x0018
        /*00c4*/ 	.byte	0x00, 0xf0, 0x21, 0x00


	//----- nvinfo : EIATTR_KPARAM_INFO
	.align		4
.L_277:
        /*00c8*/ 	.byte	0x04, 0x17
        /*00ca*/ 	.short	(.L_279 - .L_278)
.L_278:
        /*00cc*/ 	.word	0x00000000
        /*00d0*/ 	.short	0x0002
        /*00d2*/ 	.short	0x0010
        /*00d4*/ 	.byte	0x00, 0xf0, 0x21, 0x00


	//----- nvinfo : EIATTR_KPARAM_INFO
	.align		4
.L_279:
        /*00d8*/ 	.byte	0x04, 0x17
        /*00da*/ 	.short	(.L_281 - .L_280)
.L_280:
        /*00dc*/ 	.word	0x00000000
        /*00e0*/ 	.short	0x0001
        /*00e2*/ 	.short	0x0008
        /*00e4*/ 	.byte	0x00, 0xf0, 0x21, 0x00


	//----- nvinfo : EIATTR_KPARAM_INFO
	.align		4
.L_281:
        /*00e8*/ 	.byte	0x04, 0x17
        /*00ea*/ 	.short	(.L_283 - .L_282)
.L_282:
        /*00ec*/ 	.word	0x00000000
        /*00f0*/ 	.short	0x0000
        /*00f2*/ 	.short	0x0000
        /*00f4*/ 	.byte	0x00, 0xf0, 0x21, 0x00


	//----- nvinfo : EIATTR_SPARSE_MMA_MASK
	.align		4
.L_283:
        /*00f8*/ 	.byte	0x03, 0x50
        /*00fa*/ 	.short	0x0000


	//----- nvinfo : EIATTR_MAXREG_COUNT
	.align		4
        /*00fc*/ 	.byte	0x03, 0x1b
        /*00fe*/ 	.short	0x0040


	//----- nvinfo : EIATTR_MERCURY_ISA_VERSION
	.align		4
        /*0100*/ 	.byte	0x03, 0x5f
        /*0102*/ 	.short	0x0101


	//----- nvinfo : EIATTR_EXIT_INSTR_OFFSETS
	.align		4
        /*0104*/ 	.byte	0x04, 0x1c
        /*0106*/ 	.short	(.L_285 - .L_284)


	//   ....[0]....
.L_284:
        /*0108*/ 	.word	0x00000090


	//   ....[1]....
        /*010c*/ 	.word	0x000000d0


	//   ....[2]....
        /*0110*/ 	.word	0x00001b90


	//----- nvinfo : EIATTR_MAX_THREADS
	.align		4
.L_285:
        /*0114*/ 	.byte	0x04, 0x05
        /*0116*/ 	.short	(.L_287 - .L_286)
.L_286:
        /*0118*/ 	.word	0x00000400
        /*011c*/ 	.word	0x00000001
        /*0120*/ 	.word	0x00000001


	//----- nvinfo : EIATTR_CRS_STACK_SIZE
	.align		4
.L_287:
        /*0124*/ 	.byte	0x04, 0x1e
        /*0126*/ 	.short	(.L_289 - .L_288)
.L_288:
        /*0128*/ 	.word	0x00000000


	//----- nvinfo : EIATTR_CBANK_PARAM_SIZE
	.align		4
.L_289:
        /*012c*/ 	.byte	0x03, 0x19
        /*012e*/ 	.short	0x0078


	//----- nvinfo : EIATTR_PARAM_CBANK
	.align		4
        /*0130*/ 	.byte	0x04, 0x0a
        /*0132*/ 	.short	(.L_291 - .L_290)
	.align		4
.L_290:
        /*0134*/ 	.word	index@(.nv.constant0._ZN2at6native13im2col_kernelIN3c108BFloat16EEEvlPKT_llllllllllllPS4_)
        /*0138*/ 	.short	0x0210
        /*013a*/ 	.short	0x0078


	//----- nvinfo : EIATTR_SW_WAR
	.align		4
.L_291:
        /*013c*/ 	.byte	0x04, 0x36
        /*013e*/ 	.short	(.L_293 - .L_292)
.L_292:
        /*0140*/ 	.word	0x00000008
.L_293:


//--------------------- .nv.info._ZN2at6native14vol2col_kernelIN3c108BFloat16EEEvlPKT_iiiiiiiiiiiiiiiiiiPS4_ --------------------------
	.section	.nv.info._ZN2at6native14vol2col_kernelIN3c108BFloat16EEEvlPKT_iiiiiiiiiiiiiiiiiiPS4_,"",@"SHT_CUDA_INFO"
	.sectionflags	@""
	.align	4


	//----- nvinfo : EIATTR_CUDA_API_VERSION
	.align		4
        /*0000*/ 	.byte	0x04, 0x37
        /*0002*/ 	.short	(.L_295 - .L_294)
.L_294:
        /*0004*/ 	.word	0x00000082


	//----- nvinfo : EIATTR_KPARAM_INFO
	.align		4
.L_295:
        /*0008*/ 	.byte	0x04, 0x17
        /*000a*/ 	.short	(.L_297 - .L_296)
.L_296:
        /*000c*/ 	.word	0x00000000
        /*0010*/ 	.short	0x0014
        /*0012*/ 	.short	0x0058
        /*0014*/ 	.byte	0x00, 0xf0, 0x21, 0x00


	//----- nvinfo : EIATTR_KPARAM_INFO
	.align		4
.L_297:
        /*0018*/ 	.byte	0x04, 0x17
        /*001a*/ 	.short	(.L_299 - .L_298)
.L_298:
        /*001c*/ 	.word	0x00000000
        /*0020*/ 	.short	0x0013
        /*0022*/ 	.short	0x0054
        /*0024*/ 	.byte	0x00, 0xf0, 0x11, 0x00


	//----- nvinfo : EIATTR_KPARAM_INFO
	.align		4
.L_299:
        /*0028*/ 	.byte	0x04, 0x17
        /*002a*/ 	.short	(.L_301 - .L_300)
.L_300:
        /*002c*/ 	.word	0x00000000
        /*0030*/ 	.short	0x0012
        /*0032*/ 	.short	0x0050
        /*0034*/ 	.byte	0x00, 0xf0, 0x11, 0x00


	//----- nvinfo : EIATTR_KPARAM_INFO
	.align		4
.L_301:
        /*0038*/ 	.byte	0x04, 0x17
        /*003a*/ 	.short	(.L_303 - .L_302)
.L_302:
        /*003c*/ 	.word	0x00000000
        /*0040*/ 	.short	0x0011
        /*0042*/ 	.short	0x004c
        /*0044*/ 	.byte	0x00, 0xf0, 0x11, 0x00


	//----- nvinfo : EIATTR_KPARAM_INFO
	.align		4
.L_303:
        /*0048*/ 	.byte	0x04, 0x17
        /*004a*/ 	.short	(.L_305 - .L_304)
.L_304:
        /*004c*/ 	.word	0x00000000
        /*0050*/ 	.short	0x0010
        /*0052*/ 	.short	0x0048
        /*0054*/ 	.byte	0x00, 0xf0, 0x11, 0x00


	//----- nvinfo : EIATTR_KPARAM_INFO
	.align		4
.L_305:
        /*0058*/ 	.byte	0x04, 0x17
        /*005a*/ 	.short	(.L_307 - .L_306)
.L_306:
        /*005c*/ 	.word	0x00000000
        /*0060*/ 	.short	0x000f
        /*0062*/ 	.short	0x0044
        /*0064*/ 	.byte	0x00, 0xf0, 0x11, 0x00


	//----- nvinfo : EIATTR_KPARAM_INFO
	.align		4
.L_307:
        /*0068*/ 	.byte	0x04, 0x17
        /*006a*/ 	.short	(.L_309 - .L_308)
.L_308:
        /*006c*/ 	.word	0x00000000
        /*0070*/ 	.short	0x000e
        /*0072*/ 	.short	0x0040
        /*0074*/ 	.byte	0x00, 0xf0, 0x11, 0x00


	//----- nvinfo : EIATTR_KPARAM_INFO
	.align		4
.L_309:
        /*0078*/ 	.byte	0x04, 0x17
        /*007a*/ 	.short	(.L_311 - .L_310)
.L_310:
        /*007c*/ 	.word	0x00000000
        /*0080*/ 	.short	0x000d
        /*0082*/ 	.short	0x003c
        /*0084*/ 	.byte	0x00, 0xf0, 0x11, 0x00


	//----- nvinfo : EIATTR_KPARAM_INFO
	.align		4
.L_311:
        /*0088*/ 	.byte	0x04, 0x17
        /*008a*/ 	.short	(.L_313 - .L_312)
.L_312:
        /*008c*/ 	.word	0x00000000
        /*0090*/ 	.short	0x000c
        /*0092*/ 	.short	0x0038
        /*0094*/ 	.byte	0x00, 0xf0, 0x11, 0x00


	//----- nvinfo : EIATTR_KPARAM_INFO
	.align		4
.L_313:
        /*0098*/ 	.byte	0x04, 0x17
        /*009a*/ 	.short	(.L_315 - .L_314)
.L_314:
        /*009c*/ 	.word	0x00000000
        /*00a0*/ 	.short	0x000b
        /*00a2*/ 	.short	0x0034
        /*00a4*/ 	.byte	0x00, 0xf0, 0x11, 0x00


	//----- nvinfo : EIATTR_KPARAM_INFO
	.align		4
.L_315:
        /*00a8*/ 	.byte	0x04, 0x17
        /*00aa*/ 	.short	(.L_317 - .L_316)
.L_316:
        /*00ac*/ 	.word	0x00000000
        /*00b0*/ 	.short	0x000a
        /*00b2*/ 	.short	0x0030
        /*00b4*/ 	.byte	0x00, 0xf0, 0x11, 0x00


	//----- nvinfo : EIATTR_KPARAM_INFO
	.align		4
.L_317:
        /*00b8*/ 	.byte	0x04, 0x17
        /*00ba*/ 	.short	(.L_319 - .L_318)
.L_318:
        /*00bc*/ 	.word	0x00000000
        /*00c0*/ 	.short	0x0009
        /*00c2*/ 	.short	0x002c
        /*00c4*/ 	.byte	0x00, 0xf0, 0x11, 0x00


	//----- nvinfo : EIATTR_KPARAM_INFO
	.align		4
.L_319:
        /*00c8*/ 	.byte	0x04, 0x17
        /*00ca*/ 	.short	(.L_321 - .L_320)
.L_320:
        /*00cc*/ 	.word	0x00000000
        /*00d0*/ 	.short	0x0008
        /*00d2*/ 	.short	0x0028
        /*00d4*/ 	.byte	0x00, 0xf0, 0x11, 0x00


	//----- nvinfo : EIATTR_KPARAM_INFO
	.align		4
.L_321:
        /*00d8*/ 	.byte	0x04, 0x17
        /*00da*/ 	.short	(.L_323 - .L_322)
.L_322:
        /*00dc*/ 	.word	0x00000000
        /*00e0*/ 	.short	0x0007
        /*00e2*/ 	.short	0x0024
        /*00e4*/ 	.byte	0x00, 0xf0, 0x11, 0x00


	//----- nvinfo : EIATTR_KPARAM_INFO
	.align		4
.L_323:
        /*00e8*/ 	.byte	0x04, 0x17
        /*00ea*/ 	.short	(.L_325 - .L_324)
.L_324:
        /*00ec*/ 	.word	0x00000000
        /*00f0*/ 	.short	0x0006
        /*00f2*/ 	.short	0x0020
        /*00f4*/ 	.byte	0x00, 0xf0, 0x11, 0x00


	//----- nvinfo : EIATTR_KPARAM_INFO
	.align		4
.L_325:
        /*00f8*/ 	.byte	0x04, 0x17
        /*00fa*/ 	.short	(.L_327 - .L_326)
.L_326:
        /*00fc*/ 	.word	0x00000000
        /*0100*/ 	.short	0x0005
        /*0102*/ 	.short	0x001c
        /*0104*/ 	.byte	0x00, 0xf0, 0x11, 0x00


	//----- nvinfo : EIATTR_KPARAM_INFO
	.align		4
.L_327:
        /*0108*/ 	.byte	0x04, 0x17
        /*010a*/ 	.short	(.L_329 - .L_328)
.L_328:
        /*010c*/ 	.word	0x00000000
        /*0110*/ 	.short	0x0004
        /*0112*/ 	.short	0x0018
        /*0114*/ 	.byte	0x00, 0xf0, 0x11, 0x00


	//----- nvinfo : EIATTR_KPARAM_INFO
	.align		4
.L_329:
        /*0118*/ 	.byte	0x04, 0x17
        /*011a*/ 	.short	(.L_331 - .L_330)
.L_330:
        /*011c*/ 	.word	0x00000000
        /*0120*/ 	.short	0x0003
        /*0122*/ 	.short	0x0014
        /*0124*/ 	.byte	0x00, 0xf0, 0x11, 0x00


	//----- nvinfo : EIATTR_KPARAM_INFO
	.align		4
.L_331:
        /*0128*/ 	.byte	0x04, 0x17
        /*012a*/ 	.short	(.L_333 - .L_332)
.L_332:
        /*012c*/ 	.word	0x00000000
        /*0130*/ 	.short	0x0002
        /*0132*/ 	.short	0x0010
        /*0134*/ 	.byte	0x00, 0xf0, 0x11, 0x00


	//----- nvinfo : EIATTR_KPARAM_INFO
	.align		4
.L_333:
        /*0138*/ 	.byte	0x04, 0x17
        /*013a*/ 	.short	(.L_335 - .L_334)
.L_334:
        /*013c*/ 	.word	0x00000000
        /*0140*/ 	.short	0x0001
        /*0142*/ 	.short	0x0008
        /*0144*/ 	.byte	0x00, 0xf0, 0x21, 0x00


	//----- nvinfo : EIATTR_KPARAM_INFO
	.align		4
.L_335:
        /*0148*/ 	.byte	0x04, 0x17
        /*014a*/ 	.short	(.L_337 - .L_336)
.L_336:
        /*014c*/ 	.word	0x00000000
        /*0150*/ 	.short	0x0000
        /*0152*/ 	.short	0x0000
        /*0154*/ 	.byte	0x00, 0xf0, 0x21, 0x00


	//----- nvinfo : EIATTR_SPARSE_MMA_MASK
	.align		4
.L_337:
        /*0158*/ 	.byte	0x03, 0x50
        /*015a*/ 	.short	0x0000


	//----- nvinfo : EIATTR_MAXREG_COUNT
	.align		4
        /*015c*/ 	.byte	0x03, 0x1b
        /*015e*/ 	.short	0x0040


	//----- nvinfo : EIATTR_MERCURY_ISA_VERSION
	.align		4
        /*0160*/ 	.byte	0x03, 0x5f
        /*0162*/ 	.short	0x0101


	//----- nvinfo : EIATTR_EXIT_INSTR_OFFSETS
	.align		4
        /*0164*/ 	.byte	0x04, 0x1c
        /*0166*/ 	.short	(.L_339 - .L_338)


	//   ....[0]....
.L_338:
        /*0168*/ 	.word	0x00000090


	//   ....[1]....
        /*016c*/ 	.word	0x00001c90


	//----- nvinfo : EIATTR_MAX_THREADS
	.align		4
.L_339:
        /*0170*/ 	.byte	0x04, 0x05
        /*0172*/ 	.short	(.L_341 - .L_340)
.L_340:
        /*0174*/ 	.word	0x00000400
        /*0178*/ 	.word	0x00000001
        /*017c*/ 	.word	0x00000001


	//----- nvinfo : EIATTR_CRS_STACK_SIZE
	.align		4
.L_341:
        /*0180*/ 	.byte	0x04, 0x1e
        /*0182*/ 	.short	(.L_343 - .L_342)
.L_342:
        /*0184*/ 	.word	0x00000000


	//----- nvinfo : EIATTR_CBANK_PARAM_SIZE
	.align		4
.L_343:
        /*0188*/ 	.byte	0x03, 0x19
        /*018a*/ 	.short	0x0060


	//----- nvinfo : EIATTR_PARAM_CBANK
	.align		4
        /*018c*/ 	.byte	0x04, 0x0a
        /*018e*/ 	.short	(.L_345 - .L_344)
	.align		4
.L_344:
        /*0190*/ 	.word	index@(.nv.constant0._ZN2at6native14vol2col_kernelIN3c108BFloat16EEEvlPKT_iiiiiiiiiiiiiiiiiiPS4_)
        /*0194*/ 	.short	0x0210
        /*0196*/ 	.short	0x0060


	//----- nvinfo : EIATTR_SW_WAR
	.align		4
.L_345:
        /*0198*/ 	.byte	0x04, 0x36
        /*019a*/ 	.short	(.L_347 - .L_346)
.L_346:
        /*019c*/ 	.word	0x00000008
.L_347:


//--------------------- .nv.info._ZN2at6native13col2im_kernelIN3c104HalfES3_EEvlPKT_llllllllllllPS4_ --------------------------
	.section	.nv.info._ZN2at6native13col2im_kernelIN3c104HalfES3_EEvlPKT_llllllllllllPS4_,"",@"SHT_CUDA_INFO"
	.sectionflags	@""
	.align	4


	//----- nvinfo : EIATTR_CUDA_API_VERSION
	.align		4
        /*0000*/ 	.byte	0x04, 0x37
        /*0002*/ 	.short	(.L_349 - .L_348)
.L_348:
        /*0004*/ 	.word	0x00000082


	//----- nvinfo : EIATTR_KPARAM_INFO
	.align		4
.L_349:
        /*0008*/ 	.byte	0x04, 0x17
        /*000a*/ 	.short	(.L_351 - .L_350)
.L_350:
        /*000c*/ 	.word	0x00000000
        /*0010*/ 	.short	0x000e
        /*0012*/ 	.short	0x0070
        /*0014*/ 	.byte	0x00, 0xf0, 0x21, 0x00


	//----- nvinfo : EIATTR_KPARAM_INFO
	.align		4
.L_351:
        /*0018*/ 	.byte	0x04, 0x17
        /*001a*/ 	.short	(.L_353 - .L_352)
.L_352:
        /*001c*/ 	.word	0x00000000
        /*0020*/ 	.short	0x000d
        /*0022*/ 	.short	0x0068
        /*0024*/ 	.byte	0x00, 0xf0, 0x21, 0x00


	//----- nvinfo : EIATTR_KPARAM_INFO
	.align		4
.L_353:
        /*0028*/ 	.byte	0x04, 0x17
        /*002a*/ 	.short	(.L_355 - .L_354)
.L_354:
        /*002c*/ 	.word	0x00000000
        /*0030*/ 	.short	0x000c
        /*0032*/ 	.short	0x0060
        /*0034*/ 	.byte	0x00, 0xf0, 0x21, 0x00


	//----- nvinfo : EIATTR_KPARAM_INFO
	.align		4
.L_355:
        /*0038*/ 	.byte	0x04, 0x17
        /*003a*/ 	.short	(.L_357 - .L_356)
.L_356:
        /*003c*/ 	.word	0x00000000
        /*0040*/ 	.short	0x000b
        /*0042*/ 	.short	0x0058
        /*0044*/ 	.byte	0x00, 0xf0, 0x21, 0x00


	//----- nvinfo : EIATTR_KPARAM_INFO
	.align		4
.L_357:
        /*0048*/ 	.byte	0x04, 0x17
        /*004a*/ 	.short	(.L_359 - .L_358)
.L_358:
        /*004c*/ 	.word	0x00000000
        /*0050*/ 	.short	0x000a
        /*0052*/ 	.short	0x0050
        /*0054*/ 	.byte	0x00, 0xf0, 0x21, 0x00


	//----- nvinfo : EIATTR_KPARAM_INFO
	.align		4
.L_359:
        /*0058*/ 	.byte	0x04, 0x17
        /*005a*/ 	.short	(.L_361 - .L_360)
.L_360:
        /*005c*/ 	.word	0x00000000
        /*0060*/ 	.short	0x0009
        /*0062*/ 	.short	0x0048
        /*0064*/ 	.byte	0x00, 0xf0, 0x21, 0x00


	//----- nvinfo : EIATTR_KPARAM_INFO
	.align		4
.L_361:
        /*0068*/ 	.byte	0x04, 0x17
        /*006a*/ 	.short	(.L_363 - .L_362)
.L_362:
        /*006c*/ 	.word	0x00000000
        /*0070*/ 	.short	0x0008
        /*0072*/ 	.short	0x0040
        /*0074*/ 	.byte	0x00, 0xf0, 0x21, 0x00


	//----- nvinfo : EIATTR_KPARAM_INFO
	.align		4
.L_363:
        /*0078*/ 	.byte	0x04, 0x17
        /*007a*/ 	.short	(.L_365 - .L_364)
.L_364:
        /*007c*/ 	.word	0x00000000
        /*0080*/ 	.short	0x0007
        /*0082*/ 	.short	0x0038
        /*0084*/ 	.byte	0x00, 0xf0, 0x21, 0x00


	//----- nvinfo : EIATTR_KPARAM_INFO
	.align		4
.L_365:
        /*0088*/ 	.byte	0x04, 0x17
        /*008a*/ 	.short	(.L_367 - .L_366)
.L_366:
        /*008c*/ 	.word	0x00000000
        /*0090*/ 	.short	0x0006
        /*0092*/ 	.short	0x0030
        /*0094*/ 	.byte	0x00, 0xf0, 0x21, 0x00


	//----- nvinfo : EIATTR_KPARAM_INFO
	.align		4
.L_367:
        /*0098*/ 	.byte	0x04, 0x17
        /*009a*/ 	.short	(.L_369 - .L_368)
.L_368:
        /*009c*/ 	.word	0x00000000
        /*00a0*/ 	.short	0x0005
        /*00a2*/ 	.short	0x0028
        /*00a4*/ 	.byte	0x00, 0xf0, 0x21, 0x00


	//----- nvinfo : EIATTR_KPARAM_INFO
	.align		4
.L_369:
        /*00a8*/ 	.byte	0x04, 0x17
        /*00aa*/ 	.short	(.L_371 - .L_370)
.L_370:
        /*00ac*/ 	.word	0x00000000
        /*00b0*/ 	.short	0x0004
        /*00b2*/ 	.short	0x0020
        /*00b4*/ 	.byte	0x00, 0xf0, 0x21, 0x00


	//----- nvinfo : EIATTR_KPARAM_INFO
	.align		4
.L_371:
        /*00b8*/ 	.byte	0x04, 0x17
        /*00ba*/ 	.short	(.L_373 - .L_372)
.L_372:
        /*00bc*/ 	.word	0x00000000
        /*00c0*/ 	.short	0x0003
        /*00c2*/ 	.short	0x0018
        /*00c4*/ 	.byte	0x00, 0xf0, 0x21, 0x00


	//----- nvinfo : EIATTR_KPARAM_INFO
	.align		4
.L_373:
        /*00c8*/ 	.byte	0x04, 0x17
        /*00ca*/ 	.short	(.L_375 - .L_374)
.L_374:
        /*00cc*/ 	.word	0x00000000
        /*00d0*/ 	.short	0x0002
        /*00d2*/ 	.short	0x0010
        /*00d4*/ 	.byte	0x00, 0xf0, 0x21, 0x00


	//----- nvinfo : EIATTR_KPARAM_INFO
	.align		4
.L_375:
        /*00d8*/ 	.byte	0x04, 0x17
        /*00da*/ 	.short	(.L_377 - .L_376)
.L_376:
        /*00dc*/ 	.word	0x00000000
        /*00e0*/ 	.short	0x0001
        /*00e2*/ 	.short	0x0008
        /*00e4*/ 	.byte	0x00, 0xf0, 0x21, 0x00


	//----- nvinfo : EIATTR_KPARAM_INFO
	.align		4
.L_377:
        /*00e8*/ 	.byte	0x04, 0x17
        /*00ea*/ 	.short	(.L_379 - .L_378)
.L_378:
        /*00ec*/ 	.word	0x00000000
        /*00f0*/ 	.short	0x0000
        /*00f2*/ 	.short	0x0000
        /*00f4*/ 	.byte	0x00, 0xf0, 0x21, 0x00


	//----- nvinfo : EIATTR_SPARSE_MMA_MASK
	.align		4
.L_379:
        /*00f8*/ 	.byte	0x03, 0x50
        /*00fa*/ 	.short	0x0000


	//----- nvinfo : EIATTR_MAXREG_COUNT
	.align		4
        /*00fc*/ 	.byte	0x03, 0x1b
        /*00fe*/ 	.short	0x0080


	//----- nvinfo : EIATTR_MERCURY_ISA_VERSION
	.align		4
        /*0100*/ 	.byte	0x03, 0x5f
        /*0102*/ 	.short	0x0101


	//----- nvinfo : EIATTR_EXIT_INSTR_OFFSETS
	.align		4
        /*0104*/ 	.byte	0x04, 0x1c
        /*0106*/ 	.short	(.L_381 - .L_380)


	//   ....[0]....
.L_380:
        /*0108*/ 	.word	0x00000090


	//   ....[1]....
        /*010c*/ 	.word	0x00005c10


	//----- nvinfo : EIATTR_MAX_THREADS
	.align		4
.L_381:
        /*0110*/ 	.byte	0x04, 0x05
        /*0112*/ 	.short	(.L_383 - .L_382)
.L_382:
        /*0114*/ 	.word	0x00000200
        /*0118*/ 	.word	0x00000001
        /*011c*/ 	.word	0x00000001


	//----- nvinfo : EIATTR_CRS_STACK_SIZE
	.align		4
.L_383:
        /*0120*/ 	.byte	0x04, 0x1e
        /*0122*/ 	.short	(.L_385 - .L_384)
.L_384:
        /*0124*/ 	.word	0x00000000


	//----- nvinfo : EIATTR_CBANK_PARAM_SIZE
	.align		4
.L_385:
        /*0128*/ 	.byte	0x03, 0x19
        /*012a*/ 	.short	0x0078


	//----- nvinfo : EIATTR_PARAM_CBANK
	.align		4
        /*012c*/ 	.byte	0x04, 0x0a
        /*012e*/ 	.short	(.L_387 - .L_386)
	.align		4
.L_386:
        /*0130*/ 	.word	index@(.nv.constant0._ZN2at6native13col2im_kernelIN3c104HalfES3_EEvlPKT_llllllllllllPS4_)
        /*0134*/ 	.short	0x0210
        /*0136*/ 	.short	0x0078


	//----- nvinfo : EIATTR_SW_WAR
	.align		4
.L_387:
        /*0138*/ 	.byte	0x04, 0x36
        /*013a*/ 	.short	(.L_389 - .L_388)
.L_388:
        /*013c*/ 	.word	0x00000008
.L_389:


//--------------------- .nv.info._ZN2at6native13vol2im_kernelIN3c104HalfES3_EEvlPKT_jjjjjjjjjjjjjjjjjjjPS4_ --------------------------
	.section	.nv.info._ZN2at6native13vol2im_kernelIN3c104HalfES3_EEvlPKT_jjjjjjjjjjjjjjjjjjjPS4_,"",@"SHT_CUDA_INFO"
	.sectionflags	@""
	.align	4


	//----- nvinfo : EIATTR_CUDA_API_VERSION
	.align		4
        /*0000*/ 	.byte	0x04, 0x37
        /*0002*/ 	.short	(.L_391 - .L_390)
.L_390:
        /*0004*/ 	.word	0x00000082


	//----- nvinfo : EIATTR_KPARAM_INFO
	.align		4
.L_391:
        /*0008*/ 	.byte	0x04, 0x17
        /*000a*/ 	.short	(.L_393 - .L_392)
.L_392:
        /*000c*/ 	.word	0x00000000
        /*0010*/ 	.short	0x0015
        /*0012*/ 	.short	0x0060
        /*0014*/ 	.byte	0x00, 0xf0, 0x21, 0x00


	//----- nvinfo : EIATTR_KPARAM_INFO
	.align		4
.L_393:
        /*0018*/ 	.byte	0x04, 0x17
        /*001a*/ 	.short	(.L_395 - .L_394)
.L_394:
        /*001c*/ 	.word	0x00000000
        /*0020*/ 	.short	0x0014
        /*0022*/ 	.short	0x0058
        /*0024*/ 	.byte	0x00, 0xf0, 0x11, 0x00


	//----- nvinfo : EIATTR_KPARAM_INFO
	.align		4
.L_395:
        /*0028*/ 	.byte	0x04, 0x17
        /*002a*/ 	.short	(.L_397 - .L_396)
.L_396:
        /*002c*/ 	.word	0x00000000
        /*0030*/ 	.short	0x0013
        /*0032*/ 	.short	0x0054
        /*0034*/ 	.byte	0x00, 0xf0, 0x11, 0x00


	//----- nvinfo : EIATTR_KPARAM_INFO
	.align		4
.L_397:
        /*0038*/ 	.byte	0x04, 0x17
        /*003a*/ 	.short	(.L_399 - .L_398)
.L_398:
        /*003c*/ 	.word	0x00000000
        /*0040*/ 	.short	0x0012
        /*0042*/ 	.short	0x0050
        /*0044*/ 	.byte	0x00, 0xf0, 0x11, 0x00


	//----- nvinfo : EIATTR_KPARAM_INFO
	.align		4
.L_399:
        /*0048*/ 	.byte	0x04, 0x17
        /*004a*/ 	.short	(.L_401 - .L_400)
.L_400:
        /*004c*/ 	.word	0x00000000
        /*0050*/ 	.short	0x0011
        /*0052*/ 	.short	0x004c
        /*0054*/ 	.byte	0x00, 0xf0, 0x11, 0x00


	//----- nvinfo : EIATTR_KPARAM_INFO
	.align		4
.L_401:
        /*0058*/ 	.byte	0x04, 0x17
        /*005a*/ 	.short	(.L_403 - .L_402)
.L_402:
        /*005c*/ 	.word	0x00000000
        /*0060*/ 	.short	0x0010
        /*0062*/ 	.short	0x0048
        /*0064*/ 	.byte	0x00, 0xf0, 0x11, 0x00


	//----- nvinfo : EIATTR_KPARAM_INFO
	.align		4
.L_403:
        /*0068*/ 	.byte	0x04, 0x17
        /*006a*/ 	.short	(.L_405 - .L_404)
.L_404:
        /*006c*/ 	.word	0x00000000
        /*0070*/ 	.short	0x000f
        /*0072*/ 	.short	0x0044
        /*0074*/ 	.byte	0x00, 0xf0, 0x11, 0x00


	//----- nvinfo : EIATTR_KPARAM_INFO
	.align		4
.L_405:
        /*0078*/ 	.byte	0x04, 0x17
        /*007a*/ 	.short	(.L_407 - .L_406)
.L_406:
        /*007c*/ 	.word	0x00000000
        /*0080*/ 	.short	0x000e
        /*0082*/ 	.short	0x0040
        /*0084*/ 	.byte	0x00, 0xf0, 0x11, 0x00


	//----- nvinfo : EIATTR_KPARAM_INFO
	.align		4
.L_407:
        /*0088*/ 	.byte	0x04, 0x17
        /*008a*/ 	.short	(.L_409 - .L_408)
.L_408:
        /*008c*/ 	.word	0x00000000
        /*0090*/ 	.short	0x000d
        /*0092*/ 	.short	0x003c
        /*0094*/ 	.byte	0x00, 0xf0, 0x11, 0x00


	//----- nvinfo : EIATTR_KPARAM_INFO
	.align		4
.L_409:
        /*0098*/ 	.byte	0x04, 0x17
        /*009a*/ 	.short	(.L_411 - .L_410)
.L_410:
        /*009c*/ 	.word	0x00000000
        /*00a0*/ 	.short	0x000c
        /*00a2*/ 	.short	0x0038
        /*00a4*/ 	.byte	0x00, 0xf0, 0x11, 0x00


	//----- nvinfo : EIATTR_KPARAM_INFO
	.align		4
.L_411:
        /*00a8*/ 	.byte	0x04, 0x17
        /*00aa*/ 	.short	(.L_413 - .L_412)
.L_412:
        /*00ac*/ 	.word	0x00000000
        /*00b0*/ 	.short	0x000b
        /*00b2*/ 	.short	0x0034
        /*00b4*/ 	.byte	0x00, 0xf0, 0x11, 0x00


	//----- nvinfo : EIATTR_KPARAM_INFO
	.align		4
.L_413:
        /*00b8*/ 	.byte	0x04, 0x17
        /*00ba*/ 	.short	(.L_415 - .L_414)
.L_414:
        /*00bc*/ 	.word	0x00000000
        /*00c0*/ 	.short	0x000a
        /*00c2*/ 	.short	0x0030
        /*00c4*/ 	.byte	0x00, 0xf0, 0x11, 0x00


	//----- nvinfo : EIATTR_KPARAM_INFO
	.align		4
.L_415:
        /*00c8*/ 	.byte	0x04, 0x17
        /*00ca*/ 	.short	(.L_417 - .L_416)
.L_416:
        /*00cc*/ 	.word	0x00000000
        /*00d0*/ 	.short	0x0009
        /*00d2*/ 	.short	0x002c
        /*00d4*/ 	.byte	0x00, 0xf0, 0x11, 0x00


	//----- nvinfo : EIATTR_KPARAM_INFO
	.align		4
.L_417:
        /*00d8*/ 	.byte	0x04, 0x17
        /*00da*/ 	.short	(.L_419 - .L_418)
.L_418:
        /*00dc*/ 	.word	0x00000000
        /*00e0*/ 	.short	0x0008
        /*00e2*/ 	.short	0x0028
        /*00e4*/ 	.byte	0x00, 0xf0, 0x11, 0x00


	//----- nvinfo : EIATTR_KPARAM_INFO
	.align		4
.L_419:
        /*00e8*/ 	.byte	0x04, 0x17
        /*00ea*/ 	.short	(.L_421 - .L_420)
.L_420:
        /*00ec*/ 	.word	0x00000000
        /*00f0*/ 	.short	0x0007
        /*00f2*/ 	.short	0x0024
        /*00f4*/ 	.byte	0x00, 0xf0, 0x11, 0x00


	//----- nvinfo : EIATTR_KPARAM_INFO
	.align		4
.L_421:
        /*00f8*/ 	.byte	0x04, 0x17
        /*00fa*/ 	.short	(.L_423 - .L_422)
.L_422:
        /*00fc*/ 	.word	0x00000000
        /*0100*/ 	.short	0x0006
        /*0102*/ 	.short	0x0020
        /*0104*/ 	.byte	0x00, 0xf0, 0x11, 0x00


	//----- nvinfo : EIATTR_KPARAM_INFO
	.align		4
.L_423:
        /*0108*/ 	.byte	0x04, 0x17
        /*010a*/ 	.short	(.L_425 - .L_424)
.L_424:
        /*010c*/ 	.word	0x00000000
        /*0110*/ 	.short	0x0005
        /*0112*/ 	.short	0x001c
        /*0114*/ 	.byte	0x00, 0xf0, 0x11, 0x00


	//----- nvinfo : EIATTR_KPARAM_INFO
	.align		4
.L_425:
        /*0118*/ 	.byte	0x04, 0x17
        /*011a*/ 	.short	(.L_427 - .L_426)
.L_426:
        /*011c*/ 	.word	0x00000000
        /*0120*/ 	.short	0x0004
        /*0122*/ 	.short	0x0018
        /*0124*/ 	.byte	0x00, 0xf0, 0x11, 0x00


	//----- nvinfo : EIATTR_KPARAM_INFO
	.align		4
.L_427:
        /*0128*/ 	.byte	0x04, 0x17
        /*012a*/ 	.short	(.L_429 - .L_428)
.L_428:
        /*012c*/ 	.word	0x00000000
        /*0130*/ 	.short	0x0003
        /*0132*/ 	.short	0x0014
        /*0134*/ 	.byte	0x00, 0xf0, 0x11, 0x00


	//----- nvinfo : EIATTR_KPARAM_INFO
	.align		4
.L_429:
        /*0138*/ 	.byte	0x04, 0x17
        /*013a*/ 	.short	(.L_431 - .L_430)
.L_430:
        /*013c*/ 	.word	0x00000000
        /*0140*/ 	.short	0x0002
        /*0142*/ 	.short	0x0010
        /*0144*/ 	.byte	0x00, 0xf0, 0x11, 0x00


	//----- nvinfo : EIATTR_KPARAM_INFO
	.align		4
.L_431:
        /*0148*/ 	.byte	0x04, 0x17
        /*014a*/ 	.short	(.L_433 - .L_432)
.L_432:
        /*014c*/ 	.word	0x00000000
        /*0150*/ 	.short	0x0001
        /*0152*/ 	.short	0x0008
        /*0154*/ 	.byte	0x00, 0xf0, 0x21, 0x00


	//----- nvinfo : EIATTR_KPARAM_INFO
	.align		4
.L_433:
        /*0158*/ 	.byte	0x04, 0x17
        /*015a*/ 	.short	(.L_435 - .L_434)
.L_434:
        /*015c*/ 	.word	0x00000000
        /*0160*/ 	.short	0x0000
        /*0162*/ 	.short	0x0000
        /*0164*/ 	.byte	0x00, 0xf0, 0x21, 0x00


	//----- nvinfo : EIATTR_SPARSE_MMA_MASK
	.align		4
.L_435:
        /*0168*/ 	.byte	0x03, 0x50
        /*016a*/ 	.short	0x0000


	//----- nvinfo : EIATTR_MAXREG_COUNT
	.align		4
        /*016c*/ 	.byte	0x03, 0x1b
        /*016e*/ 	.short	0x00ff


	//----- nvinfo : EIATTR_MERCURY_ISA_VERSION
	.align		4
        /*0170*/ 	.byte	0x03, 0x5f
        /*0172*/ 	.short	0x0101


	//----- nvinfo : EIATTR_EXIT_INSTR_OFFSETS
	.align		4
        /*0174*/ 	.byte	0x04, 0x1c
        /*0176*/ 	.short	(.L_437 - .L_436)


	//   ....[0]....
.L_436:
        /*0178*/ 	.word	0x000000a0


	//   ....[1]....
        /*017c*/ 	.word	0x00004430


	//----- nvinfo : EIATTR_CRS_STACK_SIZE
	.align		4
.L_437:
        /*0180*/ 	.byte	0x04, 0x1e
        /*0182*/ 	.short	(.L_439 - .L_438)
.L_438:
        /*0184*/ 	.word	0x00000000


	//----- nvinfo : EIATTR_CBANK_PARAM_SIZE
	.align		4
.L_439:
        /*0188*/ 	.byte	0x03, 0x19
        /*018a*/ 	.short	0x0068


	//----- nvinfo : EIATTR_PARAM_CBANK
	.align		4
        /*018c*/ 	.byte	0x04, 0x0a
        /*018e*/ 	.short	(.L_441 - .L_440)
	.align		4
.L_440:
        /*0190*/ 	.word	index@(.nv.constant0._ZN2at6native13vol2im_kernelIN3c104HalfES3_EEvlPKT_jjjjjjjjjjjjjjjjjjjPS4_)
        /*0194*/ 	.short	0x0210
        /*0196*/ 	.short	0x0068


	//----- nvinfo : EIATTR_SW_WAR
	.align		4
.L_441:
        /*0198*/ 	.byte	0x04, 0x36
        /*019a*/ 	.short	(.L_443 - .L_442)
.L_442:
        /*019c*/ 	.word	0x00000008
.L_443:


//--------------------- .nv.info._ZN2at6native13im2col_kernelIN3c104HalfEEEvlPKT_llllllllllllPS4_ --------------------------
	.section	.nv.info._ZN2at6native13im2col_kernelIN3c104HalfEEEvlPKT_llllllllllllPS4_,"",@"SHT_CUDA_INFO"
	.sectionflags	@""
	.align	4


	//----- nvinfo : EIATTR_CUDA_API_VERSION
	.align		4
        /*0000*/ 	.byte	0x04, 0x37
        /*0002*/ 	.short	(.L_445 - .L_444)
.L_444:
        /*0004*/ 	.word	0x00000082


	//----- nvinfo : EIATTR_KPARAM_INFO
	.align		4
.L_445:
        /*0008*/ 	.byte	0x04, 0x17
        /*000a*/ 	.short	(.L_447 - .L_446)
.L_446:
        /*000c*/ 	.word	0x00000000
        /*0010*/ 	.short	0x000e
        /*0012*/ 	.short	0x0070
        /*0014*/ 	.byte	0x00, 0xf0, 0x21, 0x00


	//----- nvinfo : EIATTR_KPARAM_INFO
	.align		4
.L_447:
        /*0018*/ 	.byte	0x04, 0x17
        /*001a*/ 	.short	(.L_449 - .L_448)
.L_448:
        /*001c*/ 	.word	0x00000000
        /*0020*/ 	.short	0x000d
        /*0022*/ 	.short	0x0068
        /*0024*/ 	.byte	0x00, 0xf0, 0x21, 0x00


	//----- nvinfo : EIATTR_KPARAM_INFO
	.align		4
.L_449:
        /*0028*/ 	.byte	0x04, 0x17
        /*002a*/ 	.short	(.L_451 - .L_450)
.L_450:
        /*002c*/ 	.word	0x00000000
        /*0030*/ 	.short	0x000c
        /*0032*/ 	.short	0x0060
        /*0034*/ 	.byte	0x00, 0xf0, 0x21, 0x00


	//----- nvinfo : EIATTR_KPARAM_INFO
	.align		4
.L_451:
        /*0038*/ 	.byte	0x04, 0x17
        /*003a*/ 	.short	(.L_453 - .L_452)
.L_452:
        /*003c*/ 	.word	0x00000000
        /*0040*/ 	.short	0x000b
        /*0042*/ 	.short	0x0058
        /*0044*/ 	.byte	0x00, 0xf0, 0x21, 0x00


	//----- nvinfo : EIATTR_KPARAM_INFO
	.align		4
.L_453:
        /*0048*/ 	.byte	0x04, 0x17
        /*004a*/ 	.short	(.L_455 - .L_454)
.L_454:
        /*004c*/ 	.word	0x00000000
        /*0050*/ 	.short	0x000a
        /*0052*/ 	.short	0x0050
        /*0054*/ 	.byte	0x00, 0xf0, 0x21, 0x00


	//----- nvinfo : EIATTR_KPARAM_INFO
	.align		4
.L_455:
        /*0058*/ 	.byte	0x04, 0x17
        /*005a*/ 	.short	(.L_457 - .L_456)
.L_456:
        /*005c*/ 	.word	0x00000000
        /*0060*/ 	.short	0x0009
        /*0062*/ 	.short	0x0048
        /*0064*/ 	.byte	0x00, 0xf0, 0x21, 0x00


	//----- nvinfo : EIATTR_KPARAM_INFO
	.align		4
.L_457:
        /*0068*/ 	.byte	0x04, 0x17
        /*006a*/ 	.short	(.L_459 - .L_458)
.L_458:
        /*006c*/ 	.word	0x00000000
        /*0070*/ 	.short	0x0008
        /*0072*/ 	.short	0x0040
        /*0074*/ 	.byte	0x00, 0xf0, 0x21, 0x00


	//----- nvinfo : EIATTR_KPARAM_INFO
	.align		4
.L_459:
        /*0078*/ 	.byte	0x04, 0x17
        /*007a*/ 	.short	(.L_461 - .L_460)
.L_460:
        /*007c*/ 	.word	0x00000000
        /*0080*/ 	.short	0x0007
        /*0082*/ 	.short	0x0038
        /*0084*/ 	.byte	0x00, 0xf0, 0x21, 0x00


	//----- nvinfo : EIATTR_KPARAM_INFO
	.align		4
.L_461:
        /*0088*/ 	.byte	0x04, 0x17
        /*008a*/ 	.short	(.L_463 - .L_462)
.L_462:
        /*008c*/ 	.word	0x00000000
        /*0090*/ 	.short	0x0006
        /*0092*/ 	.short	0x0030
        /*0094*/ 	.byte	0x00, 0xf0, 0x21, 0x00


	//----- nvinfo : EIATTR_KPARAM_INFO
	.align		4
.L_463:
        /*0098*/ 	.byte	0x04, 0x17
        /*009a*/ 	.short	(.L_465 - .L_464)
.L_464:
        /*009c*/ 	.word	0x00000000
        /*00a0*/ 	.short	0x0005
        /*00a2*/ 	.short	0x0028
        /*00a4*/ 	.byte	0x00, 0xf0, 0x21, 0x00


	//----- nvinfo : EIATTR_KPARAM_INFO
	.align		4
.L_465:
        /*00a8*/ 	.byte	0x04, 0x17
        /*00aa*/ 	.short	(.L_467 - .L_466)
.L_466:
        /*00ac*/ 	.word	0x00000000
        /*00b0*/ 	.short	0x0004
        /*00b2*/ 	.short	0x0020
        /*00b4*/ 	.byte	0x00, 0xf0, 0x21, 0x00


	//----- nvinfo : EIATTR_KPARAM_INFO
	.align		4
.L_467:
        /*00b8*/ 	.byte	0x04, 0x17
        /*00ba*/ 	.short	(.L_469 - .L_468)
.L_468:
        /*00bc*/ 	.word	0x00000000
        /*00c0*/ 	.short	0x0003
        /*00c2*/ 	.short	0x0018
        /*00c4*/ 	.byte	0x00, 0xf0, 0x21, 0x00


	//----- nvinfo : EIATTR_KPARAM_INFO
	.align		4
.L_469:
        /*00c8*/ 	.byte	0x04, 0x17
        /*00ca*/ 	.short	(.L_471 - .L_470)
.L_470:
        /*00cc*/ 	.word	0x00000000
        /*00d0*/ 	.short	0x0002
        /*00d2*/ 	.short	0x0010
        /*00d4*/ 	.byte	0x00, 0xf0, 0x21, 0x00


	//----- nvinfo : EIATTR_KPARAM_INFO
	.align		4
.L_471:
        /*00d8*/ 	.byte	0x04, 0x17
        /*00da*/ 	.short	(.L_473 - .L_472)
.L_472:
        /*00dc*/ 	.word	0x00000000
        /*00e0*/ 	.short	0x0001
        /*00e2*/ 	.short	0x0008
        /*00e4*/ 	.byte	0x00, 0xf0, 0x21, 0x00


	//----- nvinfo : EIATTR_KPARAM_INFO
	.align		4
.L_473:
        /*00e8*/ 	.byte	0x04, 0x17
        /*00ea*/ 	.short	(.L_475 - .L_474)
.L_474:
        /*00ec*/ 	.word	0x00000000
        /*00f0*/ 	.short	0x0000
        /*00f2*/ 	.short	0x0000
        /*00f4*/ 	.byte	0x00, 0xf0, 0x21, 0x00


	//----- nvinfo : EIATTR_SPARSE_MMA_MASK
	.align		4
.L_475:
        /*00f8*/ 	.byte	0x03, 0x50
        /*00fa*/ 	.short	0x0000


	//----- nvinfo : EIATTR_MAXREG_COUNT
	.align		4
        /*00fc*/ 	.byte	0x03, 0x1b
        /*00fe*/ 	.short	0x0040


	//----- nvinfo : EIATTR_MERCURY_ISA_VERSION
	.align		4
        /*0100*/ 	.byte	0x03, 0x5f
        /*0102*/ 	.short	0x0101


	//----- nvinfo : EIATTR_EXIT_INSTR_OFFSETS
	.align		4
        /*0104*/ 	.byte	0x04, 0x1c
        /*0106*/ 	.short	(.L_477 - .L_476)


	//   ....[0]....
.L_476:
        /*0108*/ 	.word	0x00000090


	//   ....[1]....
        /*010c*/ 	.word	0x000000d0


	//   ....[2]....
        /*0110*/ 	.word	0x00001b90


	//----- nvinfo : EIATTR_MAX_THREADS
	.align		4
.L_477:
        /*0114*/ 	.byte	0x04, 0x05
        /*0116*/ 	.short	(.L_479 - .L_478)
.L_478:
        /*0118*/ 	.word	0x00000400
        /*011c*/ 	.word	0x00000001
        /*0120*/ 	.word	0x00000001


	//----- nvinfo : EIATTR_CRS_STACK_SIZE
	.align		4
.L_479:
        /*0124*/ 	.byte	0x04, 0x1e
        /*0126*/ 	.short	(.L_481 - .L_480)
.L_480:
        /*0128*/ 	.word	0x00000000


	//----- nvinfo : EIATTR_CBANK_PARAM_SIZE
	.align		4
.L_481:
        /*012c*/ 	.byte	0x03, 0x19
        /*012e*/ 	.short	0x0078


	//----- nvinfo : EIATTR_PARAM_CBANK
	.align		4
        /*0130*/ 	.byte	0x04, 0x0a
        /*0132*/ 	.short	(.L_483 - .L_482)
	.align		4
.L_482:
        /*0134*/ 	.word	index@(.nv.constant0._ZN2at6native13im2col_kernelIN3c104HalfEEEvlPKT_llllllllllllPS4_)
        /*0138*/ 	.short	0x0210
        /*013a*/ 	.short	0x0078


	//----- nvinfo : EIATTR_SW_WAR
	.align		4
.L_483:
        /*013c*/ 	.byte	0x04, 0x36
        /*013e*/ 	.short	(.L_485 - .L_484)
.L_484:
        /*0140*/ 	.word	0x00000008
.L_485:


//--------------------- .nv.info._ZN2at6native14vol2col_kernelIN3c104HalfEEEvlPKT_iiiiiiiiiiiiiiiiiiPS4_ --------------------------
	.section	.nv.info._ZN2at6native14vol2col_kernelIN3c104HalfEEEvlPKT_iiiiiiiiiiiiiiiiiiPS4_,"",@"SHT_CUDA_INFO"
	.sectionflags	@""
	.align	4


	//----- nvinfo : EIATTR_CUDA_API_VERSION
	.align		4
        /*0000*/ 	.byte	0x04, 0x37
        /*0002*/ 	.short	(.L_487 - .L_486)
.L_486:
        /*0004*/ 	.word	0x00000082


	//----- nvinfo : EIATTR_KPARAM_INFO
	.align		4
.L_487:
        /*0008*/ 	.byte	0x04, 0x17
        /*000a*/ 	.short	(.L_489 - .L_488)
.L_488:
        /*000c*/ 	.word	0x00000000
        /*0010*/ 	.short	0x0014
        /*0012*/ 	.short	0x0058
        /*0014*/ 	.byte	0x00, 0xf0, 0x21, 0x00


	//----- nvinfo : EIATTR_KPARAM_INFO
	.align		4
.L_489:
        /*0018*/ 	.byte	0x04, 0x17
        /*001a*/ 	.short	(.L_491 - .L_490)
.L_490:
        /*001c*/ 	.word	0x00000000
        /*0020*/ 	.short	0x0013
        /*0022*/ 	.short	0x0054
        /*0024*/ 	.byte	0x00, 0xf0, 0x11, 0x00


	//----- nvinfo : EIATTR_KPARAM_INFO
	.align		4
.L_491:
        /*0028*/ 	.byte	0x04, 0x17
        /*002a*/ 	.short	(.L_493 - .L_492)
.L_492:
        /*002c*/ 	.word	0x00000000
        /*0030*/ 	.short	0x0012
        /*0032*/ 	.short	0x0050
        /*0034*/ 	.byte	0x00, 0xf0, 0x11, 0x00


	//----- nvinfo : EIATTR_KPARAM_INFO
	.align		4
.L_493:
        /*0038*/ 	.byte	0x04, 0x17
        /*003a*/ 	.short	(.L_495 - .L_494)
.L_494:
        /*003c*/ 	.word	0x00000000
        /*0040*/ 	.short	0x0011
        /*0042*/ 	.short	0x004c
        /*0044*/ 	.byte	0x00, 0xf0, 0x11, 0x00


	//----- nvinfo : EIATTR_KPARAM_INFO
	.align		4
.L_495:
        /*0048*/ 	.byte	0x04, 0x17
        /*004a*/ 	.short	(.L_497 - .L_496)
.L_496:
        /*004c*/ 	.word	0x00000000
        /*0050*/ 	.short	0x0010
        /*0052*/ 	.short	0x0048
        /*0054*/ 	.byte	0x00, 0xf0, 0x11, 0x00


	//----- nvinfo : EIATTR_KPARAM_INFO
	.align		4
.L_497:
        /*0058*/ 	.byte	0x04, 0x17
        /*005a*/ 	.short	(.L_499 - .L_498)
.L_498:
        /*005c*/ 	.word	0x00000000
        /*0060*/ 	.short	0x000f
        /*0062*/ 	.short	0x0044
        /*0064*/ 	.byte	0x00, 0xf0, 0x11, 0x00


	//----- nvinfo : EIATTR_KPARAM_INFO
	.align		4
.L_499:
        /*0068*/ 	.byte	0x04, 0x17
        /*006a*/ 	.short	(.L_501 - .L_500)
.L_500:
        /*006c*/ 	.word	0x00000000
        /*0070*/ 	.short	0x000e
        /*0072*/ 	.short	0x0040
        /*0074*/ 	.byte	0x00, 0xf0, 0x11, 0x00


	//----- nvinfo : EIATTR_KPARAM_INFO
	.align		4
.L_501:
        /*0078*/ 	.byte	0x04, 0x17
        /*007a*/ 	.short	(.L_503 - .L_502)
.L_502:
        /*007c*/ 	.word	0x00000000
        /*0080*/ 	.short	0x000d
        /*0082*/ 	.short	0x003c
        /*0084*/ 	.byte	0x00, 0xf0, 0x11, 0x00


	//----- nvinfo : EIATTR_KPARAM_INFO
	.align		4
.L_503:
        /*0088*/ 	.byte	0x04, 0x17
        /*008a*/ 	.short	(.L_505 - .L_504)
.L_504:
        /*008c*/ 	.word	0x00000000
        /*0090*/ 	.short	0x000c
        /*0092*/ 	.short	0x0038
        /*0094*/ 	.byte	0x00, 0xf0, 0x11, 0x00


	//----- nvinfo : EIATTR_KPARAM_INFO
	.align		4
.L_505:
        /*0098*/ 	.byte	0x04, 0x17
        /*009a*/ 	.short	(.L_507 - .L_506)
.L_506:
        /*009c*/ 	.word	0x00000000
        /*00a0*/ 	.short	0x000b
        /*00a2*/ 	.short	0x0034
        /*00a4*/ 	.byte	0x00, 0xf0, 0x11, 0x00


	//----- nvinfo : EIATTR_KPARAM_INFO
	.align		4
.L_507:
        /*00a8*/ 	.byte	0x04, 0x17
        /*00aa*/ 	.short	(.L_509 - .L_508)
.L_508:
        /*00ac*/ 	.word	0x00000000
        /*00b0*/ 	.short	0x000a
        /*00b2*/ 	.short	0x0030
        /*00b4*/ 	.byte	0x00, 0xf0, 0x11, 0x00


	//----- nvinfo : EIATTR_KPARAM_INFO
	.align		4
.L_509:
        /*00b8*/ 	.byte	0x04, 0x17
        /*00ba*/ 	.short	(.L_511 - .L_510)
.L_510:
        /*00bc*/ 	.word	0x00000000
        /*00c0*/ 	.short	0x0009
        /*00c2*/ 	.short	0x002c
        /*00c4*/ 	.byte	0x00, 0xf0, 0x11, 0x00


	//----- nvinfo : EIATTR_KPARAM_INFO
	.align		4
.L_511:
        /*00c8*/ 	.byte	0x04, 0x17
        /*00ca*/ 	.short	(.L_513 - .L_512)
.L_512:
        /*00cc*/ 	.word	0x00000000
        /*00d0*/ 	.short	0x0008
        /*00d2*/ 	.short	0x0028
        /*00d4*/ 	.byte	0x00, 0xf0, 0x11, 0x00


	//----- nvinfo : EIATTR_KPARAM_INFO
	.align		4
.L_513:
        /*00d8*/ 	.byte	0x04, 0x17
        /*00da*/ 	.short	(.L_515 - .L_514)
.L_514:
        /*00dc*/ 	.word	0x00000000
        /*00e0*/ 	.short	0x0007
        /*00e2*/ 	.short	0x0024
        /*00e4*/ 	.byte	0x00, 0xf0, 0x11, 0x00


	//----- nvinfo : EIATTR_KPARAM_INFO
	.align		4
.L_515:
        /*00e8*/ 	.byte	0x04, 0x17
        /*00ea*/ 	.short	(.L_517 - .L_516)
.L_516:
        /*00ec*/ 	.word	0x00000000
        /*00f0*/ 	.short	0x0006
        /*00f2*/ 	.short	0x0020
        /*00f4*/ 	.byte	0x00, 0xf0, 0x11, 0x00


	//----- nvinfo : EIATTR_KPARAM_INFO
	.align		4
.L_517:
        /*00f8*/ 	.byte	0x04, 0x17
        /*00fa*/ 	.short	(.L_519 - .L_518)
.L_518:
        /*00fc*/ 	.word	0x00000000
        /*0100*/ 	.short	0x0005
        /*0102*/ 	.short	0x001c
        /*0104*/ 	.byte	0x00, 0xf0, 0x11, 0x00


	//----- nvinfo : EIATTR_KPARAM_INFO
	.align		4
.L_519:
        /*0108*/ 	.byte	0x04, 0x17
        /*010a*/ 	.short	(.L_521 - .L_520)
.L_520:
        /*010c*/ 	.word	0x00000000
        /*0110*/ 	.short	0x0004
        /*0112*/ 	.short	0x0018
        /*0114*/ 	.byte	0x00, 0xf0, 0x11, 0x00


	//----- nvinfo : EIATTR_KPARAM_INFO
	.align		4
.L_521:
        /*0118*/ 	.byte	0x04, 0x17
        /*011a*/ 	.short	(.L_523 - .L_522)
.L_522:
        /*011c*/ 	.word	0x00000000
        /*0120*/ 	.short	0x0003
        /*0122*/ 	.short	0x0014
        /*0124*/ 	.byte	0x00, 0xf0, 0x11, 0x00


	//----- nvinfo : EIATTR_KPARAM_INFO
	.align		4
.L_523:
        /*0128*/ 	.byte	0x04, 0x17
        /*012a*/ 	.short	(.L_525 - .L_524)
.L_524:
        /*012c*/ 	.word	0x00000000
        /*0130*/ 	.short	0x0002
        /*0132*/ 	.short	0x0010
        /*0134*/ 	.byte	0x00, 0xf0, 0x11, 0x00


	//----- nvinfo : EIATTR_KPARAM_INFO
	.align		4
.L_525:
        /*0138*/ 	.byte	0x04, 0x17
        /*013a*/ 	.short	(.L_527 - .L_526)
.L_526:
        /*013c*/ 	.word	0x00000000
        /*0140*/ 	.short	0x0001
        /*0142*/ 	.short	0x0008
        /*0144*/ 	.byte	0x00, 0xf0, 0x21, 0x00


	//----- nvinfo : EIATTR_KPARAM_INFO
	.align		4
.L_527:
        /*0148*/ 	.byte	0x04, 0x17
        /*014a*/ 	.short	(.L_529 - .L_528)
.L_528:
        /*014c*/ 	.word	0x00000000
        /*0150*/ 	.short	0x0000
        /*0152*/ 	.short	0x0000
        /*0154*/ 	.byte	0x00, 0xf0, 0x21, 0x00


	//----- nvinfo : EIATTR_SPARSE_MMA_MASK
	.align		4
.L_529:
        /*0158*/ 	.byte	0x03, 0x50
        /*015a*/ 	.short	0x0000


	//----- nvinfo : EIATTR_MAXREG_COUNT
	.align		4
        /*015c*/ 	.byte	0x03, 0x1b
        /*015e*/ 	.short	0x0040


	//----- nvinfo : EIATTR_MERCURY_ISA_VERSION
	.align		4
        /*0160*/ 	.byte	0x03, 0x5f
        /*0162*/ 	.short	0x0101


	//----- nvinfo : EIATTR_EXIT_INSTR_OFFSETS
	.align		4
        /*0164*/ 	.byte	0x04, 0x1c
        /*0166*/ 	.short	(.L_531 - .L_530)


	//   ....[0]....
.L_530:
        /*0168*/ 	.word	0x00000090


	//   ....[1]....
        /*016c*/ 	.word	0x00001c90


	//----- nvinfo : EIATTR_MAX_THREADS
	.align		4
.L_531:
        /*0170*/ 	.byte	0x04, 0x05
        /*0172*/ 	.short	(.L_533 - .L_532)
.L_532:
        /*0174*/ 	.word	0x00000400
        /*0178*/ 	.word	0x00000001
        /*017c*/ 	.word	0x00000001


	//----- nvinfo : EIATTR_CRS_STACK_SIZE
	.align		4
.L_533:
        /*0180*/ 	.byte	0x04, 0x1e
        /*0182*/ 	.short	(.L_535 - .L_534)
.L_534:
        /*0184*/ 	.word	0x00000000


	//----- nvinfo : EIATTR_CBANK_PARAM_SIZE
	.align		4
.L_535:
        /*0188*/ 	.byte	0x03, 0x19
        /*018a*/ 	.short	0x0060


	//----- nvinfo : EIATTR_PARAM_CBANK
	.align		4
        /*018c*/ 	.byte	0x04, 0x0a
        /*018e*/ 	.short	(.L_537 - .L_536)
	.align		4
.L_536:
        /*0190*/ 	.word	index@(.nv.constant0._ZN2at6native14vol2col_kernelIN3c104HalfEEEvlPKT_iiiiiiiiiiiiiiiiiiPS4_)
        /*0194*/ 	.short	0x0210
        /*0196*/ 	.short	0x0060


	//----- nvinfo : EIATTR_SW_WAR
	.align		4
.L_537:
        /*0198*/ 	.byte	0x04, 0x36
        /*019a*/ 	.short	(.L_539 - .L_538)
.L_538:
        /*019c*/ 	.word	0x00000008
.L_539:


//--------------------- .nv.info._ZN2at6native13col2im_kernelIffEEvlPKT_llllllllllllPS2_ --------------------------
	.section	.nv.info._ZN2at6native13col2im_kernelIffEEvlPKT_llllllllllllPS2_,"",@"SHT_CUDA_INFO"
	.sectionflags	@""
	.align	4


	//----- nvinfo : EIATTR_CUDA_API_VERSION
	.align		4
        /*0000*/ 	.byte	0x04, 0x37
        /*0002*/ 	.short	(.L_541 - .L_540)
.L_540:
        /*0004*/ 	.word	0x00000082


	//----- nvinfo : EIATTR_KPARAM_INFO
	.align		4
.L_541:
        /*0008*/ 	.byte	0x04, 0x17
        /*000a*/ 	.short	(.L_543 - .L_542)
.L_542:
        /*000c*/ 	.word	0x00000000
        /*0010*/ 	.short	0x000e
        /*0012*/ 	.short	0x0070
        /*0014*/ 	.byte	0x00, 0xf0, 0x21, 0x00


	//----- nvinfo : EIATTR_KPARAM_INFO
	.align		4
.L_543:
        /*0018*/ 	.byte	0x04, 0x17
        /*001a*/ 	.short	(.L_545 - .L_544)
.L_544:
        /*001c*/ 	.word	0x00000000
        /*0020*/ 	.short	0x000d
        /*0022*/ 	.short	0x0068
        /*0024*/ 	.byte	0x00, 0xf0, 0x21, 0x00


	//----- nvinfo : EIATTR_KPARAM_INFO
	.align		4
.L_545:
        /*0028*/ 	.byte	0x04, 0x17
        /*002a*/ 	.short	(.L_547 - .L_546)
.L_546:
        /*002c*/ 	.word	0x00000000
        /*0030*/ 	.short	0x000c
        /*0032*/ 	.short	0x0060
        /*0034*/ 	.byte	0x00, 0xf0, 0x21, 0x00


	//----- nvinfo : EIATTR_KPARAM_INFO
	.align		4
.L_547:
        /*0038*/ 	.byte	0x04, 0x17
        /*003a*/ 	.short	(.L_549 - .L_548)
.L_548:
        /*003c*/ 	.word	0x00000000
        /*0040*/ 	.short	0x000b
        /*0042*/ 	.short	0x0058
        /*0044*/ 	.byte	0x00, 0xf0, 0x21, 0x00


	//----- nvinfo : EIATTR_KPARAM_INFO
	.align		4
.L_549:
        /*0048*/ 	.byte	0x04, 0x17
        /*004a*/ 	.short	(.L_551 - .L_550)
.L_550:
        /*004c*/ 	.word	0x00000000
        /*0050*/ 	.short	0x000a
        /*0052*/ 	.short	0x0050
        /*0054*/ 	.byte	0x00, 0xf0, 0x21, 0x00


	//----- nvinfo : EIATTR_KPARAM_INFO
	.align		4
.L_551:
        /*0058*/ 	.byte	0x04, 0x17
        /*005a*/ 	.short	(.L_553 - .L_552)
.L_552:
        /*005c*/ 	.word	0x00000000
        /*0060*/ 	.short	0x0009
        /*0062*/ 	.short	0x0048
        /*0064*/ 	.byte	0x00, 0xf0, 0x21, 0x00


	//----- nvinfo : EIATTR_KPARAM_INFO
	.align		4
.L_553:
        /*0068*/ 	.byte	0x04, 0x17
        /*006a*/ 	.short	(.L_555 - .L_554)
.L_554:
        /*006c*/ 	.word	0x00000000
        /*0070*/ 	.short	0x0008
        /*0072*/ 	.short	0x0040
        /*0074*/ 	.byte	0x00, 0xf0, 0x21, 0x00


	//----- nvinfo : EIATTR_KPARAM_INFO
	.align		4
.L_555:
        /*0078*/ 	.byte	0x04, 0x17
        /*007a*/ 	.short	(.L_557 - .L_556)
.L_556:
        /*007c*/ 	.word	0x00000000
        /*0080*/ 	.short	0x0007
        /*0082*/ 	.short	0x0038
        /*0084*/ 	.byte	0x00, 0xf0, 0x21, 0x00


	//----- nvinfo : EIATTR_KPARAM_INFO
	.align		4
.L_557:
        /*0088*/ 	.byte	0x04, 0x17
        /*008a*/ 	.short	(.L_559 - .L_558)
.L_558:
        /*008c*/ 	.word	0x00000000
        /*0090*/ 	.short	0x0006
        /*0092*/ 	.short	0x0030
        /*0094*/ 	.byte	0x00, 0xf0, 0x21, 0x00


	//----- nvinfo : EIATTR_KPARAM_INFO
	.align		4
.L_559:
        /*0098*/ 	.byte	0x04, 0x17
        /*009a*/ 	.short	(.L_561 - .L_560)
.L_560:
        /*009c*/ 	.word	0x00000000
        /*00a0*/ 	.short	0x0005
        /*00a2*/ 	.short	0x0028
        /*00a4*/ 	.byte	0x00, 0xf0, 0x21, 0x00


	//----- nvinfo : EIATTR_KPARAM_INFO
	.align		4
.L_561:
        /*00a8*/ 	.byte	0x04, 0x17
        /*00aa*/ 	.short	(.L_563 - .L_562)
.L_562:
        /*00ac*/ 	.word	0x00000000
        /*00b0*/ 	.short	0x0004
        /*00b2*/ 	.short	0x0020
        /*00b4*/ 	.byte	0x00, 0xf0, 0x21, 0x00


	//----- nvinfo : EIATTR_KPARAM_INFO
	.align		4
.L_563:
        /*00b8*/ 	.byte	0x04, 0x17
        /*00ba*/ 	.short	(.L_565 - .L_564)
.L_564:
        /*00bc*/ 	.word	0x00000000
        /*00c0*/ 	.short	0x0003
        /*00c2*/ 	.short	0x0018
        /*00c4*/ 	.byte	0x00, 0xf0, 0x21, 0x00


	//----- nvinfo : EIATTR_KPARAM_INFO
	.align		4
.L_565:
        /*00c8*/ 	.byte	0x04, 0x17
        /*00ca*/ 	.short	(.L_567 - .L_566)
.L_566:
        /*00cc*/ 	.word	0x00000000
        /*00d0*/ 	.short	0x0002
        /*00d2*/ 	.short	0x0010
        /*00d4*/ 	.byte	0x00, 0xf0, 0x21, 0x00


	//----- nvinfo : EIATTR_KPARAM_INFO
	.align		4
.L_567:
        /*00d8*/ 	.byte	0x04, 0x17
        /*00da*/ 	.short	(.L_569 - .L_568)
.L_568:
        /*00dc*/ 	.word	0x00000000
        /*00e0*/ 	.short	0x0001
        /*00e2*/ 	.short	0x0008
        /*00e4*/ 	.byte	0x00, 0xf0, 0x21, 0x00


	//----- nvinfo : EIATTR_KPARAM_INFO
	.align		4
.L_569:
        /*00e8*/ 	.byte	0x04, 0x17
        /*00ea*/ 	.short	(.L_571 - .L_570)
.L_570:
        /*00ec*/ 	.word	0x00000000
        /*00f0*/ 	.short	0x0000
        /*00f2*/ 	.short	0x0000
        /*00f4*/ 	.byte	0x00, 0xf0, 0x21, 0x00


	//----- nvinfo : EIATTR_SPARSE_MMA_MASK
	.align		4
.L_571:
        /*00f8*/ 	.byte	0x03, 0x50
        /*00fa*/ 	.short	0x0000


	//----- nvinfo : EIATTR_MAXREG_COUNT
	.align		4
        /*00fc*/ 	.byte	0x03, 0x1b
        /*00fe*/ 	.short	0x0080


	//----- nvinfo : EIATTR_MERCURY_ISA_VERSION
	.align		4
        /*0100*/ 	.byte	0x03, 0x5f
        /*0102*/ 	.short	0x0101


	//----- nvinfo : EIATTR_EXIT_INSTR_OFFSETS
	.align		4
        /*0104*/ 	.byte	0x04, 0x1c
        /*0106*/ 	.short	(.L_573 - .L_572)


	//   ....[0]....
.L_572:
        /*0108*/ 	.word	0x00000090


	//   ....[1]....
        /*010c*/ 	.word	0x00005ad0


	//----- nvinfo : EIATTR_MAX_THREADS
	.align		4
.L_573:
        /*0110*/ 	.byte	0x04, 0x05
        /*0112*/ 	.short	(.L_575 - .L_574)
.L_574:
        /*0114*/ 	.word	0x00000200
        /*0118*/ 	.word	0x00000001
        /*011c*/ 	.word	0x00000001


	//----- nvinfo : EIATTR_CRS_STACK_SIZE
	.align		4
.L_575:
        /*0120*/ 	.byte	0x04, 0x1e
        /*0122*/ 	.short	(.L_577 - .L_576)
.L_576:
        /*0124*/ 	.word	0x00000000


	//----- nvinfo : EIATTR_CBANK_PARAM_SIZE
	.align		4
.L_577:
        /*0128*/ 	.byte	0x03, 0x19
        /*012a*/ 	.short	0x0078


	//----- nvinfo : EIATTR_PARAM_CBANK
	.align		4
        /*012c*/ 	.byte	0x04, 0x0a
        /*012e*/ 	.short	(.L_579 - .L_578)
	.align		4
.L_578:
        /*0130*/ 	.word	index@(.nv.constant0._ZN2at6native13col2im_kernelIffEEvlPKT_llllllllllllPS2_)
        /*0134*/ 	.short	0x0210
        /*0136*/ 	.short	0x0078


	//----- nvinfo : EIATTR_SW_WAR
	.align		4
.L_579:
        /*0138*/ 	.byte	0x04, 0x36
        /*013a*/ 	.short	(.L_581 - .L_580)
.L_580:
        /*013c*/ 	.word	0x00000008
.L_581:


//--------------------- .nv.info._ZN2at6native13vol2im_kernelIffEEvlPKT_jjjjjjjjjjjjjjjjjjjPS2_ --------------------------
	.section	.nv.info._ZN2at6native13vol2im_kernelIffEEvlPKT_jjjjjjjjjjjjjjjjjjjPS2_,"",@"SHT_CUDA_INFO"
	.sectionflags	@""
	.align	4


	//----- nvinfo : EIATTR_CUDA_API_VERSION
	.align		4
        /*0000*/ 	.byte	0x04, 0x37
        /*0002*/ 	.short	(.L_583 - .L_582)
.L_582:
        /*0004*/ 	.word	0x00000082


	//----- nvinfo : EIATTR_KPARAM_INFO
	.align		4
.L_583:
        /*0008*/ 	.byte	0x04, 0x17
        /*000a*/ 	.short	(.L_585 - .L_584)
.L_584:
        /*000c*/ 	.word	0x00000000
        /*0010*/ 	.short	0x0015
        /*0012*/ 	.short	0x0060
        /*0014*/ 	.byte	0x00, 0xf0, 0x21, 0x00


	//----- nvinfo : EIATTR_KPARAM_INFO
	.align		4
.L_585:
        /*0018*/ 	.byte	0x04, 0x17
        /*001a*/ 	.short	(.L_587 - .L_586)
.L_586:
        /*001c*/ 	.word	0x00000000
        /*0020*/ 	.short	0x0014
        /*0022*/ 	.short	0x0058
        /*0024*/ 	.byte	0x00, 0xf0, 0x11, 0x00


	//----- nvinfo : EIATTR_KPARAM_INFO
	.align		4
.L_587:
        /*0028*/ 	.byte	0x04, 0x17
        /*002a*/ 	.short	(.L_589 - .L_588)
.L_588:
        /*002c*/ 	.word	0x00000000
        /*0030*/ 	.short	0x0013
        /*0032*/ 	.short	0x0054
        /*0034*/ 	.byte	0x00, 0xf0, 0x11, 0x00


	//----- nvinfo : EIATTR_KPARAM_INFO
	.align		4
.L_589:
        /*0038*/ 	.byte	0x04, 0x17
        /*003a*/ 	.short	(.L_591 - .L_590)
.L_590:
        /*003c*/ 	.word	0x00000000
        /*0040*/ 	.short	0x0012
        /*0042*/ 	.short	0x0050
        /*0044*/ 	.byte	0x00, 0xf0, 0x11, 0x00


	//----- nvinfo : EIATTR_KPARAM_INFO
	.align		4
.L_591:
        /*0048*/ 	.byte	0x04, 0x17
        /*004a*/ 	.short	(.L_593 - .L_592)
.L_592:
        /*004c*/ 	.word	0x00000000
        /*0050*/ 	.short	0x0011
        /*0052*/ 	.short	0x004c
        /*0054*/ 	.byte	0x00, 0xf0, 0x11, 0x00


	//----- nvinfo : EIATTR_KPARAM_INFO
	.align		4
.L_593:
        /*0058*/ 	.byte	0x04, 0x17
        /*005a*/ 	.short	(.L_595 - .L_594)
.L_594:
        /*005c*/ 	.word	0x00000000
        /*0060*/ 	.short	0x0010
        /*0062*/ 	.short	0x0048
        /*0064*/ 	.byte	0x00, 0xf0, 0x11, 0x00


	//----- nvinfo : EIATTR_KPARAM_INFO
	.align		4
.L_595:
        /*0068*/ 	.byte	0x04, 0x17
        /*006a*/ 	.short	(.L_597 - .L_596)
.L_596:
        /*006c*/ 	.word	0x00000000
        /*0070*/ 	.short	0x000f
        /*0072*/ 	.short	0x0044
        /*0074*/ 	.byte	0x00, 0xf0, 0x11, 0x00


	//----- nvinfo : EIATTR_KPARAM_INFO
	.align		4
.L_597:
        /*0078*/ 	.byte	0x04, 0x17
        /*007a*/ 	.short	(.L_599 - .L_598)
.L_598:
        /*007c*/ 	.word	0x00000000
        /*0080*/ 	.short	0x000e
        /*0082*/ 	.short	0x0040
        /*0084*/ 	.byte	0x00, 0xf0, 0x11, 0x00


	//----- nvinfo : EIATTR_KPARAM_INFO
	.align		4
.L_599:
        /*0088*/ 	.byte	0x04, 0x17
        /*008a*/ 	.short	(.L_601 - .L_600)
.L_600:
        /*008c*/ 	.word	0x00000000
        /*0090*/ 	.short	0x000d
        /*0092*/ 	.short	0x003c
        /*0094*/ 	.byte	0x00, 0xf0, 0x11, 0x00


	//----- nvinfo : EIATTR_KPARAM_INFO
	.align		4
.L_601:
        /*0098*/ 	.byte	0x04, 0x17
        /*009a*/ 	.short	(.L_603 - .L_602)
.L_602:
        /*009c*/ 	.word	0x00000000
        /*00a0*/ 	.short	0x000c
        /*00a2*/ 	.short	0x0038
        /*00a4*/ 	.byte	0x00, 0xf0, 0x11, 0x00


	//----- nvinfo : EIATTR_KPARAM_INFO
	.align		4
.L_603:
        /*00a8*/ 	.byte	0x04, 0x17
        /*00aa*/ 	.short	(.L_605 - .L_604)
.L_604:
        /*00ac*/ 	.word	0x00000000
        /*00b0*/ 	.short	0x000b
        /*00b2*/ 	.short	0x0034
        /*00b4*/ 	.byte	0x00, 0xf0, 0x11, 0x00


	//----- nvinfo : EIATTR_KPARAM_INFO
	.align		4
.L_605:
        /*00b8*/ 	.byte	0x04, 0x17
        /*00ba*/ 	.short	(.L_607 - .L_606)
.L_606:
        /*00bc*/ 	.word	0x00000000
        /*00c0*/ 	.short	0x000a
        /*00c2*/ 	.short	0x0030
        /*00c4*/ 	.byte	0x00, 0xf0, 0x11, 0x00


	//----- nvinfo : EIATTR_KPARAM_INFO
	.align		4
.L_607:
        /*00c8*/ 	.byte	0x04, 0x17
        /*00ca*/ 	.short	(.L_609 - .L_608)
.L_608:
        /*00cc*/ 	.word	0x00000000
        /*00d0*/ 	.short	0x0009
        /*00d2*/ 	.short	0x002c
        /*00d4*/ 	.byte	0x00, 0xf0, 0x11, 0x00


	//----- nvinfo : EIATTR_KPARAM_INFO
	.align		4
.L_609:
        /*00d8*/ 	.byte	0x04, 0x17
        /*00da*/ 	.short	(.L_611 - .L_610)
.L_610:
        /*00dc*/ 	.word	0x00000000
        /*00e0*/ 	.short	0x0008
        /*00e2*/ 	.short	0x0028
        /*00e4*/ 	.byte	0x00, 0xf0, 0x11, 0x00


	//----- nvinfo : EIATTR_KPARAM_INFO
	.align		4
.L_611:
        /*00e8*/ 	.byte	0x04, 0x17
        /*00ea*/ 	.short	(.L_613 - .L_612)
.L_612:
        /*00ec*/ 	.word	0x00000000
        /*00f0*/ 	.short	0x0007
        /*00f2*/ 	.short	0x0024
        /*00f4*/ 	.byte	0x00, 0xf0, 0x11, 0x00


	//----- nvinfo : EIATTR_KPARAM_INFO
	.align		4
.L_613:
        /*00f8*/ 	.byte	0x04, 0x17
        /*00fa*/ 	.short	(.L_615 - .L_614)
.L_614:
        /*00fc*/ 	.word	0x00000000
        /*0100*/ 	.short	0x0006
        /*0102*/ 	.short	0x0020
        /*0104*/ 	.byte	0x00, 0xf0, 0x11, 0x00


	//----- nvinfo : EIATTR_KPARAM_INFO
	.align		4
.L_615:
        /*0108*/ 	.byte	0x04, 0x17
        /*010a*/ 	.short	(.L_617 - .L_616)
.L_616:
        /*010c*/ 	.word	0x00000000
        /*0110*/ 	.short	0x0005
        /*0112*/ 	.short	0x001c
        /*0114*/ 	.byte	0x00, 0xf0, 0x11, 0x00


	//----- nvinfo : EIATTR_KPARAM_INFO
	.align		4
.L_617:
        /*0118*/ 	.byte	0x04, 0x17
        /*011a*/ 	.short	(.L_619 - .L_618)
.L_618:
        /*011c*/ 	.word	0x00000000
        /*0120*/ 	.short	0x0004
        /*0122*/ 	.short	0x0018
        /*0124*/ 	.byte	0x00, 0xf0, 0x11, 0x00


	//----- nvinfo : EIATTR_KPARAM_INFO
	.align		4
.L_619:
        /*0128*/ 	.byte	0x04, 0x17
        /*012a*/ 	.short	(.L_621 - .L_620)
.L_620:
        /*012c*/ 	.word	0x00000000
        /*0130*/ 	.short	0x0003
        /*0132*/ 	.short	0x0014
        /*0134*/ 	.byte	0x00, 0xf0, 0x11, 0x00


	//----- nvinfo : EIATTR_KPARAM_INFO
	.align		4
.L_621:
        /*0138*/ 	.byte	0x04, 0x17
        /*013a*/ 	.short	(.L_623 - .L_622)
.L_622:
        /*013c*/ 	.word	0x00000000
        /*0140*/ 	.short	0x0002
        /*0142*/ 	.short	0x0010
        /*0144*/ 	.byte	0x00, 0xf0, 0x11, 0x00


	//----- nvinfo : EIATTR_KPARAM_INFO
	.align		4
.L_623:
        /*0148*/ 	.byte	0x04, 0x17
        /*014a*/ 	.short	(.L_625 - .L_624)
.L_624:
        /*014c*/ 	.word	0x00000000
        /*0150*/ 	.short	0x0001
        /*0152*/ 	.short	0x0008
        /*0154*/ 	.byte	0x00, 0xf0, 0x21, 0x00


	//----- nvinfo : EIATTR_KPARAM_INFO
	.align		4
.L_625:
        /*0158*/ 	.byte	0x04, 0x17
        /*015a*/ 	.short	(.L_627 - .L_626)
.L_626:
        /*015c*/ 	.word	0x00000000
        /*0160*/ 	.short	0x0000
        /*0162*/ 	.short	0x0000
        /*0164*/ 	.byte	0x00, 0xf0, 0x21, 0x00


	//----- nvinfo : EIATTR_SPARSE_MMA_MASK
	.align		4
.L_627:
        /*0168*/ 	.byte	0x03, 0x50
        /*016a*/ 	.short	0x0000


	//----- nvinfo : EIATTR_MAXREG_COUNT
	.align		4
        /*016c*/ 	.byte	0x03, 0x1b
        /*016e*/ 	.short	0x00ff


	//----- nvinfo : EIATTR_MERCURY_ISA_VERSION
	.align		4
        /*0170*/ 	.byte	0x03, 0x5f
        /*0172*/ 	.short	0x0101


	//----- nvinfo : EIATTR_EXIT_INSTR_OFFSETS
	.align		4
        /*0174*/ 	.byte	0x04, 0x1c
        /*0176*/ 	.short	(.L_629 - .L_628)


	//   ....[0]....
.L_628:
        /*0178*/ 	.word	0x000000a0


	//   ....[1]....
        /*017c*/ 	.word	0x000042f0


	//----- nvinfo : EIATTR_CRS_STACK_SIZE
	.align		4
.L_629:
        /*0180*/ 	.byte	0x04, 0x1e
        /*0182*/ 	.short	(.L_631 - .L_630)
.L_630:
        /*0184*/ 	.word	0x00000000


	//----- nvinfo : EIATTR_CBANK_PARAM_SIZE
	.align		4
.L_631:
        /*0188*/ 	.byte	0x03, 0x19
        /*018a*/ 	.short	0x0068


	//----- nvinfo : EIATTR_PARAM_CBANK
	.align		4
        /*018c*/ 	.byte	0x04, 0x0a
        /*018e*/ 	.short	(.L_633 - .L_632)
	.align		4
.L_632:
        /*0190*/ 	.word	index@(.nv.constant0._ZN2at6native13vol2im_kernelIffEEvlPKT_jjjjjjjjjjjjjjjjjjjPS2_)
        /*0194*/ 	.short	0x0210
        /*0196*/ 	.short	0x0068


	//----- nvinfo : EIATTR_SW_WAR
	.align		4
.L_633:
        /*0198*/ 	.byte	0x04, 0x36
        /*019a*/ 	.short	(.L_635 - .L_634)
.L_634:
        /*019c*/ 	.word	0x00000008
.L_635:


//--------------------- .nv.info._ZN2at6native13im2col_kernelIfEEvlPKT_llllllllllllPS2_ --------------------------
	.section	.nv.info._ZN2at6native13im2col_kernelIfEEvlPKT_llllllllllllPS2_,"",@"SHT_CUDA_INFO"
	.sectionflags	@""
	.align	4


	//----- nvinfo : EIATTR_CUDA_API_VERSION
	.align		4
        /*0000*/ 	.byte	0x04, 0x37
        /*0002*/ 	.short	(.L_637 - .L_636)
.L_636:
        /*0004*/ 	.word	0x00000082


	//----- nvinfo : EIATTR_KPARAM_INFO
	.align		4
.L_637:
        /*0008*/ 	.byte	0x04, 0x17
        /*000a*/ 	.short	(.L_639 - .L_638)
.L_638:
        /*000c*/ 	.word	0x00000000
        /*0010*/ 	.short	0x000e
        /*0012*/ 	.short	0x0070
        /*0014*/ 	.byte	0x00, 0xf0, 0x21, 0x00


	//----- nvinfo : EIATTR_KPARAM_INFO
	.align		4
.L_639:
        /*0018*/ 	.byte	0x04, 0x17
        /*001a*/ 	.short	(.L_641 - .L_640)
.L_640:
        /*001c*/ 	.word	0x00000000
        /*0020*/ 	.short	0x000d
        /*0022*/ 	.short	0x0068
        /*0024*/ 	.byte	0x00, 0xf0, 0x21, 0x00


	//----- nvinfo : EIATTR_KPARAM_INFO
	.align		4
.L_641:
        /*0028*/ 	.byte	0x04, 0x17
        /*002a*/ 	.short	(.L_643 - .L_642)
.L_642:
        /*002c*/ 	.word	0x00000000
        /*0030*/ 	.short	0x000c
        /*0032*/ 	.short	0x0060
        /*0034*/ 	.byte	0x00, 0xf0, 0x21, 0x00


	//----- nvinfo : EIATTR_KPARAM_INFO
	.align		4
.L_643:
        /*0038*/ 	.byte	0x04, 0x17
        /*003a*/ 	.short	(.L_645 - .L_644)
.L_644:
        /*003c*/ 	.word	0x00000000
        /*0040*/ 	.short	0x000b
        /*0042*/ 	.short	0x0058
        /*0044*/ 	.byte	0x00, 0xf0, 0x21, 0x00


	//----- nvinfo : EIATTR_KPARAM_INFO
	.align		4
.L_645:
        /*0048*/ 	.byte	0x04, 0x17
        /*004a*/ 	.short	(.L_647 - .L_646)
.L_646:
        /*004c*/ 	.word	0x00000000
        /*0050*/ 	.short	0x000a
        /*0052*/ 	.short	0x0050
        /*0054*/ 	.byte	0x00, 0xf0, 0x21, 0x00


	//----- nvinfo : EIATTR_KPARAM_INFO
	.align		4
.L_647:
        /*0058*/ 	.byte	0x04, 0x17
        /*005a*/ 	.short	(.L_649 - .L_648)
.L_648:
        /*005c*/ 	.word	0x00000000
        /*0060*/ 	.short	0x0009
        /*0062*/ 	.short	0x0048
        /*0064*/ 	.byte	0x00, 0xf0, 0x21, 0x00


	//----- nvinfo : EIATTR_KPARAM_INFO
	.align		4
.L_649:
        /*0068*/ 	.byte	0x04, 0x17
        /*006a*/ 	.short	(.L_651 - .L_650)
.L_650:
        /*006c*/ 	.word	0x00000000
        /*0070*/ 	.short	0x0008
        /*0072*/ 	.short	0x0040
        /*0074*/ 	.byte	0x00, 0xf0, 0x21, 0x00


	//----- nvinfo : EIATTR_KPARAM_INFO
	.align		4
.L_651:
        /*0078*/ 	.byte	0x04, 0x17
        /*007a*/ 	.short	(.L_653 - .L_652)
.L_652:
        /*007c*/ 	.word	0x00000000
        /*0080*/ 	.short	0x0007
        /*0082*/ 	.short	0x0038
        /*0084*/ 	.byte	0x00, 0xf0, 0x21, 0x00


	//----- nvinfo : EIATTR_KPARAM_INFO
	.align		4
.L_653:
        /*0088*/ 	.byte	0x04, 0x17
        /*008a*/ 	.short	(.L_655 - .L_654)
.L_654:
        /*008c*/ 	.word	0x00000000
        /*0090*/ 	.short	0x0006
        /*0092*/ 	.short	0x0030
        /*0094*/ 	.byte	0x00, 0xf0, 0x21, 0x00


	//----- nvinfo : EIATTR_KPARAM_INFO
	.align		4
.L_655:
        /*0098*/ 	.byte	0x04, 0x17
        /*009a*/ 	.short	(.L_657 - .L_656)
.L_656:
        /*009c*/ 	.word	0x00000000
        /*00a0*/ 	.short	0x0005
        /*00a2*/ 	.short	0x0028
        /*00a4*/ 	.byte	0x00, 0xf0, 0x21, 0x00


	//----- nvinfo : EIATTR_KPARAM_INFO
	.align		4
.L_657:
        /*00a8*/ 	.byte	0x04, 0x17
        /*00aa*/ 	.short	(.L_659 - .L_658)
.L_658:
        /*00ac*/ 	.word	0x00000000
        /*00b0*/ 	.short	0x0004
        /*00b2*/ 	.short	0x0020
        /*00b4*/ 	.byte	0x00, 0xf0, 0x21, 0x00


	//----- nvinfo : EIATTR_KPARAM_INFO
	.align		4
.L_659:
        /*00b8*/ 	.byte	0x04, 0x17
        /*00ba*/ 	.short	(.L_661 - .L_660)
.L_660:
        /*00bc*/ 	.word	0x00000000
        /*00c0*/ 	.short	0x0003
        /*00c2*/ 	.short	0x0018
        /*00c4*/ 	.byte	0x00, 0xf0, 0x21, 0x00


	//----- nvinfo : EIATTR_KPARAM_INFO
	.align		4
.L_661:
        /*00c8*/ 	.byte	0x04, 0x17
        /*00ca*/ 	.short	(.L_663 - .L_662)
.L_662:
        /*00cc*/ 	.word	0x00000000
        /*00d0*/ 	.short	0x0002
        /*00d2*/ 	.short	0x0010
        /*00d4*/ 	.byte	0x00, 0xf0, 0x21, 0x00


	//----- nvinfo : EIATTR_KPARAM_INFO
	.align		4
.L_663:
        /*00d8*/ 	.byte	0x04, 0x17
        /*00da*/ 	.short	(.L_665 - .L_664)
.L_664:
        /*00dc*/ 	.word	0x00000000
        /*00e0*/ 	.short	0x0001
        /*00e2*/ 	.short	0x0008
        /*00e4*/ 	.byte	0x00, 0xf0, 0x21, 0x00


	//----- nvinfo : EIATTR_KPARAM_INFO
	.align		4
.L_665:
        /*00e8*/ 	.byte	0x04, 0x17
        /*00ea*/ 	.short	(.L_667 - .L_666)
.L_666:
        /*00ec*/ 	.word	0x00000000
        /*00f0*/ 	.short	0x0000
        /*00f2*/ 	.short	0x0000
        /*00f4*/ 	.byte	0x00, 0xf0, 0x21, 0x00


	//----- nvinfo : EIATTR_SPARSE_MMA_MASK
	.align		4
.L_667:
        /*00f8*/ 	.byte	0x03, 0x50
        /*00fa*/ 	.short	0x0000


	//----- nvinfo : EIATTR_MAXREG_COUNT
	.align		4
        /*00fc*/ 	.byte	0x03, 0x1b
        /*00fe*/ 	.short	0x0040


	//----- nvinfo : EIATTR_MERCURY_ISA_VERSION
	.align		4
        /*0100*/ 	.byte	0x03, 0x5f
        /*0102*/ 	.short	0x0101


	//----- nvinfo : EIATTR_EXIT_INSTR_OFFSETS
	.align		4
        /*0104*/ 	.byte	0x04, 0x1c
        /*0106*/ 	.short	(.L_669 - .L_668)


	//   ....[0]....
.L_668:
        /*0108*/ 	.word	0x00000090


	//   ....[1]....
        /*010c*/ 	.word	0x000000d0


	//   ....[2]....
        /*0110*/ 	.word	0x000019c0


	//----- nvinfo : EIATTR_MAX_THREADS
	.align		4
.L_669:
        /*0114*/ 	.byte	0x04, 0x05
        /*0116*/ 	.short	(.L_671 - .L_670)
.L_670:
        /*0118*/ 	.word	0x00000400
        /*011c*/ 	.word	0x00000001
        /*0120*/ 	.word	0x00000001


	//----- nvinfo : EIATTR_CRS_STACK_SIZE
	.align		4
.L_671:
        /*0124*/ 	.byte	0x04, 0x1e
        /*0126*/ 	.short	(.L_673 - .L_672)
.L_672:
        /*0128*/ 	.word	0x00000000


	//----- nvinfo : EIATTR_CBANK_PARAM_SIZE
	.align		4
.L_673:
        /*012c*/ 	.byte	0x03, 0x19
        /*012e*/ 	.short	0x0078


	//----- nvinfo : EIATTR_PARAM_CBANK
	.align		4
        /*0130*/ 	.byte	0x04, 0x0a
        /*0132*/ 	.short	(.L_675 - .L_674)
	.align		4
.L_674:
        /*0134*/ 	.word	index@(.nv.constant0._ZN2at6native13im2col_kernelIfEEvlPKT_llllllllllllPS2_)
        /*0138*/ 	.short	0x0210
        /*013a*/ 	.short	0x0078


	//----- nvinfo : EIATTR_SW_WAR
	.align		4
.L_675:
        /*013c*/ 	.byte	0x04, 0x36
        /*013e*/ 	.short	(.L_677 - .L_676)
.L_676:
        /*0140*/ 	.word	0x00000008
.L_677:


//--------------------- .nv.info._ZN2at6native14vol2col_kernelIfEEvlPKT_iiiiiiiiiiiiiiiiiiPS2_ --------------------------
	.section	.nv.info._ZN2at6native14vol2col_kernelIfEEvlPKT_iiiiiiiiiiiiiiiiiiPS2_,"",@"SHT_CUDA_INFO"
	.sectionflags	@""
	.align	4


	//----- nvinfo : EIATTR_CUDA_API_VERSION
	.align		4
        /*0000*/ 	.byte	0x04, 0x37
        /*0002*/ 	.short	(.L_679 - .L_678)
.L_678:
        /*0004*/ 	.word	0x00000082


	//----- nvinfo : EIATTR_KPARAM_INFO
	.align		4
.L_679:
        /*0008*/ 	.byte	0x04, 0x17
        /*000a*/ 	.short	(.L_681 - .L_680)
.L_680:
        /*000c*/ 	.word	0x00000000
        /*0010*/ 	.short	0x0014
        /*0012*/ 	.short	0x0058
        /*0014*/ 	.byte	0x00, 0xf0, 0x21, 0x00


	//----- nvinfo : EIATTR_KPARAM_INFO
	.align		4
.L_681:
        /*0018*/ 	.byte	0x04, 0x17
        /*001a*/ 	.short	(.L_683 - .L_682)
.L_682:
        /*001c*/ 	.word	0x00000000
        /*0020*/ 	.short	0x0013
        /*0022*/ 	.short	0x0054
        /*0024*/ 	.byte	0x00, 0xf0, 0x11, 0x00


	//----- nvinfo : EIATTR_KPARAM_INFO
	.align		4
.L_683:
        /*0028*/ 	.byte	0x04, 0x17
        /*002a*/ 	.short	(.L_685 - .L_684)
.L_684:
        /*002c*/ 	.word	0x00000000
        /*0030*/ 	.short	0x0012
        /*0032*/ 	.short	0x0050
        /*0034*/ 	.byte	0x00, 0xf0, 0x11, 0x00


	//----- nvinfo : EIATTR_KPARAM_INFO
	.align		4
.L_685:
        /*0038*/ 	.byte	0x04, 0x17
        /*003a*/ 	.short	(.L_687 - .L_686)
.L_686:
        /*003c*/ 	.word	0x00000000
        /*0040*/ 	.short	0x0011
        /*0042*/ 	.short	0x004c
        /*0044*/ 	.byte	0x00, 0xf0, 0x11, 0x00


	//----- nvinfo : EIATTR_KPARAM_INFO
	.align		4
.L_687:
        /*0048*/ 	.byte	0x04, 0x17
        /*004a*/ 	.short	(.L_689 - .L_688)
.L_688:
        /*004c*/ 	.word	0x00000000
        /*0050*/ 	.short	0x0010
        /*0052*/ 	.short	0x0048
        /*0054*/ 	.byte	0x00, 0xf0, 0x11, 0x00


	//----- nvinfo : EIATTR_KPARAM_INFO
	.align		4
.L_689:
        /*0058*/ 	.byte	0x04, 0x17
        /*005a*/ 	.short	(.L_691 - .L_690)
.L_690:
        /*005c*/ 	.word	0x00000000
        /*0060*/ 	.short	0x000f
        /*0062*/ 	.short	0x0044
        /*0064*/ 	.byte	0x00, 0xf0, 0x11, 0x00


	//----- nvinfo : EIATTR_KPARAM_INFO
	.align		4
.L_691:
        /*0068*/ 	.byte	0x04, 0x17
        /*006a*/ 	.short	(.L_693 - .L_692)
.L_692:
        /*006c*/ 	.word	0x00000000
        /*0070*/ 	.short	0x000e
        /*0072*/ 	.short	0x0040
        /*0074*/ 	.byte	0x00, 0xf0, 0x11, 0x00


	//----- nvinfo : EIATTR_KPARAM_INFO
	.align		4
.L_693:
        /*0078*/ 	.byte	0x04, 0x17
        /*007a*/ 	.short	(.L_695 - .L_694)
.L_694:
        /*007c*/ 	.word	0x00000000
        /*0080*/ 	.short	0x000d
        /*0082*/ 	.short	0x003c
        /*0084*/ 	.byte	0x00, 0xf0, 0x11, 0x00


	//----- nvinfo : EIATTR_KPARAM_INFO
	.align		4
.L_695:
        /*0088*/ 	.byte	0x04, 0x17
        /*008a*/ 	.short	(.L_697 - .L_696)
.L_696:
        /*008c*/ 	.word	0x00000000
        /*0090*/ 	.short	0x000c
        /*0092*/ 	.short	0x0038
        /*0094*/ 	.byte	0x00, 0xf0, 0x11, 0x00


	//----- nvinfo : EIATTR_KPARAM_INFO
	.align		4
.L_697:
        /*0098*/ 	.byte	0x04, 0x17
        /*009a*/ 	.short	(.L_699 - .L_698)
.L_698:
        /*009c*/ 	.word	0x00000000
        /*00a0*/ 	.short	0x000b
        /*00a2*/ 	.short	0x0034
        /*00a4*/ 	.byte	0x00, 0xf0, 0x11, 0x00


	//----- nvinfo : EIATTR_KPARAM_INFO
	.align		4
.L_699:
        /*00a8*/ 	.byte	0x04, 0x17
        /*00aa*/ 	.short	(.L_701 - .L_700)
.L_700:
        /*00ac*/ 	.word	0x00000000
        /*00b0*/ 	.short	0x000a
        /*00b2*/ 	.short	0x0030
        /*00b4*/ 	.byte	0x00, 0xf0, 0x11, 0x00


	//----- nvinfo : EIATTR_KPARAM_INFO
	.align		4
.L_701:
        /*00b8*/ 	.byte	0x04, 0x17
        /*00ba*/ 	.short	(.L_703 - .L_702)
.L_702:
        /*00bc*/ 	.word	0x00000000
        /*00c0*/ 	.short	0x0009
        /*00c2*/ 	.short	0x002c
        /*00c4*/ 	.byte	0x00, 0xf0, 0x11, 0x00


	//----- nvinfo : EIATTR_KPARAM_INFO
	.align		4
.L_703:
        /*00c8*/ 	.byte	0x04, 0x17
        /*00ca*/ 	.short	(.L_705 - .L_704)
.L_704:
        /*00cc*/ 	.word	0x00000000
        /*00d0*/ 	.short	0x0008
        /*00d2*/ 	.short	0x0028
        /*00d4*/ 	.byte	0x00, 0xf0, 0x11, 0x00


	//----- nvinfo : EIATTR_KPARAM_INFO
	.align		4
.L_705:
        /*00d8*/ 	.byte	0x04, 0x17
        /*00da*/ 	.short	(.L_707 - .L_706)
.L_706:
        /*00dc*/ 	.word	0x00000000
        /*00e0*/ 	.short	0x0007
        /*00e2*/ 	.short	0x0024
        /*00e4*/ 	.byte	0x00, 0xf0, 0x11, 0x00


	//----- nvinfo : EIATTR_KPARAM_INFO
	.align		4
.L_707:
        /*00e8*/ 	.byte	0x04, 0x17
        /*00ea*/ 	.short	(.L_709 - .L_708)
.L_708:
        /*00ec*/ 	.word	0x00000000
        /*00f0*/ 	.short	0x0006
        /*00f2*/ 	.short	0x0020
        /*00f4*/ 	.byte	0x00, 0xf0, 0x11, 0x00


	//----- nvinfo : EIATTR_KPARAM_INFO
	.align		4
.L_709:
        /*00f8*/ 	.byte	0x04, 0x17
        /*00fa*/ 	.short	(.L_711 - .L_710)
.L_710:
        /*00fc*/ 	.word	0x00000000
        /*0100*/ 	.short	0x0005
        /*0102*/ 	.short	0x001c
        /*0104*/ 	.byte	0x00, 0xf0, 0x11, 0x00


	//----- nvinfo : EIATTR_KPARAM_INFO
	.align		4
.L_711:
        /*0108*/ 	.byte	0x04, 0x17
        /*010a*/ 	.short	(.L_713 - .L_712)
.L_712:
        /*010c*/ 	.word	0x00000000
        /*0110*/ 	.short	0x0004
        /*0112*/ 	.short	0x0018
        /*0114*/ 	.byte	0x00, 0xf0, 0x11, 0x00


	//----- nvinfo : EIATTR_KPARAM_INFO
	.align		4
.L_713:
        /*0118*/ 	.byte	0x04, 0x17
        /*011a*/ 	.short	(.L_715 - .L_714)
.L_714:
        /*011c*/ 	.word	0x00000000
        /*0120*/ 	.short	0x0003
        /*0122*/ 	.short	0x0014
        /*0124*/ 	.byte	0x00, 0xf0, 0x11, 0x00


	//----- nvinfo : EIATTR_KPARAM_INFO
	.align		4
.L_715:
        /*0128*/ 	.byte	0x04, 0x17
        /*012a*/ 	.short	(.L_717 - .L_716)
.L_716:
        /*012c*/ 	.word	0x00000000
        /*0130*/ 	.short	0x0002
        /*0132*/ 	.short	0x0010
        /*0134*/ 	.byte	0x00, 0xf0, 0x11, 0x00


	//----- nvinfo : EIATTR_KPARAM_INFO
	.align		4
.L_717:
        /*0138*/ 	.byte	0x04, 0x17
        /*013a*/ 	.short	(.L_719 - .L_718)
.L_718:
        /*013c*/ 	.word	0x00000000
        /*0140*/ 	.short	0x0001
        /*0142*/ 	.short	0x0008
        /*0144*/ 	.byte	0x00, 0xf0, 0x21, 0x00


	//----- nvinfo : EIATTR_KPARAM_INFO
	.align		4
.L_719:
        /*0148*/ 	.byte	0x04, 0x17
        /*014a*/ 	.short	(.L_721 - .L_720)
.L_720:
        /*014c*/ 	.word	0x00000000
        /*0150*/ 	.short	0x0000
        /*0152*/ 	.short	0x0000
        /*0154*/ 	.byte	0x00, 0xf0, 0x21, 0x00


	//----- nvinfo : EIATTR_SPARSE_MMA_MASK
	.align		4
.L_721:
        /*0158*/ 	.byte	0x03, 0x50
        /*015a*/ 	.short	0x0000


	//----- nvinfo : EIATTR_MAXREG_COUNT
	.align		4
        /*015c*/ 	.byte	0x03, 0x1b
        /*015e*/ 	.short	0x0040


	//----- nvinfo : EIATTR_MERCURY_ISA_VERSION
	.align		4
        /*0160*/ 	.byte	0x03, 0x5f
        /*0162*/ 	.short	0x0101


	//----- nvinfo : EIATTR_EXIT_INSTR_OFFSETS
	.align		4
        /*0164*/ 	.byte	0x04, 0x1c
        /*0166*/ 	.short	(.L_723 - .L_722)


	//   ....[0]....
.L_722:
        /*0168*/ 	.word	0x00000090


	//   ....[1]....
        /*016c*/ 	.word	0x00001ba0


	//----- nvinfo : EIATTR_MAX_THREADS
	.align		4
.L_723:
        /*0170*/ 	.byte	0x04, 0x05
        /*0172*/ 	.short	(.L_725 - .L_724)
.L_724:
        /*0174*/ 	.word	0x00000400
        /*0178*/ 	.word	0x00000001
        /*017c*/ 	.word	0x00000001


	//----- nvinfo : EIATTR_CRS_STACK_SIZE
	.align		4
.L_725:
        /*0180*/ 	.byte	0x04, 0x1e
        /*0182*/ 	.short	(.L_727 - .L_726)
.L_726:
        /*0184*/ 	.word	0x00000000


	//----- nvinfo : EIATTR_CBANK_PARAM_SIZE
	.align		4
.L_727:
        /*0188*/ 	.byte	0x03, 0x19
        /*018a*/ 	.short	0x0060


	//----- nvinfo : EIATTR_PARAM_CBANK
	.align		4
        /*018c*/ 	.byte	0x04, 0x0a
        /*018e*/ 	.short	(.L_729 - .L_728)
	.align		4
.L_728:
        /*0190*/ 	.word	index@(.nv.constant0._ZN2at6native14vol2col_kernelIfEEvlPKT_iiiiiiiiiiiiiiiiiiPS2_)
        /*0194*/ 	.short	0x0210
        /*0196*/ 	.short	0x0060


	//----- nvinfo : EIATTR_SW_WAR
	.align		4
.L_729:
        /*0198*/ 	.byte	0x04, 0x36
        /*019a*/ 	.short	(.L_731 - .L_730)
.L_730:
        /*019c*/ 	.word	0x00000008
.L_731:


//--------------------- .nv.info._ZN2at6native13col2im_kernelIddEEvlPKT_llllllllllllPS2_ --------------------------
	.section	.nv.info._ZN2at6native13col2im_kernelIddEEvlPKT_llllllllllllPS2_,"",@"SHT_CUDA_INFO"
	.sectionflags	@""
	.align	4


	//----- nvinfo : EIATTR_CUDA_API_VERSION
	.align		4
        /*0000*/ 	.byte	0x04, 0x37
        /*0002*/ 	.short	(.L_733 - .L_732)
.L_732:
        /*0004*/ 	.word	0x00000082


	//----- nvinfo : EIATTR_KPARAM_INFO
	.align		4
.L_733:
        /*0008*/ 	.byte	0x04, 0x17
        /*000a*/ 	.short	(.L_735 - .L_734)
.L_734:
        /*000c*/ 	.word	0x00000000
        /*0010*/ 	.short	0x000e
        /*0012*/ 	.short	0x0070
        /*0014*/ 	.byte	0x00, 0xf0, 0x21, 0x00


	//----- nvinfo : EIATTR_KPARAM_INFO
	.align		4
.L_735:
        /*0018*/ 	.byte	0x04, 0x17
        /*001a*/ 	.short	(.L_737 - .L_736)
.L_736:
        /*001c*/ 	.word	0x00000000
        /*0020*/ 	.short	0x000d
        /*0022*/ 	.short	0x0068
        /*0024*/ 	.byte	0x00, 0xf0, 0x21, 0x00


	//----- nvinfo : EIATTR_KPARAM_INFO
	.align		4
.L_737:
        /*0028*/ 	.byte	0x04, 0x17
        /*002a*/ 	.short	(.L_739 - .L_738)
.L_738:
        /*002c*/ 	.word	0x00000000
        /*0030*/ 	.short	0x000c
        /*0032*/ 	.short	0x0060
        /*0034*/ 	.byte	0x00, 0xf0, 0x21, 0x00


	//----- nvinfo : EIATTR_KPARAM_INFO
	.align		4
.L_739:
        /*0038*/ 	.byte	0x04, 0x17
        /*003a*/ 	.short	(.L_741 - .L_740)
.L_740:
        /*003c*/ 	.word	0x00000000
        /*0040*/ 	.short	0x000b
        /*0042*/ 	.short	0x0058
        /*0044*/ 	.byte	0x00, 0xf0, 0x21, 0x00


	//----- nvinfo : EIATTR_KPARAM_INFO
	.align		4
.L_741:
        /*0048*/ 	.byte	0x04, 0x17
        /*004a*/ 	.short	(.L_743 - .L_742)
.L_742:
        /*004c*/ 	.word	0x00000000
        /*0050*/ 	.short	0x000a
        /*0052*/ 	.short	0x0050
        /*0054*/ 	.byte	0x00, 0xf0, 0x21, 0x00


	//----- nvinfo : EIATTR_KPARAM_INFO
	.align		4
.L_743:
        /*0058*/ 	.byte	0x04, 0x17
        /*005a*/ 	.short	(.L_745 - .L_744)
.L_744:
        /*005c*/ 	.word	0x00000000
        /*0060*/ 	.short	0x0009
        /*0062*/ 	.short	0x0048
        /*0064*/ 	.byte	0x00, 0xf0, 0x21, 0x00


	//----- nvinfo : EIATTR_KPARAM_INFO
	.align		4
.L_745:
        /*0068*/ 	.byte	0x04, 0x17
        /*006a*/ 	.short	(.L_747 - .L_746)
.L_746:
        /*006c*/ 	.word	0x00000000
        /*0070*/ 	.short	0x0008
        /*0072*/ 	.short	0x0040
        /*0074*/ 	.byte	0x00, 0xf0, 0x21, 0x00


	//----- nvinfo : EIATTR_KPARAM_INFO
	.align		4
.L_747:
        /*0078*/ 	.byte	0x04, 0x17
        /*007a*/ 	.short	(.L_749 - .L_748)
.L_748:
        /*007c*/ 	.word	0x00000000
        /*0080*/ 	.short	0x0007
        /*0082*/ 	.short	0x0038
        /*0084*/ 	.byte	0x00, 0xf0, 0x21, 0x00


	//----- nvinfo : EIATTR_KPARAM_INFO
	.align		4
.L_749:
        /*0088*/ 	.byte	0x04, 0x17
        /*008a*/ 	.short	(.L_751 - .L_750)
.L_750:
        /*008c*/ 	.word	0x00000000
        /*0090*/ 	.short	0x0006
        /*0092*/ 	.short	0x0030
        /*0094*/ 	.byte	0x00, 0xf0, 0x21, 0x00


	//----- nvinfo : EIATTR_KPARAM_INFO
	.align		4
.L_751:
        /*0098*/ 	.byte	0x04, 0x17
        /*009a*/ 	.short	(.L_753 - .L_752)
.L_752:
        /*009c*/ 	.word	0x00000000
        /*00a0*/ 	.short	0x0005
        /*00a2*/ 	.short	0x0028
        /*00a4*/ 	.byte	0x00, 0xf0, 0x21, 0x00


	//----- nvinfo : EIATTR_KPARAM_INFO
	.align		4
.L_753:
        /*00a8*/ 	.byte	0x04, 0x17
        /*00aa*/ 	.short	(.L_755 - .L_754)
.L_754:
        /*00ac*/ 	.word	0x00000000
        /*00b0*/ 	.short	0x0004
        /*00b2*/ 	.short	0x0020
        /*00b4*/ 	.byte	0x00, 0xf0, 0x21, 0x00


	//----- nvinfo : EIATTR_KPARAM_INFO
	.align		4
.L_755:
        /*00b8*/ 	.byte	0x04, 0x17
        /*00ba*/ 	.short	(.L_757 - .L_756)
.L_756:
        /*00bc*/ 	.word	0x00000000
        /*00c0*/ 	.short	0x0003
        /*00c2*/ 	.short	0x0018
        /*00c4*/ 	.byte	0x00, 0xf0, 0x21, 0x00


	//----- nvinfo : EIATTR_KPARAM_INFO
	.align		4
.L_757:
        /*00c8*/ 	.byte	0x04, 0x17
        /*00ca*/ 	.short	(.L_759 - .L_758)
.L_758:
        /*00cc*/ 	.word	0x00000000
        /*00d0*/ 	.short	0x0002
        /*00d2*/ 	.short	0x0010
        /*00d4*/ 	.byte	0x00, 0xf0, 0x21, 0x00


	//----- nvinfo : EIATTR_KPARAM_INFO
	.align		4
.L_759:
        /*00d8*/ 	.byte	0x04, 0x17
        /*00da*/ 	.short	(.L_761 - .L_760)
.L_760:
        /*00dc*/ 	.word	0x00000000
        /*00e0*/ 	.short	0x0001
        /*00e2*/ 	.short	0x0008
        /*00e4*/ 	.byte	0x00, 0xf0, 0x21, 0x00


	//----- nvinfo : EIATTR_KPARAM_INFO
	.align		4
.L_761:
        /*00e8*/ 	.byte	0x04, 0x17
        /*00ea*/ 	.short	(.L_763 - .L_762)
.L_762:
        /*00ec*/ 	.word	0x00000000
        /*00f0*/ 	.short	0x0000
        /*00f2*/ 	.short	0x0000
        /*00f4*/ 	.byte	0x00, 0xf0, 0x21, 0x00


	//----- nvinfo : EIATTR_SPARSE_MMA_MASK
	.align		4
.L_763:
        /*00f8*/ 	.byte	0x03, 0x50
        /*00fa*/ 	.short	0x0000


	//----- nvinfo : EIATTR_MAXREG_COUNT
	.align		4
        /*00fc*/ 	.byte	0x03, 0x1b
        /*00fe*/ 	.short	0x0080


	//----- nvinfo : EIATTR_MERCURY_ISA_VERSION
	.align		4
        /*0100*/ 	.byte	0x03, 0x5f
        /*0102*/ 	.short	0x0101


	//----- nvinfo : EIATTR_EXIT_INSTR_OFFSETS
	.align		4
        /*0104*/ 	.byte	0x04, 0x1c
        /*0106*/ 	.short	(.L_765 - .L_764)


	//   ....[0]....
.L_764:
        /*0108*/ 	.word	0x00000090


	//   ....[1]....
        /*010c*/ 	.word	0x00005c40


	//----- nvinfo : EIATTR_MAX_THREADS
	.align		4
.L_765:
        /*0110*/ 	.byte	0x04, 0x05
        /*0112*/ 	.short	(.L_767 - .L_766)
.L_766:
        /*0114*/ 	.word	0x00000200
        /*0118*/ 	.word	0x00000001
        /*011c*/ 	.word	0x00000001


	//----- nvinfo : EIATTR_CRS_STACK_SIZE
	.align		4
.L_767:
        /*0120*/ 	.byte	0x04, 0x1e
        /*0122*/ 	.short	(.L_769 - .L_768)
.L_768:
        /*0124*/ 	.word	0x00000000


	//----- nvinfo : EIATTR_CBANK_PARAM_SIZE
	.align		4
.L_769:
        /*0128*/ 	.byte	0x03, 0x19
        /*012a*/ 	.short	0x0078


	//----- nvinfo : EIATTR_PARAM_CBANK
	.align		4
        /*012c*/ 	.byte	0x04, 0x0a
        /*012e*/ 	.short	(.L_771 - .L_770)
	.align		4
.L_770:
        /*0130*/ 	.word	index@(.nv.constant0._ZN2at6native13col2im_kernelIddEEvlPKT_llllllllllllPS2_)
        /*0134*/ 	.short	0x0210
        /*0136*/ 	.short	0x0078


	//----- nvinfo : EIATTR_SW_WAR
	.align		4
.L_771:
        /*0138*/ 	.byte	0x04, 0x36
        /*013a*/ 	.short	(.L_773 - .L_772)
.L_772:
        /*013c*/ 	.word	0x00000008
.L_773:


//--------------------- .nv.info._ZN2at6native13vol2im_kernelIddEEvlPKT_jjjjjjjjjjjjjjjjjjjPS2_ --------------------------
	.section	.nv.info._ZN2at6native13vol2im_kernelIddEEvlPKT_jjjjjjjjjjjjjjjjjjjPS2_,"",@"SHT_CUDA_INFO"
	.sectionflags	@""
	.align	4


	//----- nvinfo : EIATTR_CUDA_API_VERSION
	.align		4
        /*0000*/ 	.byte	0x04, 0x37
        /*0002*/ 	.short	(.L_775 - .L_774)
.L_774:
        /*0004*/ 	.word	0x00000082


	//----- nvinfo : EIATTR_KPARAM_INFO
	.align		4
.L_775:
        /*0008*/ 	.byte	0x04, 0x17
        /*000a*/ 	.short	(.L_777 - .L_776)
.L_776:
        /*000c*/ 	.word	0x00000000
        /*0010*/ 	.short	0x0015
        /*0012*/ 	.short	0x0060
        /*0014*/ 	.byte	0x00, 0xf0, 0x21, 0x00


	//----- nvinfo : EIATTR_KPARAM_INFO
	.align		4
.L_777:
        /*0018*/ 	.byte	0x04, 0x17
        /*001a*/ 	.short	(.L_779 - .L_778)
.L_778:
        /*001c*/ 	.word	0x00000000
        /*0020*/ 	.short	0x0014
        /*0022*/ 	.short	0x0058
        /*0024*/ 	.byte	0x00, 0xf0, 0x11, 0x00


	//----- nvinfo : EIATTR_KPARAM_INFO
	.align		4
.L_779:
        /*0028*/ 	.byte	0x04, 0x17
        /*002a*/ 	.short	(.L_781 - .L_780)
.L_780:
        /*002c*/ 	.word	0x00000000
        /*0030*/ 	.short	0x0013
        /*0032*/ 	.short	0x0054
        /*0034*/ 	.byte	0x00, 0xf0, 0x11, 0x00


	//----- nvinfo : EIATTR_KPARAM_INFO
	.align		4
.L_781:
        /*0038*/ 	.byte	0x04, 0x17
        /*003a*/ 	.short	(.L_783 - .L_782)
.L_782:
        /*003c*/ 	.word	0x00000000
        /*0040*/ 	.short	0x0012
        /*0042*/ 	.short	0x0050
        /*0044*/ 	.byte	0x00, 0xf0, 0x11, 0x00


	//----- nvinfo : EIATTR_KPARAM_INFO
	.align		4
.L_783:
        /*0048*/ 	.byte	0x04, 0x17
        /*004a*/ 	.short	(.L_785 - .L_784)
.L_784:
        /*004c*/ 	.word	0x00000000
        /*0050*/ 	.short	0x0011
        /*0052*/ 	.short	0x004c
        /*0054*/ 	.byte	0x00, 0xf0, 0x11, 0x00


	//----- nvinfo : EIATTR_KPARAM_INFO
	.align		4
.L_785:
        /*0058*/ 	.byte	0x04, 0x17
        /*005a*/ 	.short	(.L_787 - .L_786)
.L_786:
        /*005c*/ 	.word	0x00000000
        /*0060*/ 	.short	0x0010
        /*0062*/ 	.short	0x0048
        /*0064*/ 	.byte	0x00, 0xf0, 0x11, 0x00


	//----- nvinfo : EIATTR_KPARAM_INFO
	.align		4
.L_787:
        /*0068*/ 	.byte	0x04, 0x17
        /*006a*/ 	.short	(.L_789 - .L_788)
.L_788:
        /*006c*/ 	.word	0x00000000
        /*0070*/ 	.short	0x000f
        /*0072*/ 	.short	0x0044
        /*0074*/ 	.byte	0x00, 0xf0, 0x11, 0x00


	//----- nvinfo : EIATTR_KPARAM_INFO
	.align		4
.L_789:
        /*0078*/ 	.byte	0x04, 0x17
        /*007a*/ 	.short	(.L_791 - .L_790)
.L_790:
        /*007c*/ 	.word	0x00000000
        /*0080*/ 	.short	0x000e
        /*0082*/ 	.short	0x0040
        /*0084*/ 	.byte	0x00, 0xf0, 0x11, 0x00


	//----- nvinfo : EIATTR_KPARAM_INFO
	.align		4
.L_791:
        /*0088*/ 	.byte	0x04, 0x17
        /*008a*/ 	.short	(.L_793 - .L_792)
.L_792:
        /*008c*/ 	.word	0x00000000
        /*0090*/ 	.short	0x000d
        /*0092*/ 	.short	0x003c
        /*0094*/ 	.byte	0x00, 0xf0, 0x11, 0x00


	//----- nvinfo : EIATTR_KPARAM_INFO
	.align		4
.L_793:
        /*0098*/ 	.byte	0x04, 0x17
        /*009a*/ 	.short	(.L_795 - .L_794)
.L_794:
        /*009c*/ 	.word	0x00000000
        /*00a0*/ 	.short	0x000c
        /*00a2*/ 	.short	0x0038
        /*00a4*/ 	.byte	0x00, 0xf0, 0x11, 0x00


	//----- nvinfo : EIATTR_KPARAM_INFO
	.align		4
.L_795:
        /*00a8*/ 	.byte	0x04, 0x17
        /*00aa*/ 	.short	(.L_797 - .L_796)
.L_796:
        /*00ac*/ 	.word	0x00000000
        /*00b0*/ 	.short	0x000b
        /*00b2*/ 	.short	0x0034
        /*00b4*/ 	.byte	0x00, 0xf0, 0x11, 0x00


	//----- nvinfo : EIATTR_KPARAM_INFO
	.align		4
.L_797:
        /*00b8*/ 	.byte	0x04, 0x17
        /*00ba*/ 	.short	(.L_799 - .L_798)
.L_798:
        /*00bc*/ 	.word	0x00000000
        /*00c0*/ 	.short	0x000a
        /*00c2*/ 	.short	0x0030
        /*00c4*/ 	.byte	0x00, 0xf0, 0x11, 0x00


	//----- nvinfo : EIATTR_KPARAM_INFO
	.align		4
.L_799:
        /*00c8*/ 	.byte	0x04, 0x17
        /*00ca*/ 	.short	(.L_801 - .L_800)
.L_800:
        /*00cc*/ 	.word	0x00000000
        /*00d0*/ 	.short	0x0009
        /*00d2*/ 	.short	0x002c
        /*00d4*/ 	.byte	0x00, 0xf0, 0x11, 0x00


	//----- nvinfo : EIATTR_KPARAM_INFO
	.align		4
.L_801:
        /*00d8*/ 	.byte	0x04, 0x17
        /*00da*/ 	.short	(.L_803 - .L_802)
.L_802:
        /*00dc*/ 	.word	0x00000000
        /*00e0*/ 	.short	0x0008
        /*00e2*/ 	.short	0x0028
        /*00e4*/ 	.byte	0x00, 0xf0, 0x11, 0x00


	//----- nvinfo : EIATTR_KPARAM_INFO
	.align		4
.L_803:
        /*00e8*/ 	.byte	0x04, 0x17
        /*00ea*/ 	.short	(.L_805 - .L_804)
.L_804:
        /*00ec*/ 	.word	0x00000000
        /*00f0*/ 	.short	0x0007
        /*00f2*/ 	.short	0x0024
        /*00f4*/ 	.byte	0x00, 0xf0, 0x11, 0x00


	//----- nvinfo : EIATTR_KPARAM_INFO
	.align		4
.L_805:
        /*00f8*/ 	.byte	0x04, 0x17
        /*00fa*/ 	.short	(.L_807 - .L_806)
.L_806:
        /*00fc*/ 	.word	0x00000000
        /*0100*/ 	.short	0x0006
        /*0102*/ 	.short	0x0020
        /*0104*/ 	.byte	0x00, 0xf0, 0x11, 0x00


	//----- nvinfo : EIATTR_KPARAM_INFO
	.align		4
.L_807:
        /*0108*/ 	.byte	0x04, 0x17
        /*010a*/ 	.short	(.L_809 - .L_808)
.L_808:
        /*010c*/ 	.word	0x00000000
        /*0110*/ 	.short	0x0005
        /*0112*/ 	.short	0x001c
        /*0114*/ 	.byte	0x00, 0xf0, 0x11, 0x00


	//----- nvinfo : EIATTR_KPARAM_INFO
	.align		4
.L_809:
        /*0118*/ 	.byte	0x04, 0x17
        /*011a*/ 	.short	(.L_811 - .L_810)
.L_810:
        /*011c*/ 	.word	0x00000000
        /*0120*/ 	.short	0x0004
        /*0122*/ 	.short	0x0018
        /*0124*/ 	.byte	0x00, 0xf0, 0x11, 0x00


	//----- nvinfo : EIATTR_KPARAM_INFO
	.align		4
.L_811:
        /*0128*/ 	.byte	0x04, 0x17
        /*012a*/ 	.short	(.L_813 - .L_812)
.L_812:
        /*012c*/ 	.word	0x00000000
        /*0130*/ 	.short	0x0003
        /*0132*/ 	.short	0x0014
        /*0134*/ 	.byte	0x00, 0xf0, 0x11, 0x00


	//----- nvinfo : EIATTR_KPARAM_INFO
	.align		4
.L_813:
        /*0138*/ 	.byte	0x04, 0x17
        /*013a*/ 	.short	(.L_815 - .L_814)
.L_814:
        /*013c*/ 	.word	0x00000000
        /*0140*/ 	.short	0x0002
        /*0142*/ 	.short	0x0010
        /*0144*/ 	.byte	0x00, 0xf0, 0x11, 0x00


	//----- nvinfo : EIATTR_KPARAM_INFO
	.align		4
.L_815:
        /*0148*/ 	.byte	0x04, 0x17
        /*014a*/ 	.short	(.L_817 - .L_816)
.L_816:
        /*014c*/ 	.word	0x00000000
        /*0150*/ 	.short	0x0001
        /*0152*/ 	.short	0x0008
        /*0154*/ 	.byte	0x00, 0xf0, 0x21, 0x00


	//----- nvinfo : EIATTR_KPARAM_INFO
	.align		4
.L_817:
        /*0158*/ 	.byte	0x04, 0x17
        /*015a*/ 	.short	(.L_819 - .L_818)
.L_818:
        /*015c*/ 	.word	0x00000000
        /*0160*/ 	.short	0x0000
        /*0162*/ 	.short	0x0000
        /*0164*/ 	.byte	0x00, 0xf0, 0x21, 0x00


	//----- nvinfo : EIATTR_SPARSE_MMA_MASK
	.align		4
.L_819:
        /*0168*/ 	.byte	0x03, 0x50
        /*016a*/ 	.short	0x0000


	//----- nvinfo : EIATTR_MAXREG_COUNT
	.align		4
        /*016c*/ 	.byte	0x03, 0x1b
        /*016e*/ 	.short	0x00ff


	//----- nvinfo : EIATTR_MERCURY_ISA_VERSION
	.align		4
        /*0170*/ 	.byte	0x03, 0x5f
        /*0172*/ 	.short	0x0101


	//----- nvinfo : EIATTR_EXIT_INSTR_OFFSETS
	.align		4
        /*0174*/ 	.byte	0x04, 0x1c
        /*0176*/ 	.short	(.L_821 - .L_820)


	//   ....[0]....
.L_820:
        /*0178*/ 	.word	0x000000a0


	//   ....[1]....
        /*017c*/ 	.word	0x000042f0


	//----- nvinfo : EIATTR_CRS_STACK_SIZE
	.align		4
.L_821:
        /*0180*/ 	.byte	0x04, 0x1e
        /*0182*/ 	.short	(.L_823 - .L_822)
.L_822:
        /*0184*/ 	.word	0x00000000


	//----- nvinfo : EIATTR_CBANK_PARAM_SIZE
	.align		4
.L_823:
        /*0188*/ 	.byte	0x03, 0x19
        /*018a*/ 	.short	0x0068


	//----- nvinfo : EIATTR_PARAM_CBANK
	.align		4
        /*018c*/ 	.byte	0x04, 0x0a
        /*018e*/ 	.short	(.L_825 - .L_824)
	.align		4
.L_824:
        /*0190*/ 	.word	index@(.nv.constant0._ZN2at6native13vol2im_kernelIddEEvlPKT_jjjjjjjjjjjjjjjjjjjPS2_)
        /*0194*/ 	.short	0x0210
        /*0196*/ 	.short	0x0068


	//----- nvinfo : EIATTR_SW_WAR
	.align		4
.L_825:
        /*0198*/ 	.byte	0x04, 0x36
        /*019a*/ 	.short	(.L_827 - .L_826)
.L_826:
        /*019c*/ 	.word	0x00000008
.L_827:


//--------------------- .nv.info._ZN2at6native13im2col_kernelIdEEvlPKT_llllllllllllPS2_ --------------------------
	.section	.nv.info._ZN2at6native13im2col_kernelIdEEvlPKT_llllllllllllPS2_,"",@"SHT_CUDA_INFO"
	.sectionflags	@""
	.align	4


	//----- nvinfo : EIATTR_CUDA_API_VERSION
	.align		4
        /*0000*/ 	.byte	0x04, 0x37
        /*0002*/ 	.short	(.L_829 - .L_828)
.L_828:
        /*0004*/ 	.word	0x00000082


	//----- nvinfo : EIATTR_KPARAM_INFO
	.align		4
.L_829:
        /*0008*/ 	.byte	0x04, 0x17
        /*000a*/ 	.short	(.L_831 - .L_830)
.L_830:
        /*000c*/ 	.word	0x00000000
        /*0010*/ 	.short	0x000e
        /*0012*/ 	.short	0x0070
        /*0014*/ 	.byte	0x00, 0xf0, 0x21, 0x00


	//----- nvinfo : EIATTR_KPARAM_INFO
	.align		4
.L_831:
        /*0018*/ 	.byte	0x04, 0x17
        /*001a*/ 	.short	(.L_833 - .L_832)
.L_832:
        /*001c*/ 	.word	0x00000000
        /*0020*/ 	.short	0x000d
        /*0022*/ 	.short	0x0068
        /*0024*/ 	.byte	0x00, 0xf0, 0x21, 0x00


	//----- nvinfo : EIATTR_KPARAM_INFO
	.align		4
.L_833:
        /*0028*/ 	.byte	0x04, 0x17
        /*002a*/ 	.short	(.L_835 - .L_834)
.L_834:
        /*002c*/ 	.word	0x00000000
        /*0030*/ 	.short	0x000c
        /*0032*/ 	.short	0x0060
        /*0034*/ 	.byte	0x00, 0xf0, 0x21, 0x00


	//----- nvinfo : EIATTR_KPARAM_INFO
	.align		4
.L_835:
        /*0038*/ 	.byte	0x04, 0x17
        /*003a*/ 	.short	(.L_837 - .L_836)
.L_836:
        /*003c*/ 	.word	0x00000000
        /*0040*/ 	.short	0x000b
        /*0042*/ 	.short	0x0058
        /*0044*/ 	.byte	0x00, 0xf0, 0x21, 0x00


	//----- nvinfo : EIATTR_KPARAM_INFO
	.align		4
.L_837:
        /*0048*/ 	.byte	0x04, 0x17
        /*004a*/ 	.short	(.L_839 - .L_838)
.L_838:
        /*004c*/ 	.word	0x00000000
        /*0050*/ 	.short	0x000a
        /*0052*/ 	.short	0x0050
        /*0054*/ 	.byte	0x00, 0xf0, 0x21, 0x00


	//----- nvinfo : EIATTR_KPARAM_INFO
	.align		4
.L_839:
        /*0058*/ 	.byte	0x04, 0x17
        /*005a*/ 	.short	(.L_841 - .L_840)
.L_840:
        /*005c*/ 	.word	0x00000000
        /*0060*/ 	.short	0x0009
        /*0062*/ 	.short	0x0048
        /*0064*/ 	.byte	0x00, 0xf0, 0x21, 0x00


	//----- nvinfo : EIATTR_KPARAM_INFO
	.align		4
.L_841:
        /*0068*/ 	.byte	0x04, 0x17
        /*006a*/ 	.short	(.L_843 - .L_842)
.L_842:
        /*006c*/ 	.word	0x00000000
        /*0070*/ 	.short	0x0008
        /*0072*/ 	.short	0x0040
        /*0074*/ 	.byte	0x00, 0xf0, 0x21, 0x00


	//----- nvinfo : EIATTR_KPARAM_INFO
	.align		4
.L_843:
        /*0078*/ 	.byte	0x04, 0x17
        /*007a*/ 	.short	(.L_845 - .L_844)
.L_844:
        /*007c*/ 	.word	0x00000000
        /*0080*/ 	.short	0x0007
        /*0082*/ 	.short	0x0038
        /*0084*/ 	.byte	0x00, 0xf0, 0x21, 0x00


	//----- nvinfo : EIATTR_KPARAM_INFO
	.align		4
.L_845:
        /*0088*/ 	.byte	0x04, 0x17
        /*008a*/ 	.short	(.L_847 - .L_846)
.L_846:
        /*008c*/ 	.word	0x00000000
        /*0090*/ 	.short	0x0006
        /*0092*/ 	.short	0x0030
        /*0094*/ 	.byte	0x00, 0xf0, 0x21, 0x00


	//----- nvinfo : EIATTR_KPARAM_INFO
	.align		4
.L_847:
        /*0098*/ 	.byte	0x04, 0x17
        /*009a*/ 	.short	(.L_849 - .L_848)
.L_848:
        /*009c*/ 	.word	0x00000000
        /*00a0*/ 	.short	0x0005
        /*00a2*/ 	.short	0x0028
        /*00a4*/ 	.byte	0x00, 0xf0, 0x21, 0x00


	//----- nvinfo : EIATTR_KPARAM_INFO
	.align		4
.L_849:
        /*00a8*/ 	.byte	0x04, 0x17
        /*00aa*/ 	.short	(.L_851 - .L_850)
.L_850:
        /*00ac*/ 	.word	0x00000000
        /*00b0*/ 	.short	0x0004
        /*00b2*/ 	.short	0x0020
        /*00b4*/ 	.byte	0x00, 0xf0, 0x21, 0x00


	//----- nvinfo : EIATTR_KPARAM_INFO
	.align		4
.L_851:
        /*00b8*/ 	.byte	0x04, 0x17
        /*00ba*/ 	.short	(.L_853 - .L_852)
.L_852:
        /*00bc*/ 	.word	0x00000000
        /*00c0*/ 	.short	0x0003
        /*00c2*/ 	.short	0x0018
        /*00c4*/ 	.byte	0x00, 0xf0, 0x21, 0x00


	//----- nvinfo : EIATTR_KPARAM_INFO
	.align		4
.L_853:
        /*00c8*/ 	.byte	0x04, 0x17
        /*00ca*/ 	.short	(.L_855 - .L_854)
.L_854:
        /*00cc*/ 	.word	0x00000000
        /*00d0*/ 	.short	0x0002
        /*00d2*/ 	.short	0x0010
        /*00d4*/ 	.byte	0x00, 0xf0, 0x21, 0x00


	//----- nvinfo : EIATTR_KPARAM_INFO
	.align		4
.L_855:
        /*00d8*/ 	.byte	0x04, 0x17
        /*00da*/ 	.short	(.L_857 - .L_856)
.L_856:
        /*00dc*/ 	.word	0x00000000
        /*00e0*/ 	.short	0x0001
        /*00e2*/ 	.short	0x0008
        /*00e4*/ 	.byte	0x00, 0xf0, 0x21, 0x00


	//----- nvinfo : EIATTR_KPARAM_INFO
	.align		4
.L_857:
        /*00e8*/ 	.byte	0x04, 0x17
        /*00ea*/ 	.short	(.L_859 - .L_858)
.L_858:
        /*00ec*/ 	.word	0x00000000
        /*00f0*/ 	.short	0x0000
        /*00f2*/ 	.short	0x0000
        /*00f4*/ 	.byte	0x00, 0xf0, 0x21, 0x00


	//----- nvinfo : EIATTR_SPARSE_MMA_MASK
	.align		4
.L_859:
        /*00f8*/ 	.byte	0x03, 0x50
        /*00fa*/ 	.short	0x0000


	//----- nvinfo : EIATTR_MAXREG_COUNT
	.align		4
        /*00fc*/ 	.byte	0x03, 0x1b
        /*00fe*/ 	.short	0x0040


	//----- nvinfo : EIATTR_MERCURY_ISA_VERSION
	.align		4
        /*0100*/ 	.byte	0x03, 0x5f
        /*0102*/ 	.short	0x0101


	//----- nvinfo : EIATTR_EXIT_INSTR_OFFSETS
	.align		4
        /*0104*/ 	.byte	0x04, 0x1c
        /*0106*/ 	.short	(.L_861 - .L_860)


	//   ....[0]....
.L_860:
        /*0108*/ 	.word	0x00000090


	//   ....[1]....
        /*010c*/ 	.word	0x000000d0


	//   ....[2]....
        /*0110*/ 	.word	0x000019d0


	//----- nvinfo : EIATTR_MAX_THREADS
	.align		4
.L_861:
        /*0114*/ 	.byte	0x04, 0x05
        /*0116*/ 	.short	(.L_863 - .L_862)
.L_862:
        /*0118*/ 	.word	0x00000400
        /*011c*/ 	.word	0x00000001
        /*0120*/ 	.word	0x00000001


	//----- nvinfo : EIATTR_CRS_STACK_SIZE
	.align		4
.L_863:
        /*0124*/ 	.byte	0x04, 0x1e
        /*0126*/ 	.short	(.L_865 - .L_864)
.L_864:
        /*0128*/ 	.word	0x00000000


	//----- nvinfo : EIATTR_CBANK_PARAM_SIZE
	.align		4
.L_865:
        /*012c*/ 	.byte	0x03, 0x19
        /*012e*/ 	.short	0x0078


	//----- nvinfo : EIATTR_PARAM_CBANK
	.align		4
        /*0130*/ 	.byte	0x04, 0x0a
        /*0132*/ 	.short	(.L_867 - .L_866)
	.align		4
.L_866:
        /*0134*/ 	.word	index@(.nv.constant0._ZN2at6native13im2col_kernelIdEEvlPKT_llllllllllllPS2_)
        /*0138*/ 	.short	0x0210
        /*013a*/ 	.short	0x0078


	//----- nvinfo : EIATTR_SW_WAR
	.align		4
.L_867:
        /*013c*/ 	.byte	0x04, 0x36
        /*013e*/ 	.short	(.L_869 - .L_868)
.L_868:
        /*0140*/ 	.word	0x00000008
.L_869:


//--------------------- .nv.info._ZN2at6native14vol2col_kernelIdEEvlPKT_iiiiiiiiiiiiiiiiiiPS2_ --------------------------
	.section	.nv.info._ZN2at6native14vol2col_kernelIdEEvlPKT_iiiiiiiiiiiiiiiiiiPS2_,"",@"SHT_CUDA_INFO"
	.sectionflags	@""
	.align	4


	//----- nvinfo : EIATTR_CUDA_API_VERSION
	.align		4
        /*0000*/ 	.byte	0x04, 0x37
        /*0002*/ 	.short	(.L_871 - .L_870)
.L_870:
        /*0004*/ 	.word	0x00000082


	//----- nvinfo : EIATTR_KPARAM_INFO
	.align		4
.L_871:
        /*0008*/ 	.byte	0x04, 0x17
        /*000a*/ 	.short	(.L_873 - .L_872)
.L_872:
        /*000c*/ 	.word	0x00000000
        /*0010*/ 	.short	0x0014
        /*0012*/ 	.short	0x0058
        /*0014*/ 	.byte	0x00, 0xf0, 0x21, 0x00


	//----- nvinfo : EIATTR_KPARAM_INFO
	.align		4
.L_873:
        /*0018*/ 	.byte	0x04, 0x17
        /*001a*/ 	.short	(.L_875 - .L_874)
.L_874:
        /*001c*/ 	.word	0x00000000
        /*0020*/ 	.short	0x0013
        /*0022*/ 	.short	0x0054
        /*0024*/ 	.byte	0x00, 0xf0, 0x11, 0x00


	//----- nvinfo : EIATTR_KPARAM_INFO
	.align		4
.L_875:
        /*0028*/ 	.byte	0x04, 0x17
        /*002a*/ 	.short	(.L_877 - .L_876)
.L_876:
        /*002c*/ 	.word	0x00000000
        /*0030*/ 	.short	0x0012
        /*0032*/ 	.short	0x0050
        /*0034*/ 	.byte	0x00, 0xf0, 0x11, 0x00


	//----- nvinfo : EIATTR_KPARAM_INFO
	.align		4
.L_877:
        /*0038*/ 	.byte	0x04, 0x17
        /*003a*/ 	.short	(.L_879 - .L_878)
.L_878:
        /*003c*/ 	.word	0x00000000
        /*0040*/ 	.short	0x0011
        /*0042*/ 	.short	0x004c
        /*0044*/ 	.byte	0x00, 0xf0, 0x11, 0x00


	//----- nvinfo : EIATTR_KPARAM_INFO
	.align		4
.L_879:
        /*0048*/ 	.byte	0x04, 0x17
        /*004a*/ 	.short	(.L_881 - .L_880)
.L_880:
        /*004c*/ 	.word	0x00000000
        /*0050*/ 	.short	0x0010
        /*0052*/ 	.short	0x0048
        /*0054*/ 	.byte	0x00, 0xf0, 0x11, 0x00


	//----- nvinfo : EIATTR_KPARAM_INFO
	.align		4
.L_881:
        /*0058*/ 	.byte	0x04, 0x17
        /*005a*/ 	.short	(.L_883 - .L_882)
.L_882:
        /*005c*/ 	.word	0x00000000
        /*0060*/ 	.short	0x000f
        /*0062*/ 	.short	0x0044
        /*0064*/ 	.byte	0x00, 0xf0, 0x11, 0x00


	//----- nvinfo : EIATTR_KPARAM_INFO
	.align		4
.L_883:
        /*0068*/ 	.byte	0x04, 0x17
        /*006a*/ 	.short	(.L_885 - .L_884)
.L_884:
        /*006c*/ 	.word	0x00000000
        /*0070*/ 	.short	0x000e
        /*0072*/ 	.short	0x0040
        /*0074*/ 	.byte	0x00, 0xf0, 0x11, 0x00


	//----- nvinfo : EIATTR_KPARAM_INFO
	.align		4
.L_885:
        /*0078*/ 	.byte	0x04, 0x17
        /*007a*/ 	.short	(.L_887 - .L_886)
.L_886:
        /*007c*/ 	.word	0x00000000
        /*0080*/ 	.short	0x000d
        /*0082*/ 	.short	0x003c
        /*0084*/ 	.byte	0x00, 0xf0, 0x11, 0x00


	//----- nvinfo : EIATTR_KPARAM_INFO
	.align		4
.L_887:
        /*0088*/ 	.byte	0x04, 0x17
        /*008a*/ 	.short	(.L_889 - .L_888)
.L_888:
        /*008c*/ 	.word	0x00000000
        /*0090*/ 	.short	0x000c
        /*0092*/ 	.short	0x0038
        /*0094*/ 	.byte	0x00, 0xf0, 0x11, 0x00


	//----- nvinfo : EIATTR_KPARAM_INFO
	.align		4
.L_889:
        /*0098*/ 	.byte	0x04, 0x17
        /*009a*/ 	.short	(.L_891 - .L_890)
.L_890:
        /*009c*/ 	.word	0x00000000
        /*00a0*/ 	.short	0x000b
        /*00a2*/ 	.short	0x0034
        /*00a4*/ 	.byte	0x00, 0xf0, 0x11, 0x00


	//----- nvinfo : EIATTR_KPARAM_INFO
	.align		4
.L_891:
        /*00a8*/ 	.byte	0x04, 0x17
        /*00aa*/ 	.short	(.L_893 - .L_892)
.L_892:
        /*00ac*/ 	.word	0x00000000
        /*00b0*/ 	.short	0x000a
        /*00b2*/ 	.short	0x0030
        /*00b4*/ 	.byte	0x00, 0xf0, 0x11, 0x00


	//----- nvinfo : EIATTR_KPARAM_INFO
	.align		4
.L_893:
        /*00b8*/ 	.byte	0x04, 0x17
        /*00ba*/ 	.short	(.L_895 - .L_894)
.L_894:
        /*00bc*/ 	.word	0x00000000
        /*00c0*/ 	.short	0x0009
        /*00c2*/ 	.short	0x002c
        /*00c4*/ 	.byte	0x00, 0xf0, 0x11, 0x00


	//----- nvinfo : EIATTR_KPARAM_INFO
	.align		4
.L_895:
        /*00c8*/ 	.byte	0x04, 0x17
        /*00ca*/ 	.short	(.L_897 - .L_896)
.L_896:
        /*00cc*/ 	.word	0x00000000
        /*00d0*/ 	.short	0x0008
        /*00d2*/ 	.short	0x0028
        /*00d4*/ 	.byte	0x00, 0xf0, 0x11, 0x00


	//----- nvinfo : EIATTR_KPARAM_INFO
	.align		4
.L_897:
        /*00d8*/ 	.byte	0x04, 0x17
        /*00da*/ 	.short	(.L_899 - .L_898)
.L_898:
        /*00dc*/ 	.word	0x00000000
        /*00e0*/ 	.short	0x0007
        /*00e2*/ 	.short	0x0024
        /*00e4*/ 	.byte	0x00, 0xf0, 0x11, 0x00


	//----- nvinfo : EIATTR_KPARAM_INFO
	.align		4
.L_899:
        /*00e8*/ 	.byte	0x04, 0x17
        /*00ea*/ 	.short	(.L_901 - .L_900)
.L_900:
        /*00ec*/ 	.word	0x00000000
        /*00f0*/ 	.short	0x0006
        /*00f2*/ 	.short	0x0020
        /*00f4*/ 	.byte	0x00, 0xf0, 0x11, 0x00


	//----- nvinfo : EIATTR_KPARAM_INFO
	.align		4
.L_901:
        /*00f8*/ 	.byte	0x04, 0x17
        /*00fa*/ 	.short	(.L_903 - .L_902)
.L_902:
        /*00fc*/ 	.word	0x00000000
        /*0100*/ 	.short	0x0005
        /*0102*/ 	.short	0x001c
        /*0104*/ 	.byte	0x00, 0xf0, 0x11, 0x00


	//----- nvinfo : EIATTR_KPARAM_INFO
	.align		4
.L_903:
        /*0108*/ 	.byte	0x04, 0x17
        /*010a*/ 	.short	(.L_905 - .L_904)
.L_904:
        /*010c*/ 	.word	0x00000000
        /*0110*/ 	.short	0x0004
        /*0112*/ 	.short	0x0018
        /*0114*/ 	.byte	0x00, 0xf0, 0x11, 0x00


	//----- nvinfo : EIATTR_KPARAM_INFO
	.align		4
.L_905:
        /*0118*/ 	.byte	0x04, 0x17
        /*011a*/ 	.short	(.L_907 - .L_906)
.L_906:
        /*011c*/ 	.word	0x00000000
        /*0120*/ 	.short	0x0003
        /*0122*/ 	.short	0x0014
        /*0124*/ 	.byte	0x00, 0xf0, 0x11, 0x00


	//----- nvinfo : EIATTR_KPARAM_INFO
	.align		4
.L_907:
        /*0128*/ 	.byte	0x04, 0x17
        /*012a*/ 	.short	(.L_909 - .L_908)
.L_908:
        /*012c*/ 	.word	0x00000000
        /*0130*/ 	.short	0x0002
        /*0132*/ 	.short	0x0010
        /*0134*/ 	.byte	0x00, 0xf0, 0x11, 0x00


	//----- nvinfo : EIATTR_KPARAM_INFO
	.align		4
.L_909:
        /*0138*/ 	.byte	0x04, 0x17
        /*013a*/ 	.short	(.L_911 - .L_910)
.L_910:
        /*013c*/ 	.word	0x00000000
        /*0140*/ 	.short	0x0001
        /*0142*/ 	.short	0x0008
        /*0144*/ 	.byte	0x00, 0xf0, 0x21, 0x00


	//----- nvinfo : EIATTR_KPARAM_INFO
	.align		4
.L_911:
        /*0148*/ 	.byte	0x04, 0x17
        /*014a*/ 	.short	(.L_913 - .L_912)
.L_912:
        /*014c*/ 	.word	0x00000000
        /*0150*/ 	.short	0x0000
        /*0152*/ 	.short	0x0000
        /*0154*/ 	.byte	0x00, 0xf0, 0x21, 0x00


	//----- nvinfo : EIATTR_SPARSE_MMA_MASK
	.align		4
.L_913:
        /*0158*/ 	.byte	0x03, 0x50
        /*015a*/ 	.short	0x0000


	//----- nvinfo : EIATTR_MAXREG_COUNT
	.align		4
        /*015c*/ 	.byte	0x03, 0x1b
        /*015e*/ 	.short	0x0040


	//----- nvinfo : EIATTR_MERCURY_ISA_VERSION
	.align		4
        /*0160*/ 	.byte	0x03, 0x5f
        /*0162*/ 	.short	0x0101


	//----- nvinfo : EIATTR_EXIT_INSTR_OFFSETS
	.align		4
        /*0164*/ 	.byte	0x04, 0x1c
        /*0166*/ 	.short	(.L_915 - .L_914)


	//   ....[0]....
.L_914:
        /*0168*/ 	.word	0x00000090


	//   ....[1]....
        /*016c*/ 	.word	0x00001b60


	//----- nvinfo : EIATTR_MAX_THREADS
	.align		4
.L_915:
        /*0170*/ 	.byte	0x04, 0x05
        /*0172*/ 	.short	(.L_917 - .L_916)
.L_916:
        /*0174*/ 	.word	0x00000400
        /*0178*/ 	.word	0x00000001
        /*017c*/ 	.word	0x00000001


	//----- nvinfo : EIATTR_CRS_STACK_SIZE
	.align		4
.L_917:
        /*0180*/ 	.byte	0x04, 0x1e
        /*0182*/ 	.short	(.L_919 - .L_918)
.L_918:
        /*0184*/ 	.word	0x00000000


	//----- nvinfo : EIATTR_CBANK_PARAM_SIZE
	.align		4
.L_919:
        /*0188*/ 	.byte	0x03, 0x19
        /*018a*/ 	.short	0x0060


	//----- nvinfo : EIATTR_PARAM_CBANK
	.align		4
        /*018c*/ 	.byte	0x04, 0x0a
        /*018e*/ 	.short	(.L_921 - .L_920)
	.align		4
.L_920:
        /*0190*/ 	.word	index@(.nv.constant0._ZN2at6native14vol2col_kernelIdEEvlPKT_iiiiiiiiiiiiiiiiiiPS2_)
        /*0194*/ 	.short	0x0210
        /*0196*/ 	.short	0x0060


	//----- nvinfo : EIATTR_SW_WAR
	.align		4
.L_921:
        /*0198*/ 	.byte	0x04, 0x36
        /*019a*/ 	.short	(.L_923 - .L_922)
.L_922:
        /*019c*/ 	.word	0x00000008
.L_923:


//--------------------- .nv.callgraph             --------------------------
	.section	.nv.callgraph,"",@"SHT_CUDA_CALLGRAPH"
	.align	4
	.sectionentsize	8
	.align		4
        /*0000*/ 	.word	0x00000000
	.align		4
        /*0004*/ 	.word	0xffffffff
	.align		4
        /*0008*/ 	.word	0x00000000
	.align		4
        /*000c*/ 	.word	0xfffffffe
	.align		4
        /*0010*/ 	.word	0x00000000
	.align		4
        /*0014*/ 	.word	0xfffffffd
	.align		4
        /*0018*/ 	.word	0x00000000
	.align		4
        /*001c*/ 	.word	0xfffffffc


//--------------------- .nv.constant4             --------------------------
	.section	.nv.constant4,"a",@progbits
	.align	8
	.align		8
.nv.constant4:
        /*0000*/ 	.dword	_ZN57_INTERNAL_fc722a4f_26_NaiveDilatedConvolution_cu_8f80f47d4cuda3std3__45__cpo5beginE
	.align		8
        /*0008*/ 	.dword	_ZN57_INTERNAL_fc722a4f_26_NaiveDilatedConvolution_cu_8f80f47d4cuda3std3__45__cpo3endE
	.align		8
        /*0010*/ 	.dword	_ZN57_INTERNAL_fc722a4f_26_NaiveDilatedConvolution_cu_8f80f47d4cuda3std3__45__cpo6cbeginE
	.align		8
        /*0018*/ 	.dword	_ZN57_INTERNAL_fc722a4f_26_NaiveDilatedConvolution_cu_8f80f47d4cuda3std3__45__cpo4cendE
	.align		8
        /*0020*/ 	.dword	_ZN57_INTERNAL_fc722a4f_26_NaiveDilatedConvolution_cu_8f80f47d4cuda3std3__45__cpo6rbeginE
	.align		8
        /*0028*/ 	.dword	_ZN57_INTERNAL_fc722a4f_26_NaiveDilatedConvolution_cu_8f80f47d4cuda3std3__45__cpo4rendE
	.align		8
        /*0030*/ 	.dword	_ZN57_INTERNAL_fc722a4f_26_NaiveDilatedConvolution_cu_8f80f47d4cuda3std3__45__cpo7crbeginE
	.align		8
        /*0038*/ 	.dword	_ZN57_INTERNAL_fc722a4f_26_NaiveDilatedConvolution_cu_8f80f47d4cuda3std3__45__cpo5crendE
	.align		8
        /*0040*/ 	.dword	_ZN57_INTERNAL_fc722a4f_26_NaiveDilatedConvolution_cu_8f80f47d4cuda3std3__459_GLOBAL__N__fc722a4f_26_NaiveDilatedConvolution_cu_8f80f47d6ignoreE
	.align		8
        /*0048*/ 	.dword	_ZN57_INTERNAL_fc722a4f_26_NaiveDilatedConvolution_cu_8f80f47d4cuda3std3__419piecewise_constructE
	.align		8
        /*0050*/ 	.dword	_ZN57_INTERNAL_fc722a4f_26_NaiveDilatedConvolution_cu_8f80f47d4cuda3std3__48in_placeE
	.align		8
        /*0058*/ 	.dword	_ZN57_INTERNAL_fc722a4f_26_NaiveDilatedConvolution_cu_8f80f47d4cuda3std3__420unreachable_sentinelE
	.align		8
        /*0060*/ 	.dword	_ZN57_INTERNAL_fc722a4f_26_NaiveDilatedConvolution_cu_8f80f47d4cuda3std6ranges3__45__cpo4swapE
	.align		8
        /*0068*/ 	.dword	_ZN57_INTERNAL_fc722a4f_26_NaiveDilatedConvolution_cu_8f80f47d4cuda3std6ranges3__45__cpo9iter_moveE
	.align		8
        /*0070*/ 	.dword	_ZN57_INTERNAL_fc722a4f_26_NaiveDilatedConvolution_cu_8f80f47d4cuda3std6ranges3__45__cpo5beginE
	.align		8
        /*0078*/ 	.dword	_ZN57_INTERNAL_fc722a4f_26_NaiveDilatedConvolution_cu_8f80f47d4cuda3std6ranges3__45__cpo3endE
	.align		8
        /*0080*/ 	.dword	_ZN57_INTERNAL_fc722a4f_26_NaiveDilatedConvolution_cu_8f80f47d4cuda3std6ranges3__45__cpo6cbeginE
	.align		8
        /*0088*/ 	.dword	_ZN57_INTERNAL_fc722a4f_26_NaiveDilatedConvolution_cu_8f80f47d4cuda3std6ranges3__45__cpo4cendE
	.align		8
        /*0090*/ 	.dword	_ZN57_INTERNAL_fc722a4f_26_NaiveDilatedConvolution_cu_8f80f47d4cuda3std6ranges3__45__cpo7advanceE
	.align		8
        /*0098*/ 	.dword	_ZN57_INTERNAL_fc722a4f_26_NaiveDilatedConvolution_cu_8f80f47d4cuda3std6ranges3__45__cpo9iter_swapE
	.align		8
        /*00a0*/ 	.dword	_ZN57_INTERNAL_fc722a4f_26_NaiveDilatedConvolution_cu_8f80f47d4cuda3std6ranges3__45__cpo4nextE
	.align		8
        /*00a8*/ 	.dword	_ZN57_INTERNAL_fc722a4f_26_NaiveDilatedConvolution_cu_8f80f47d4cuda3std6ranges3__45__cpo4prevE
	.align		8
        /*00b0*/ 	.dword	_ZN57_INTERNAL_fc722a4f_26_NaiveDilatedConvolution_cu_8f80f47d4cuda3std6ranges3__45__cpo4dataE
	.align		8
        /*00b8*/ 	.dword	_ZN57_INTERNAL_fc722a4f_26_NaiveDilatedConvolution_cu_8f80f47d4cuda3std6ranges3__45__cpo5cdataE
	.align		8
        /*00c0*/ 	.dword	_ZN57_INTERNAL_fc722a4f_26_NaiveDilatedConvolution_cu_8f80f47d4cuda3std6ranges3__45__cpo4sizeE
	.align		8
        /*00c8*/ 	.dword	_ZN57_INTERNAL_fc722a4f_26_NaiveDilatedConvolution_cu_8f80f47d4cuda3std6ranges3__45__cpo5ssizeE
	.align		8
        /*00d0*/ 	.dword	_ZN57_INTERNAL_fc722a4f_26_NaiveDilatedConvolution_cu_8f80f47d4cuda3std6ranges3__45__cpo8distanceE
	.align		8
        /*00d8*/ 	.dword	_ZN57_INTERNAL_fc722a4f_26_NaiveDilatedConvolution_cu_8f80f47d6thrust23THRUST_300001_SM_900_NS6system6detail10sequential3seqE


//--------------------- .text._ZN2at6native13col2im_kernelIN3c108BFloat16ES3_EEvlPKT_llllllllllllPS4_ --------------------------
	.section	.text._ZN2at6native13col2im_kernelIN3c108BFloat16ES3_EEvlPKT_llllllllllllPS4_,"ax",@progbits
	.align	128
        .global         _ZN2at6native13col2im_kernelIN3c108BFloat16ES3_EEvlPKT_llllllllllllPS4_
        .type           _ZN2at6native13col2im_kernelIN3c108BFloat16ES3_EEvlPKT_llllllllllllPS4_,@function
        .size           _ZN2at6native13col2im_kernelIN3c108BFloat16ES3_EEvlPKT_llllllllllllPS4_,(.L_x_725 - _ZN2at6native13col2im_kernelIN3c108BFloat16ES3_EEvlPKT_llllllllllllPS4_)
        .other          _ZN2at6native13col2im_kernelIN3c108BFloat16ES3_EEvlPKT_llllllllllllPS4_,@"STO_CUDA_ENTRY STV_DEFAULT"
_ZN2at6native13col2im_kernelIN3c108BFloat16ES3_EEvlPKT_llllllllllllPS4_:
.text._ZN2at6native13col2im_kernelIN3c108BFloat16ES3_EEvlPKT_llllllllllllPS4_:
[----:B------:R-:W-:Y:S01]  /*0000*/  LDC R1, c[0x0][0x28] ;  /* 0x00000a00ff017b82 */ /* 0x000fe20000000800 */
[----:B------:R-:W0:Y:S07]  /*0010*/  S2R R2, SR_TID.X ;  /* 0x0000000000027919 */ /* 0x000e2e0000002100 */
[----:B------:R-:W0:Y:S01]  /*0020*/  S2UR UR4, SR_CTAID.X ;  /* 0x00000000000479c3 */ /* 0x000e220000002500 */
[----:B------:R-:W-:-:S07]  /*0030*/  IMAD.MOV.U32 R3, RZ, RZ, RZ ;  /* 0x000000ffff037224 */ /* 0x000fce00078e00ff */
[----:B------:R-:W0:Y:S02]  /*0040*/  LDC R5, c[0x0][RZ] ;  /* 0x00000000ff057b82 */ /* 0x000e240000000800 */
[----:B0-----:R-:W-:Y:S01]  /*0050*/  IMAD.WIDE.U32 R2, R5, UR4, R2 ;  /* 0x0000000405027c25 */ /* 0x001fe2000f8e0002 */
[----:B------:R-:W-:Y:S02]  /*0060*/  ULDC.64 UR4, c[0x0][0x210] ;  /* 0x0000840000047ab9 */ /* 0x000fe40000000a00 */
[----:B------:R-:W-:-:S04]  /*0070*/  ISETP.GE.U32.AND P0, PT, R2, UR4, PT ;  /* 0x0000000402007c0c */ /* 0x000fc8000bf06070 */
[----:B------:R-:W-:-:S13]  /*0080*/  ISETP.GE.AND.EX P0, PT, R3, UR5, PT, P0 ;  /* 0x0000000503007c0c */ /* 0x000fda000bf06300 */
[----:B------:R-:W-:Y:S05]  /*0090*/  @P0 EXIT ;  /* 0x000000000000094d */ /* 0x000fea0003800000 */
[----:B------:R-:W-:Y:S01]  /*00a0*/  ULDC.64 UR8, c[0x0][0x218] ;  /* 0x0000860000087ab9 */ /* 0x000fe20000000a00 */
[----:B------:R-:W-:Y:S01]  /*00b0*/  ULDC.64 UR6, c[0x0][0x278] ;  /* 0x00009e0000067ab9 */ /* 0x000fe20000000a00 */
[----:B------:R-:W-:Y:S01]  /*00c0*/  UIADD3 UR4, UP0, UR8, 0x6, URZ ;  /* 0x0000000608047890 */ /* 0x000fe2000ff1e03f */
[----:B------:R-:W-:Y:S01]  /*00d0*/  IMAD.MOV.U32 R0, RZ, RZ, R2 ;  /* 0x000000ffff007224 */ /* 0x000fe200078e0002 */
[----:B------:R-:W-:Y:S02]  /*00e0*/  USHF.L.U64.HI UR5, UR6, 0x1, UR7 ;  /* 0x0000000106057899 */ /* 0x000fe40008010207 */
[----:B------:R-:W-:Y:S02]  /*00f0*/  USHF.L.U32 UR6, UR6, 0x1, URZ ;  /* 0x0000000106067899 */ /* 0x000fe4000800063f */
[----:B------:R-:W-:Y:S01]  /*0100*/  UIADD3.X UR7, URZ, UR9, URZ, UP0, !UPT ;  /* 0x000000093f077290 */ /* 0x000fe200087fe43f */
[----:B------:R-:W-:-:S11]  /*0110*/  ULDC.64 UR10, c[0x0][0x208] ;  /* 0x00008200000a7ab9 */ /* 0x000fd60000000a00 */
.L_x_111:
[----:B------:R-:W-:Y:S01]  /*0120*/  SHF.R.S32.HI R49, RZ, 0x1f, R0 ;  /* 0x0000001fff317819 */ /* 0x000fe20000011400 */
[----:B------:R-:W-:Y:S01]  /*0130*/  ULDC UR8, c[0x0][0x22c] ;  /* 0x00008b0000087ab9 */ /* 0x000fe20000000800 */
[----:B------:R-:W-:Y:S02]  /*0140*/  BSSY B0, `(.L_x_0) ;  /* 0x000002b000007945 */ /* 0x000fe40003800000 */
[----:B------:R-:W-:-:S04]  /*0150*/  LOP3.LUT R2, R49, UR8, RZ, 0xfc, !PT ;  /* 0x0000000831027c12 */ /* 0x000fc8000f8efcff */
[----:B------:R-:W-:Y:S02]  /*0160*/  ISETP.NE.U32.AND P0, PT, R2, RZ, PT ;  /* 0x000000ff0200720c */ /* 0x000fe40003f05070 */
[----:B------:R-:W-:-:S11]  /*0170*/  PRMT R2, RZ, 0x7610, R2 ;  /* 0x00007610ff027816 */ /* 0x000fd60000000002 */
[----:B------:R-:W-:Y:S05]  /*0180*/  @!P0 BRA `(.L_x_1) ;  /* 0x00000000003c8947 */ /* 0x000fea0003800000 */
[----:B------:R-:W-:Y:S01]  /*0190*/  ULDC.64 UR8, c[0x0][0x228] ;  /* 0x00008a0000087ab9 */ /* 0x000fe20000000a00 */
[----:B------:R-:W-:Y:S01]  /*01a0*/  MOV R52, R0 ;  /* 0x0000000000347202 */ /* 0x000fe20000000f00 */
[----:B------:R-:W-:Y:S01]  /*01b0*/  IMAD.U32 R50, RZ, RZ, UR8 ;  /* 0x00000008ff327e24 */ /* 0x000fe2000f8e00ff */
[----:B------:R-:W-:Y:S01]  /*01c0*/  MOV R4, 0x1f0 ;  /* 0x000001f000047802 */ /* 0x000fe20000000f00 */
[----:B------:R-:W-:-:S07]  /*01d0*/  IMAD.U32 R48, RZ, RZ, UR9 ;  /* 0x00000009ff307e24 */ /* 0x000fce000f8e00ff */
[----:B------:R-:W-:Y:S05]  /*01e0*/  CALL.REL.NOINC `($__internal_0_$__cuda_sm20_div_s64) ;  /* 0x00000058008c7944 */ /* 0x000fea0003c00000 */
[----:B------:R-:W-:Y:S01]  /*01f0*/  IADD3 R7, P0, RZ, -R36, RZ ;  /* 0x80000024ff077210 */ /* 0x000fe20007f1e0ff */
[----:B------:R-:W-:Y:S01]  /*0200*/  ULDC.64 UR8, c[0x0][0x228] ;  /* 0x00008a0000087ab9 */ /* 0x000fe20000000a00 */
[----:B------:R-:W-:Y:S02]  /*0210*/  IMAD.MOV.U32 R48, RZ, RZ, R0 ;  /* 0x000000ffff307224 */ /* 0x000fe400078e0000 */
[----:B------:R-:W-:Y:S02]  /*0220*/  IADD3.X R6, RZ, ~R37, RZ, P0, !PT ;  /* 0x80000025ff067210 */ /* 0x000fe400007fe4ff */
[----:B------:R-:W-:-:S04]  /*0230*/  IMAD.WIDE.U32 R4, R7, UR8, R48 ;  /* 0x0000000807047c25 */ /* 0x000fc8000f8e0030 */
[----:B------:R-:W-:-:S04]  /*0240*/  IMAD R6, R6, UR8, RZ ;  /* 0x0000000806067c24 */ /* 0x000fc8000f8e02ff */
[----:B------:R-:W-:-:S04]  /*0250*/  IMAD R7, R7, UR9, R6 ;  /* 0x0000000907077c24 */ /* 0x000fc8000f8e0206 */
[----:B------:R-:W-:Y:S01]  /*0260*/  IMAD.IADD R5, R5, 0x1, R7 ;  /* 0x0000000105057824 */ /* 0x000fe200078e0207 */
[----:B------:R-:W-:Y:S06]  /*0270*/  BRA `(.L_x_2) ;  /* 0x00000000005c7947 */ /* 0x000fec0003800000 */
.L_x_1:
[----:B------:R-:W-:Y:S01]  /*0280*/  ULDC UR8, c[0x0][0x228] ;  /* 0x00008a0000087ab9 */ /* 0x000fe20000000800 */
[----:B------:R-:W-:Y:S01]  /*0290*/  HFMA2.MMA R37, -RZ, RZ, 0, 0 ;  /* 0x00000000ff257435 */ /* 0x000fe200000001ff */
[----:B------:R-:W0:Y:S01]  /*02a0*/  I2F.U32.RP R6, UR8 ;  /* 0x0000000800067d06 */ /* 0x000e220008209000 */
[----:B------:R-:W-:-:S07]  /*02b0*/  ISETP.NE.U32.AND P2, PT, RZ, UR8, PT ;  /* 0x00000008ff007c0c */ /* 0x000fce000bf45070 */
[----:B0-----:R-:W0:Y:S02]  /*02c0*/  MUFU.RCP R6, R6 ;  /* 0x0000000600067308 */ /* 0x001e240000001000 */
[----:B0-----:R-:W-:-:S06]  /*02d0*/  IADD3 R4, R6, 0xffffffe, RZ ;  /* 0x0ffffffe06047810 */ /* 0x001fcc0007ffe0ff */
[----:B------:R0:W1:Y:S02]  /*02e0*/  F2I.FTZ.U32.TRUNC.NTZ R5, R4 ;  /* 0x0000000400057305 */ /* 0x000064000021f000 */
[----:B0-----:R-:W-:Y:S02]  /*02f0*/  IMAD.MOV.U32 R4, RZ, RZ, RZ ;  /* 0x000000ffff047224 */ /* 0x001fe400078e00ff */
[----:B-1----:R-:W-:-:S04]  /*0300*/  IMAD.MOV R7, RZ, RZ, -R5 ;  /* 0x000000ffff077224 */ /* 0x002fc800078e0a05 */
[----:B------:R-:W-:-:S04]  /*0310*/  IMAD R7, R7, UR8, RZ ;  /* 0x0000000807077c24 */ /* 0x000fc8000f8e02ff */
[----:B------:R-:W-:-:S06]  /*0320*/  IMAD.HI.U32 R5, R5, R7, R4 ;  /* 0x0000000705057227 */ /* 0x000fcc00078e0004 */
[----:B------:R-:W-:-:S05]  /*0330*/  IMAD.HI.U32 R36, R5, R0, RZ ;  /* 0x0000000005247227 */ /* 0x000fca00078e00ff */
[----:B------:R-:W-:-:S05]  /*0340*/  IADD3 R5, -R36, RZ, RZ ;  /* 0x000000ff24057210 */ /* 0x000fca0007ffe1ff */
[----:B------:R-:W-:-:S05]  /*0350*/  IMAD R5, R5, UR8, R0 ;  /* 0x0000000805057c24 */ /* 0x000fca000f8e0200 */
[----:B------:R-:W-:-:S13]  /*0360*/  ISETP.GE.U32.AND P0, PT, R5, UR8, PT ;  /* 0x0000000805007c0c */ /* 0x000fda000bf06070 */
[----:B------:R-:W-:Y:S02]  /*0370*/  @P0 VIADD R5, R5, -UR8 ;  /* 0x8000000805050c36 */ /* 0x000fe40008000000 */
[----:B------:R-:W-:-:S03]  /*0380*/  @P0 VIADD R36, R36, 0x1 ;  /* 0x0000000124240836 */ /* 0x000fc60000000000 */
[----:B------:R-:W-:Y:S01]  /*0390*/  ISETP.GE.U32.AND P1, PT, R5, UR8, PT ;  /* 0x0000000805007c0c */ /* 0x000fe2000bf26070 */
[----:B------:R-:W-:-:S12]  /*03a0*/  IMAD.MOV.U32 R5, RZ, RZ, RZ ;  /* 0x000000ffff057224 */ /* 0x000fd800078e00ff */
[----:B------:R-:W-:Y:S02]  /*03b0*/  @P1 IADD3 R36, R36, 0x1, RZ ;  /* 0x0000000124241810 */ /* 0x000fe40007ffe0ff */
[----:B------:R-:W-:-:S05]  /*03c0*/  @!P2 LOP3.LUT R36, RZ, UR8, RZ, 0x33, !PT ;  /* 0x00000008ff24ac12 */ /* 0x000fca000f8e33ff */
[----:B------:R-:W-:-:S04]  /*03d0*/  IMAD.MOV R7, RZ, RZ, -R36 ;  /* 0x000000ffff077224 */ /* 0x000fc800078e0a24 */
[----:B------:R-:W-:-:S07]  /*03e0*/  IMAD R4, R7, UR8, R0 ;  /* 0x0000000807047c24 */ /* 0x000fce000f8e0200 */
.L_x_2:
[----:B------:R-:W-:Y:S05]  /*03f0*/  BSYNC B0 ;  /* 0x0000000000007941 */ /* 0x000fea0003800000 */
.L_x_0:
[----:B------:R-:W-:Y:S01]  /*0400*/  ULDC UR8, c[0x0][0x224] ;  /* 0x0000890000087ab9 */ /* 0x000fe20000000800 */
[----:B------:R-:W-:Y:S01]  /*0410*/  BSSY B0, `(.L_x_3) ;  /* 0x0000025000007945 */ /* 0x000fe20003800000 */
[----:B------:R-:W-:Y:S01]  /*0420*/  LOP3.LUT R6, R37, UR8, RZ, 0xfc, !PT ;  /* 0x0000000825067c12 */ /* 0x000fe2000f8efcff */
[----:B------:R-:W-:Y:S02]  /*0430*/  ULDC.64 UR8, c[0x0][0x248] ;  /* 0x0000920000087ab9 */ /* 0x000fe40000000a00 */
[----:B------:R-:W-:Y:S02]  /*0440*/  IADD3 R34, P1, R4, UR8, RZ ;  /* 0x0000000804227c10 */ /* 0x000fe4000ff3e0ff */
[----:B------:R-:W-:Y:S02]  /*0450*/  ISETP.NE.U32.AND P0, PT, R6, RZ, PT ;  /* 0x000000ff0600720c */ /* 0x000fe40003f05070 */
[----:B------:R-:W-:-:S11]  /*0460*/  IADD3.X R35, R5, UR9, RZ, P1, !PT ;  /* 0x0000000905237c10 */ /* 0x000fd60008ffe4ff */
[----:B------:R-:W-:Y:S05]  /*0470*/  @!P0 BRA `(.L_x_4) ;  /* 0x0000000000288947 */ /* 0x000fea0003800000 */
[----:B------:R-:W-:Y:S01]  /*0480*/  ULDC.64 UR8, c[0x0][0x220] ;  /* 0x0000880000087ab9 */ /* 0x000fe20000000a00 */
[----:B------:R-:W-:Y:S01]  /*0490*/  IMAD.MOV.U32 R52, RZ, RZ, R36 ;  /* 0x000000ffff347224 */ /* 0x000fe200078e0024 */
[----:B------:R-:W-:Y:S01]  /*04a0*/  MOV R51, UR8 ;  /* 0x0000000800337c02 */ /* 0x000fe20008000f00 */
[----:B------:R-:W-:Y:S01]  /*04b0*/  IMAD.MOV.U32 R53, RZ, RZ, R37 ;  /* 0x000000ffff357224 */ /* 0x000fe200078e0025 */
[----:B------:R-:W-:Y:S01]  /*04c0*/  MOV R4, 0x4f0 ;  /* 0x000004f000047802 */ /* 0x000fe20000000f00 */
[----:B------:R-:W-:-:S07]  /*04d0*/  IMAD.U32 R50, RZ, RZ, UR9 ;  /* 0x00000009ff327e24 */ /* 0x000fce000f8e00ff */
[----:B------:R-:W-:Y:S05]  /*04e0*/  CALL.REL.NOINC `($__internal_1_$__cuda_sm20_rem_s64) ;  /* 0x0000005c001c7944 */ /* 0x000fea0003c00000 */
[----:B------:R-:W-:Y:S01]  /*04f0*/  IMAD.MOV.U32 R4, RZ, RZ, R38 ;  /* 0x000000ffff047224 */ /* 0x000fe200078e0026 */
[----:B------:R-:W-:Y:S01]  /*0500*/  MOV R5, R39 ;  /* 0x0000002700057202 */ /* 0x000fe20000000f00 */
[----:B------:R-:W-:Y:S06]  /*0510*/  BRA `(.L_x_5) ;  /* 0x0000000000507947 */ /* 0x000fec0003800000 */
.L_x_4:
[----:B------:R-:W-:Y:S02]  /*0520*/  ULDC UR8, c[0x0][0x220] ;  /* 0x0000880000087ab9 */ /* 0x000fe40000000800 */
[----:B------:R-:W0:Y:S01]  /*0530*/  I2F.U32.RP R6, UR8 ;  /* 0x0000000800067d06 */ /* 0x000e220008209000 */
[----:B------:R-:W-:-:S07]  /*0540*/  ISETP.NE.U32.AND P1, PT, RZ, UR8, PT ;  /* 0x00000008ff007c0c */ /* 0x000fce000bf25070 */
[----:B0-----:R-:W0:Y:S02]  /*0550*/  MUFU.RCP R6, R6 ;  /* 0x0000000600067308 */ /* 0x001e240000001000 */
[----:B0-----:R-:W-:-:S06]  /*0560*/  VIADD R4, R6, 0xffffffe ;  /* 0x0ffffffe06047836 */ /* 0x001fcc0000000000 */
[----:B------:R0:W1:Y:S02]  /*0570*/  F2I.FTZ.U32.TRUNC.NTZ R5, R4 ;  /* 0x0000000400057305 */ /* 0x000064000021f000 */
[----:B0-----:R-:W-:Y:S01]  /*0580*/  HFMA2.MMA R4, -RZ, RZ, 0, 0 ;  /* 0x00000000ff047435 */ /* 0x001fe200000001ff */
[----:B-1----:R-:W-:-:S04]  /*0590*/  IMAD.MOV R7, RZ, RZ, -R5 ;  /* 0x000000ffff077224 */ /* 0x002fc800078e0a05 */
[----:B------:R-:W-:-:S05]  /*05a0*/  IMAD R7, R7, UR8, RZ ;  /* 0x0000000807077c24 */ /* 0x000fca000f8e02ff */
[----:B------:R-:W-:-:S06]  /*05b0*/  IMAD.HI.U32 R5, R5, R7, R4 ;  /* 0x0000000705057227 */ /* 0x000fcc00078e0004 */
[----:B------:R-:W-:-:S04]  /*05c0*/  IMAD.HI.U32 R5, R5, R36, RZ ;  /* 0x0000002405057227 */ /* 0x000fc800078e00ff */
[----:B------:R-:W-:-:S04]  /*05d0*/  IMAD.MOV R5, RZ, RZ, -R5 ;  /* 0x000000ffff057224 */ /* 0x000fc800078e0a05 */
[----:B------:R-:W-:Y:S02]  /*05e0*/  IMAD R36, R5, UR8, R36 ;  /* 0x0000000805247c24 */ /* 0x000fe4000f8e0224 */
[----:B------:R-:W-:-:S03]  /*05f0*/  IMAD.MOV.U32 R5, RZ, RZ, RZ ;  /* 0x000000ffff057224 */ /* 0x000fc600078e00ff */
[----:B------:R-:W-:-:S13]  /*0600*/  ISETP.GE.U32.AND P0, PT, R36, UR8, PT ;  /* 0x0000000824007c0c */ /* 0x000fda000bf06070 */
[----:B------:R-:W-:-:S05]  /*0610*/  @P0 VIADD R36, R36, -UR8 ;  /* 0x8000000824240c36 */ /* 0x000fca0008000000 */
[----:B------:R-:W-:-:S13]  /*0620*/  ISETP.GE.U32.AND P0, PT, R36, UR8, PT ;  /* 0x0000000824007c0c */ /* 0x000fda000bf06070 */
[----:B------:R-:W-:Y:S02]  /*0630*/  @P0 IADD3 R36, R36, -UR8, RZ ;  /* 0x8000000824240c10 */ /* 0x000fe4000fffe0ff */
[----:B------:R-:W-:-:S05]  /*0640*/  @!P1 LOP3.LUT R36, RZ, UR8, RZ, 0x33, !PT ;  /* 0x00000008ff249c12 */ /* 0x000fca000f8e33ff */
[----:B------:R-:W-:-:S07]  /*0650*/  IMAD.MOV.U32 R4, RZ, RZ, R36 ;  /* 0x000000ffff047224 */ /* 0x000fce00078e0024 */
.L_x_5:
[----:B------:R-:W-:Y:S05]  /*0660*/  BSYNC B0 ;  /* 0x0000000000007941 */ /* 0x000fea0003800000 */
.L_x_3:
[----:B------:R-:W0:Y:S01]  /*0670*/  LDC.64 R8, c[0x0][0x220] ;  /* 0x00008800ff087b82 */ /* 0x000e220000000a00 */
[----:B------:R-:W-:Y:S01]  /*0680*/  ULDC.64 UR8, c[0x0][0x228] ;  /* 0x00008a0000087ab9 */ /* 0x000fe20000000a00 */
[----:B------:R-:W-:Y:S01]  /*0690*/  SHF.R.S32.HI R49, RZ, 0x1f, R0 ;  /* 0x0000001fff317819 */ /* 0x000fe20000011400 */
[----:B------:R-:W-:Y:S01]  /*06a0*/  BSSY B0, `(.L_x_6) ;  /* 0x0000024000007945 */ /* 0x000fe20003800000 */
[C---:B0-----:R-:W-:Y:S02]  /*06b0*/  IMAD R6, R8.reuse, UR9, RZ ;  /* 0x0000000908067c24 */ /* 0x041fe4000f8e02ff */
[----:B------:R-:W-:-:S04]  /*06c0*/  IMAD.WIDE.U32 R50, R8, UR8, RZ ;  /* 0x0000000808327c25 */ /* 0x000fc8000f8e00ff */
[----:B------:R-:W-:Y:S01]  /*06d0*/  IMAD R7, R9, UR8, R6 ;  /* 0x0000000809077c24 */ /* 0x000fe2000f8e0206 */
[----:B------:R-:W-:Y:S02]  /*06e0*/  ULDC.64 UR8, c[0x0][0x240] ;  /* 0x0000900000087ab9 */ /* 0x000fe40000000a00 */
[----:B------:R-:W-:Y:S02]  /*06f0*/  IADD3 R32, P1, R4, UR8, RZ ;  /* 0x0000000804207c10 */ /* 0x000fe4000ff3e0ff */
[----:B------:R-:W-:Y:S02]  /*0700*/  IADD3 R48, R51, R7, RZ ;  /* 0x0000000733307210 */ /* 0x000fe40007ffe0ff */
[----:B------:R-:W-:Y:S02]  /*0710*/  IADD3.X R33, R5, UR9, RZ, P1, !PT ;  /* 0x0000000905217c10 */ /* 0x000fe40008ffe4ff */
[----:B------:R-:W-:-:S04]  /*0720*/  LOP3.LUT R6, R49, R48, RZ, 0xfc, !PT ;  /* 0x0000003031067212 */ /* 0x000fc800078efcff */
[----:B------:R-:W-:-:S13]  /*0730*/  ISETP.NE.U32.AND P0, PT, R6, RZ, PT ;  /* 0x000000ff0600720c */ /* 0x000fda0003f05070 */
[----:B------:R-:W-:Y:S05]  /*0740*/  @!P0 BRA `(.L_x_7) ;  /* 0x0000000000188947 */ /* 0x000fea0003800000 */
[----:B------:R-:W-:Y:S01]  /*0750*/  IMAD.MOV.U32 R52, RZ, RZ, R0 ;  /* 0x000000ffff347224 */ /* 0x000fe200078e0000 */
[----:B------:R-:W-:-:S07]  /*0760*/  MOV R4, 0x780 ;  /* 0x0000078000047802 */ /* 0x000fce0000000f00 */
[----:B------:R-:W-:Y:S05]  /*0770*/  CALL.REL.NOINC `($__internal_0_$__cuda_sm20_div_s64) ;  /* 0x0000005400287944 */ /* 0x000fea0003c00000 */
[----:B------:R-:W-:Y:S01]  /*0780*/  IMAD.MOV.U32 R30, RZ, RZ, R36 ;  /* 0x000000ffff1e7224 */ /* 0x000fe200078e0024 */
[----:B------:R-:W-:Y:S01]  /*0790*/  MOV R31, R37 ;  /* 0x00000025001f7202 */ /* 0x000fe20000000f00 */
[----:B------:R-:W-:Y:S06]  /*07a0*/  BRA `(.L_x_8) ;  /* 0x00000000004c7947 */ /* 0x000fec0003800000 */
.L_x_7:
[----:B------:R-:W0:Y:S01]  /*07b0*/  I2F.U32.RP R6, R50 ;  /* 0x0000003200067306 */ /* 0x000e220000209000 */
[----:B------:R-:W-:Y:S01]  /*07c0*/  ISETP.NE.U32.AND P2, PT, R50, RZ, PT ;  /* 0x000000ff3200720c */ /* 0x000fe20003f45070 */
[----:B------:R-:W-:-:S06]  /*07d0*/  IMAD.MOV.U32 R31, RZ, RZ, RZ ;  /* 0x000000ffff1f7224 */ /* 0x000fcc00078e00ff */
[----:B0-----:R-:W0:Y:S02]  /*07e0*/  MUFU.RCP R6, R6 ;  /* 0x0000000600067308 */ /* 0x001e240000001000 */
[----:B0-----:R-:W-:-:S06]  /*07f0*/  VIADD R4, R6, 0xffffffe ;  /* 0x0ffffffe06047836 */ /* 0x001fcc0000000000 */
[----:B------:R0:W1:Y:S02]  /*0800*/  F2I.FTZ.U32.TRUNC.NTZ R5, R4 ;  /* 0x0000000400057305 */ /* 0x000064000021f000 */
[----:B0-----:R-:W-:Y:S01]  /*0810*/  HFMA2.MMA R4, -RZ, RZ, 0, 0 ;  /* 0x00000000ff047435 */ /* 0x001fe200000001ff */
[----:B-1----:R-:W-:-:S04]  /*0820*/  IMAD.MOV R7, RZ, RZ, -R5 ;  /* 0x000000ffff077224 */ /* 0x002fc800078e0a05 */
[----:B------:R-:W-:-:S05]  /*0830*/  IMAD R7, R7, R50, RZ ;  /* 0x0000003207077224 */ /* 0x000fca00078e02ff */
[----:B------:R-:W-:-:S06]  /*0840*/  IMAD.HI.U32 R5, R5, R7, R4 ;  /* 0x0000000705057227 */ /* 0x000fcc00078e0004 */
[----:B------:R-:W-:-:S04]  /*0850*/  IMAD.HI.U32 R30, R5, R0, RZ ;  /* 0x00000000051e7227 */ /* 0x000fc800078e00ff */
[----:B------:R-:W-:-:S04]  /*0860*/  IMAD.MOV R5, RZ, RZ, -R30 ;  /* 0x000000ffff057224 */ /* 0x000fc800078e0a1e */
[----:B------:R-:W-:-:S05]  /*0870*/  IMAD R5, R50, R5, R0 ;  /* 0x0000000532057224 */ /* 0x000fca00078e0200 */
[----:B------:R-:W-:-:S13]  /*0880*/  ISETP.GE.U32.AND P0, PT, R5, R50, PT ;  /* 0x000000320500720c */ /* 0x000fda0003f06070 */
[----:B------:R-:W-:Y:S01]  /*0890*/  @P0 IMAD.IADD R5, R5, 0x1, -R50 ;  /* 0x0000000105050824 */ /* 0x000fe200078e0a32 */
[----:B------:R-:W-:-:S04]  /*08a0*/  @P0 IADD3 R30, R30, 0x1, RZ ;  /* 0x000000011e1e0810 */ /* 0x000fc80007ffe0ff */
[----:B------:R-:W-:-:S13]  /*08b0*/  ISETP.GE.U32.AND P1, PT, R5, R50, PT ;  /* 0x000000320500720c */ /* 0x000fda0003f26070 */
[----:B------:R-:W-:Y:S01]  /*08c0*/  @P1 VIADD R30, R30, 0x1 ;  /* 0x000000011e1e1836 */ /* 0x000fe20000000000 */
[----:B------:R-:W-:-:S07]  /*08d0*/  @!P2 LOP3.LUT R30, RZ, R50, RZ, 0x33, !PT ;  /* 0x00000032ff1ea212 */ /* 0x000fce00078e33ff */
.L_x_8:
[----:B------:R-:W-:Y:S05]  /*08e0*/  BSYNC B0 ;  /* 0x0000000000007941 */ /* 0x000fea0003800000 */
.L_x_6:
[----:B------:R-:W0:Y:S01]  /*08f0*/  LDC.64 R8, c[0x0][0x268] ;  /* 0x00009a00ff087b82 */ /* 0x000e220000000a00 */
[----:B------:R-:W-:Y:S01]  /*0900*/  ULDC.64 UR8, c[0x0][0x238] ;  /* 0x00008e0000087ab9 */ /* 0x000fe20000000a00 */
[----:B------:R-:W-:Y:S01]  /*0910*/  BSSY B0, `(.L_x_9) ;  /* 0x0000031000007945 */ /* 0x000fe20003800000 */
[----:B------:R-:W-:-:S04]  /*0920*/  UIADD3 UR8, UP0, UR8, -0x1, URZ ;  /* 0xffffffff08087890 */ /* 0x000fc8000ff1e03f */
[----:B------:R-:W-:-:S06]  /*0930*/  UIADD3.X UR9, UR9, -0x1, URZ, UP0, !UPT ;  /* 0xffffffff09097890 */ /* 0x000fcc00087fe43f */
[C---:B0-----:R-:W-:Y:S02]  /*0940*/  IMAD R6, R8.reuse, UR9, RZ ;  /* 0x0000000908067c24 */ /* 0x041fe4000f8e02ff */
[----:B------:R-:W-:-:S04]  /*0950*/  IMAD.WIDE.U32 R4, R8, UR8, RZ ;  /* 0x0000000808047c25 */ /* 0x000fc8000f8e00ff */
[----:B------:R-:W-:Y:S01]  /*0960*/  IMAD R9, R9, UR8, R6 ;  /* 0x0000000809097c24 */ /* 0x000fe2000f8e0206 */
[----:B------:R-:W-:Y:S02]  /*0970*/  ISETP.GT.U32.AND P0, PT, R34, R4, PT ;  /* 0x000000042200720c */ /* 0x000fe40003f04070 */
[----:B------:R-:W-:Y:S02]  /*0980*/  CS2R R6, SRZ ;  /* 0x0000000000067805 */ /* 0x000fe4000001ff00 */
[----:B------:R-:W-:-:S04]  /*0990*/  IADD3 R9, R5, R9, RZ ;  /* 0x0000000905097210 */ /* 0x000fc80007ffe0ff */
[----:B------:R-:W-:-:S13]  /*09a0*/  ISETP.GT.AND.EX P0, PT, R35, R9, PT, P0 ;  /* 0x000000092300720c */ /* 0x000fda0003f04300 */
[----:B------:R-:W-:Y:S05]  /*09b0*/  @!P0 BRA `(.L_x_10) ;  /* 0x0000000000988947 */ /* 0x000fea0003800000 */
[----:B------:R-:W-:Y:S01]  /*09c0*/  LOP3.LUT R5, RZ, R4, RZ, 0x33, !PT ;  /* 0x00000004ff057212 */ /* 0x000fe200078e33ff */
[----:B------:R-:W-:Y:S01]  /*09d0*/  ULDC UR8, c[0x0][0x25c] ;  /* 0x0000970000087ab9 */ /* 0x000fe20000000800 */
[----:B------:R-:W-:Y:S01]  /*09e0*/  LOP3.LUT R7, RZ, R9, RZ, 0x33, !PT ;  /* 0x00000009ff077212 */ /* 0x000fe200078e33ff */
[----:B------:R-:W-:Y:S01]  /*09f0*/  BSSY B1, `(.L_x_11) ;  /* 0x0000020000017945 */ /* 0x000fe20003800000 */
[----:B------:R-:W-:-:S05]  /*0a00*/  IADD3 R52, P0, R5, R34, RZ ;  /* 0x0000002205347210 */ /* 0x000fca0007f1e0ff */
[----:B------:R-:W-:-:S05]  /*0a10*/  IMAD.X R49, R7, 0x1, R35, P0 ;  /* 0x0000000107317824 */ /* 0x000fca00000e0623 */
[----:B------:R-:W-:-:S04]  /*0a20*/  LOP3.LUT R4, R49, UR8, RZ, 0xfc, !PT ;  /* 0x0000000831047c12 */ /* 0x000fc8000f8efcff */
[----:B------:R-:W-:-:S13]  /*0a30*/  ISETP.NE.U32.AND P0, PT, R4, RZ, PT ;  /* 0x000000ff0400720c */ /* 0x000fda0003f05070 */
[----:B------:R-:W-:Y:S05]  /*0a40*/  @!P0 BRA `(.L_x_12) ;  /* 0x0000000000188947 */ /* 0x000fea0003800000 */
[----:B------:R-:W-:Y:S01]  /*0a50*/  ULDC.64 UR8, c[0x0][0x258] ;  /* 0x0000960000087ab9 */ /* 0x000fe20000000a00 */
[----:B------:R-:W-:Y:S01]  /*0a60*/  MOV R4, 0xaa0 ;  /* 0x00000aa000047802 */ /* 0x000fe20000000f00 */
[----:B------:R-:W-:Y:S01]  /*0a70*/  IMAD.U32 R50, RZ, RZ, UR8 ;  /* 0x00000008ff327e24 */ /* 0x000fe2000f8e00ff */
[----:B------:R-:W-:-:S07]  /*0a80*/  MOV R48, UR9 ;  /* 0x0000000900307c02 */ /* 0x000fce0008000f00 */
[----:B------:R-:W-:Y:S05]  /*0a90*/  CALL.REL.NOINC `($__internal_0_$__cuda_sm20_div_s64) ;  /* 0x0000005000607944 */ /* 0x000fea0003c00000 */
[----:B------:R-:W-:Y:S05]  /*0aa0*/  BRA `(.L_x_13) ;  /* 0x0000000000507947 */ /* 0x000fea0003800000 */
.L_x_12:
[----:B------:R-:W-:Y:S01]  /*0ab0*/  ULDC UR8, c[0x0][0x258] ;  /* 0x0000960000087ab9 */ /* 0x000fe20000000800 */
[----:B------:R-:W-:Y:S01]  /*0ac0*/  IMAD.MOV.U32 R37, RZ, RZ, RZ ;  /* 0x000000ffff257224 */ /* 0x000fe200078e00ff */
[----:B------:R-:W0:Y:S01]  /*0ad0*/  I2F.U32.RP R6, UR8 ;  /* 0x0000000800067d06 */ /* 0x000e220008209000 */
[----:B------:R-:W-:-:S07]  /*0ae0*/  ISETP.NE.U32.AND P2, PT, RZ, UR8, PT ;  /* 0x00000008ff007c0c */ /* 0x000fce000bf45070 */
[----:B0-----:R-:W0:Y:S02]  /*0af0*/  MUFU.RCP R6, R6 ;  /* 0x0000000600067308 */ /* 0x001e240000001000 */
[----:B0-----:R-:W-:-:S06]  /*0b00*/  VIADD R4, R6, 0xffffffe ;  /* 0x0ffffffe06047836 */ /* 0x001fcc0000000000 */
[----:B------:R0:W1:Y:S02]  /*0b10*/  F2I.FTZ.U32.TRUNC.NTZ R5, R4 ;  /* 0x0000000400057305 */ /* 0x000064000021f000 */
[----:B0-----:R-:W-:Y:S01]  /*0b20*/  MOV R4, RZ ;  /* 0x000000ff00047202 */ /* 0x001fe20000000f00 */
[----:B-1----:R-:W-:-:S04]  /*0b30*/  IMAD.MOV R7, RZ, RZ, -R5 ;  /* 0x000000ffff077224 */ /* 0x002fc800078e0a05 */
[----:B------:R-:W-:-:S04]  /*0b40*/  IMAD R7, R7, UR8, RZ ;  /* 0x0000000807077c24 */ /* 0x000fc8000f8e02ff */
[----:B------:R-:W-:-:S06]  /*0b50*/  IMAD.HI.U32 R5, R5, R7, R4 ;  /* 0x0000000705057227 */ /* 0x000fcc00078e0004 */
[----:B------:R-:W-:-:S04]  /*0b60*/  IMAD.HI.U32 R36, R5, R52, RZ ;  /* 0x0000003405247227 */ /* 0x000fc800078e00ff */
[----:B------:R-:W-:-:S04]  /*0b70*/  IMAD.MOV R5, RZ, RZ, -R36 ;  /* 0x000000ffff057224 */ /* 0x000fc800078e0a24 */
[----:B------:R-:W-:-:S05]  /*0b80*/  IMAD R5, R5, UR8, R52 ;  /* 0x0000000805057c24 */ /* 0x000fca000f8e0234 */
[----:B------:R-:W-:-:S13]  /*0b90*/  ISETP.GE.U32.AND P0, PT, R5, UR8, PT ;  /* 0x0000000805007c0c */ /* 0x000fda000bf06070 */
[----:B------:R-:W-:Y:S01]  /*0ba0*/  @P0 VIADD R5, R5, -UR8 ;  /* 0x8000000805050c36 */ /* 0x000fe20008000000 */
[----:B------:R-:W-:-:S04]  /*0bb0*/  @P0 IADD3 R36, R36, 0x1, RZ ;  /* 0x0000000124240810 */ /* 0x000fc80007ffe0ff */
[----:B------:R-:W-:-:S13]  /*0bc0*/  ISETP.GE.U32.AND P1, PT, R5, UR8, PT ;  /* 0x0000000805007c0c */ /* 0x000fda000bf26070 */
[----:B------:R-:W-:Y:S01]  /*0bd0*/  @P1 VIADD R36, R36, 0x1 ;  /* 0x0000000124241836 */ /* 0x000fe20000000000 */
[----:B------:R-:W-:-:S07]  /*0be0*/  @!P2 LOP3.LUT R36, RZ, UR8, RZ, 0x33, !PT ;  /* 0x00000008ff24ac12 */ /* 0x000fce000f8e33ff */
.L_x_13:
[----:B------:R-:W-:Y:S05]  /*0bf0*/  BSYNC B1 ;  /* 0x0000000000017941 */ /* 0x000fea0003800000 */
.L_x_11:
[----:B------:R-:W-:-:S04]  /*0c00*/  IADD3 R6, P0, R36, 0x1, RZ ;  /* 0x0000000124067810 */ /* 0x000fc80007f1e0ff */
[----:B------:R-:W-:-:S09]  /*0c10*/  IADD3.X R7, RZ, R37, RZ, P0, !PT ;  /* 0x00000025ff077210 */ /* 0x000fd200007fe4ff */
.L_x_10:
[----:B------:R-:W-:Y:S05]  /*0c20*/  BSYNC B0 ;  /* 0x0000000000007941 */ /* 0x000fea0003800000 */
.L_x_9:
[----:B------:R-:W-:Y:S01]  /*0c30*/  ULDC UR8, c[0x0][0x25c] ;  /* 0x0000970000087ab9 */ /* 0x000fe20000000800 */
[----:B------:R-:W-:Y:S01]  /*0c40*/  BSSY B0, `(.L_x_14) ;  /* 0x0000022000007945 */ /* 0x000fe20003800000 */
[----:B------:R-:W-:-:S04]  /*0c50*/  LOP3.LUT R4, R35, UR8, RZ, 0xfc, !PT ;  /* 0x0000000823047c12 */ /* 0x000fc8000f8efcff */
[----:B------:R-:W-:-:S13]  /*0c60*/  ISETP.NE.U32.AND P0, PT, R4, RZ, PT ;  /* 0x000000ff0400720c */ /* 0x000fda0003f05070 */
[----:B------:R-:W-:Y:S05]  /*0c70*/  @!P0 BRA `(.L_x_15) ;  /* 0x0000000000288947 */ /* 0x000fea0003800000 */
[----:B------:R-:W-:Y:S01]  /*0c80*/  ULDC.64 UR8, c[0x0][0x258] ;  /* 0x0000960000087ab9 */ /* 0x000fe20000000a00 */
[----:B------:R-:W-:Y:S01]  /*0c90*/  IMAD.MOV.U32 R52, RZ, RZ, R34 ;  /* 0x000000ffff347224 */ /* 0x000fe200078e0022 */
[----:B------:R-:W-:Y:S01]  /*0ca0*/  MOV R48, UR9 ;  /* 0x0000000900307c02 */ /* 0x000fe20008000f00 */
[----:B------:R-:W-:Y:S01]  /*0cb0*/  IMAD.U32 R50, RZ, RZ, UR8 ;  /* 0x00000008ff327e24 */ /* 0x000fe2000f8e00ff */
[----:B------:R-:W-:Y:S01]  /*0cc0*/  MOV R4, 0xcf0 ;  /* 0x00000cf000047802 */ /* 0x000fe20000000f00 */
[----:B------:R-:W-:-:S07]  /*0cd0*/  IMAD.MOV.U32 R49, RZ, RZ, R35 ;  /* 0x000000ffff317224 */ /* 0x000fce00078e0023 */
[----:B------:R-:W-:Y:S05]  /*0ce0*/  CALL.REL.NOINC `($__internal_0_$__cuda_sm20_div_s64) ;  /* 0x0000004c00cc7944 */ /* 0x000fea0003c00000 */
[----:B------:R-:W-:Y:S01]  /*0cf0*/  IMAD.MOV.U32 R28, RZ, RZ, R36 ;  /* 0x000000ffff1c7224 */ /* 0x000fe200078e0024 */
[----:B------:R-:W-:Y:S01]  /*0d00*/  MOV R29, R37 ;  /* 0x00000025001d7202 */ /* 0x000fe20000000f00 */
[----:B------:R-:W-:Y:S06]  /*0d10*/  BRA `(.L_x_16) ;  /* 0x0000000000507947 */ /* 0x000fec0003800000 */
.L_x_15:
[----:B------:R-:W-:Y:S01]  /*0d20*/  ULDC UR8, c[0x0][0x258] ;  /* 0x0000960000087ab9 */ /* 0x000fe20000000800 */
[----:B------:R-:W-:Y:S01]  /*0d30*/  HFMA2.MMA R4, -RZ, RZ, 0, 0 ;  /* 0x00000000ff047435 */ /* 0x000fe200000001ff */
[----:B------:R-:W0:Y:S01]  /*0d40*/  I2F.U32.RP R8, UR8 ;  /* 0x0000000800087d06 */ /* 0x000e220008209000 */
[----:B------:R-:W-:Y:S01]  /*0d50*/  ISETP.NE.U32.AND P2, PT, RZ, UR8, PT ;  /* 0x00000008ff007c0c */ /* 0x000fe2000bf45070 */
[----:B------:R-:W-:-:S06]  /*0d60*/  IMAD.MOV.U32 R29, RZ, RZ, RZ ;  /* 0x000000ffff1d7224 */ /* 0x000fcc00078e00ff */
[----:B0-----:R-:W0:Y:S02]  /*0d70*/  MUFU.RCP R8, R8 ;  /* 0x0000000800087308 */ /* 0x001e240000001000 */
[----:B0-----:R-:W-:-:S06]  /*0d80*/  VIADD R9, R8, 0xffffffe ;  /* 0x0ffffffe08097836 */ /* 0x001fcc0000000000 */
[----:B------:R-:W0:Y:S02]  /*0d90*/  F2I.FTZ.U32.TRUNC.NTZ R5, R9 ;  /* 0x0000000900057305 */ /* 0x000e24000021f000 */
[----:B0-----:R-:W-:-:S04]  /*0da0*/  IMAD.MOV R11, RZ, RZ, -R5 ;  /* 0x000000ffff0b7224 */ /* 0x001fc800078e0a05 */
        /* <DEDUP_REMOVED lines=11> */
.L_x_16:
[----:B------:R-:W-:Y:S05]  /*0e60*/  BSYNC B0 ;  /* 0x0000000000007941 */ /* 0x000fea0003800000 */
.L_x_14:
        /* <DEDUP_REMOVED lines=28> */
.L_x_20:
        /* <DEDUP_REMOVED lines=20> */
.L_x_21:
[----:B------:R-:W-:Y:S05]  /*1170*/  BSYNC B1 ;  /* 0x0000000000017941 */ /* 0x000fea0003800000 */
.L_x_19:
[----:B------:R-:W-:-:S04]  /*1180*/  IADD3 R8, P0, R36, 0x1, RZ ;  /* 0x0000000124087810 */ /* 0x000fc80007f1e0ff */
[----:B------:R-:W-:-:S09]  /*1190*/  IADD3.X R9, RZ, R37, RZ, P0, !PT ;  /* 0x00000025ff097210 */ /* 0x000fd200007fe4ff */
.L_x_18:
[----:B------:R-:W-:Y:S05]  /*11a0*/  BSYNC B0 ;  /* 0x0000000000007941 */ /* 0x000fea0003800000 */
.L_x_17:
        /* <DEDUP_REMOVED lines=12> */
[----:B------:R-:W-:Y:S05]  /*1270*/  BRA `(.L_x_24) ;  /* 0x0000000000507947 */ /* 0x000fea0003800000 */
.L_x_23:
[----:B------:R-:W-:Y:S01]  /*1280*/  ULDC UR8, c[0x0][0x250] ;  /* 0x0000940000087ab9 */ /* 0x000fe20000000800 */
[----:B------:R-:W-:Y:S01]  /*1290*/  IMAD.MOV.U32 R4, RZ, RZ, RZ ;  /* 0x000000ffff047224 */ /* 0x000fe200078e00ff */
[----:B------:R-:W0:Y:S01]  /*12a0*/  I2F.U32.RP R10, UR8 ;  /* 0x00000008000a7d06 */ /* 0x000e220008209000 */
[----:B------:R-:W-:Y:S01]  /*12b0*/  ISETP.NE.U32.AND P2, PT, RZ, UR8, PT ;  /* 0x00000008ff007c0c */ /* 0x000fe2000bf45070 */
[----:B------:R-:W-:-:S06]  /*12c0*/  HFMA2.MMA R37, -RZ, RZ, 0, 0 ;  /* 0x00000000ff257435 */ /* 0x000fcc00000001ff */
[----:B0-----:R-:W0:Y:S02]  /*12d0*/  MUFU.RCP R10, R10 ;  /* 0x0000000a000a7308 */ /* 0x001e240000001000 */
[----:B0-----:R-:W-:-:S06]  /*12e0*/  VIADD R11, R10, 0xffffffe ;  /* 0x0ffffffe0a0b7836 */ /* 0x001fcc0000000000 */
[----:B------:R-:W0:Y:S02]  /*12f0*/  F2I.FTZ.U32.TRUNC.NTZ R5, R11 ;  /* 0x0000000b00057305 */ /* 0x000e24000021f000 */
[----:B0-----:R-:W-:-:S05]  /*1300*/  IADD3 R13, RZ, -R5, RZ ;  /* 0x80000005ff0d7210 */ /* 0x001fca0007ffe0ff */
[----:B------:R-:W-:-:S04]  /*1310*/  IMAD R13, R13, UR8, RZ ;  /* 0x000000080d0d7c24 */ /* 0x000fc8000f8e02ff */
[----:B------:R-:W-:-:S06]  /*1320*/  IMAD.HI.U32 R13, R5, R13, R4 ;  /* 0x0000000d050d7227 */ /* 0x000fcc00078e0004 */
[----:B------:R-:W-:-:S04]  /*1330*/  IMAD.HI.U32 R36, R13, R32, RZ ;  /* 0x000000200d247227 */ /* 0x000fc800078e00ff */
[----:B------:R-:W-:-:S04]  /*1340*/  IMAD.MOV R5, RZ, RZ, -R36 ;  /* 0x000000ffff057224 */ /* 0x000fc800078e0a24 */
[----:B------:R-:W-:-:S05]  /*1350*/  IMAD R4, R5, UR8, R32 ;  /* 0x0000000805047c24 */ /* 0x000fca000f8e0220 */
[----:B------:R-:W-:-:S13]  /*1360*/  ISETP.GE.U32.AND P0, PT, R4, UR8, PT ;  /* 0x0000000804007c0c */ /* 0x000fda000bf06070 */
[----:B------:R-:W-:Y:S01]  /*1370*/  @P0 IADD3 R4, R4, -UR8, RZ ;  /* 0x8000000804040c10 */ /* 0x000fe2000fffe0ff */
[----:B------:R-:W-:-:S03]  /*1380*/  @P0 VIADD R36, R36, 0x1 ;  /* 0x0000000124240836 */ /* 0x000fc60000000000 */
[----:B------:R-:W-:-:S13]  /*1390*/  ISETP.GE.U32.AND P1, PT, R4, UR8, PT ;  /* 0x0000000804007c0c */ /* 0x000fda000bf26070 */
[----:B------:R-:W-:Y:S01]  /*13a0*/  @P1 VIADD R36, R36, 0x1 ;  /* 0x0000000124241836 */ /* 0x000fe20000000000 */
[----:B------:R-:W-:-:S07]  /*13b0*/  @!P2 LOP3.LUT R36, RZ, UR8, RZ, 0x33, !PT ;  /* 0x00000008ff24ac12 */ /* 0x000fce000f8e33ff */
.L_x_24:
[----:B------:R-:W-:Y:S05]  /*13c0*/  BSYNC B0 ;  /* 0x0000000000007941 */ /* 0x000fea0003800000 */
.L_x_22:
[----:B------:R-:W-:Y:S01]  /*13d0*/  IADD3 R5, P0, R36, 0x1, RZ ;  /* 0x0000000124057810 */ /* 0x000fe20007f1e0ff */
[----:B------:R-:W-:Y:S01]  /*13e0*/  ULDC.64 UR8, c[0x0][0x270] ;  /* 0x00009c0000087ab9 */ /* 0x000fe20000000a00 */
[----:B------:R-:W-:Y:S03]  /*13f0*/  BSSY B1, `(.L_x_25) ;  /* 0x0000473000017945 */ /* 0x000fe60003800000 */
[----:B------:R-:W-:Y:S01]  /*1400*/  IMAD.X R10, RZ, RZ, R37, P0 ;  /* 0x000000ffff0a7224 */ /* 0x000fe200000e0625 */
[----:B------:R-:W-:-:S04]  /*1410*/  ISETP.LT.U32.AND P0, PT, R5, UR8, PT ;  /* 0x0000000805007c0c */ /* 0x000fc8000bf01070 */
[----:B------:R-:W-:-:S04]  /*1420*/  ISETP.LT.AND.EX P0, PT, R10, UR9, PT, P0 ;  /* 0x000000090a007c0c */ /* 0x000fc8000bf01300 */
[----:B------:R-:W-:Y:S02]  /*1430*/  SEL R5, R5, UR8, P0 ;  /* 0x0000000805057c07 */ /* 0x000fe40008000000 */
[----:B------:R-:W-:Y:S02]  /*1440*/  SEL R10, R10, UR9, P0 ;  /* 0x000000090a0a7c07 */ /* 0x000fe40008000000 */
[----:B------:R-:W-:-:S04]  /*1450*/  ISETP.GE.U32.AND P0, PT, R8, R5, PT ;  /* 0x000000050800720c */ /* 0x000fc80003f06070 */
[----:B------:R-:W-:-:S13]  /*1460*/  ISETP.GE.AND.EX P0, PT, R9, R10, PT, P0 ;  /* 0x0000000a0900720c */ /* 0x000fda0003f06300 */
[----:B------:R-:W-:Y:S05]  /*1470*/  @P0 BRA `(.L_x_26) ;  /* 0x0000004400a80947 */ /* 0x000fea0003800000 */
[----:B------:R-:W0:Y:S01]  /*1480*/  LDC.64 R12, c[0x0][0x258] ;  /* 0x00009600ff0c7b82 */ /* 0x000e220000000a00 */
[----:B------:R-:W-:Y:S01]  /*1490*/  ULDC.64 UR8, c[0x0][0x278] ;  /* 0x00009e0000087ab9 */ /* 0x000fe20000000a00 */
[----:B------:R-:W-:Y:S01]  /*14a0*/  IADD3 R17, P0, -R28, -0x2, RZ ;  /* 0xfffffffe1c117810 */ /* 0x000fe20007f1e1ff */
[----:B------:R-:W-:Y:S01]  /*14b0*/  ULOP3.LUT UR8, URZ, UR8, URZ, 0x33, !UPT ;  /* 0x000000083f087292 */ /* 0x000fe2000f8e333f */
[-C--:B------:R-:W-:Y:S01]  /*14c0*/  IADD3 R19, P1, RZ, -R6.reuse, RZ ;  /* 0x80000006ff137210 */ /* 0x080fe20007f3e0ff */
[----:B------:R-:W-:Y:S01]  /*14d0*/  ULOP3.LUT UR9, URZ, UR9, URZ, 0x33, !UPT ;  /* 0x000000093f097292 */ /* 0x000fe2000f8e333f */
[----:B------:R-:W-:Y:S01]  /*14e0*/  IADD3.X R11, ~R29, -0x1, RZ, P0, !PT ;  /* 0xffffffff1d0b7810 */ /* 0x000fe200007fe5ff */
[----:B------:R-:W-:Y:S01]  /*14f0*/  ULDC.64 UR12, c[0x0][0x258] ;  /* 0x00009600000c7ab9 */ /* 0x000fe20000000a00 */
[----:B------:R-:W-:Y:S01]  /*1500*/  LOP3.LUT R16, RZ, R6, RZ, 0x33, !PT ;  /* 0x00000006ff107212 */ /* 0x000fe200078e33ff */
[----:B------:R-:W-:Y:S01]  /*1510*/  IMAD.X R4, RZ, RZ, ~R7, P1 ;  /* 0x000000ffff047224 */ /* 0x000fe200008e0e07 */
[----:B------:R-:W-:Y:S01]  /*1520*/  ISETP.GT.U32.AND P0, PT, R17, UR8, PT ;  /* 0x0000000811007c0c */ /* 0x000fe2000bf04070 */
[----:B------:R-:W-:-:S03]  /*1530*/  IMAD.WIDE.U32 R26, R19, UR12, R34 ;  /* 0x0000000c131a7c25 */ /* 0x000fc6000f8e0022 */
[----:B------:R-:W-:Y:S01]  /*1540*/  ISETP.GT.AND.EX P0, PT, R11, UR9, PT, P0 ;  /* 0x000000090b007c0c */ /* 0x000fe2000bf04300 */
[----:B------:R-:W-:Y:S02]  /*1550*/  IMAD R11, R7, UR12, RZ ;  /* 0x0000000c070b7c24 */ /* 0x000fe4000f8e02ff */
[----:B------:R-:W-:Y:S01]  /*1560*/  IMAD R4, R4, UR12, RZ ;  /* 0x0000000c04047c24 */ /* 0x000fe2000f8e02ff */
[----:B------:R-:W-:Y:S01]  /*1570*/  SEL R17, R17, UR8, P0 ;  /* 0x0000000811117c07 */ /* 0x000fe20008000000 */
[----:B------:R-:W-:Y:S02]  /*1580*/  IMAD R15, R6, UR13, R11 ;  /* 0x0000000d060f7c24 */ /* 0x000fe4000f8e020b */
[----:B------:R-:W-:Y:S02]  /*1590*/  IMAD R19, R19, UR13, R4 ;  /* 0x0000000d13137c24 */ /* 0x000fe4000f8e0204 */
[----:B------:R-:W-:Y:S02]  /*15a0*/  IMAD.IADD R16, R16, 0x1, -R17 ;  /* 0x0000000110107824 */ /* 0x000fe400078e0a11 */
[----:B0-----:R-:W-:-:S03]  /*15b0*/  IMAD.WIDE.U32 R12, R6, UR12, R12 ;  /* 0x0000000c060c7c25 */ /* 0x001fc6000f8e000c */
[----:B------:R-:W-:Y:S01]  /*15c0*/  LOP3.LUT R16, R16, 0x3, RZ, 0xc0, !PT ;  /* 0x0000000310107812 */ /* 0x000fe200078ec0ff */
[----:B------:R-:W-:Y:S01]  /*15d0*/  IMAD.IADD R14, R27, 0x1, R19 ;  /* 0x000000011b0e7824 */ /* 0x000fe200078e0213 */
[C---:B------:R-:W-:Y:S02]  /*15e0*/  IADD3 R11, P1, P2, R34.reuse, -UR12, -R12 ;  /* 0x8000000c220b7c10 */ /* 0x040fe4000fa3e80c */
[----:B------:R-:W-:Y:S02]  /*15f0*/  IADD3 R15, R13, R15, RZ ;  /* 0x0000000f0d0f7210 */ /* 0x000fe40007ffe0ff */
[----:B------:R-:W-:Y:S02]  /*1600*/  IADD3 R12, P0, R34, -R12, RZ ;  /* 0x8000000c220c7210 */ /* 0x000fe40007f1e0ff */
[----:B------:R-:W-:Y:S02]  /*1610*/  IADD3.X R13, R35, ~UR13, ~R15, P1, P2 ;  /* 0x8000000d230d7c10 */ /* 0x000fe40008fe4c0f */
[----:B------:R-:W-:-:S09]  /*1620*/  IADD3.X R15, ~R15, R35, RZ, P0, !PT ;  /* 0x000000230f0f7210 */ /* 0x000fd200007fe5ff */
.L_x_110:
[----:B------:R-:W-:Y:S01]  /*1630*/  IADD3 R17, P1, R28, 0x1, RZ ;  /* 0x000000011c117810 */ /* 0x000fe20007f3e0ff */
[----:B------:R-:W-:Y:S01]  /*1640*/  ULDC.64 UR8, c[0x0][0x278] ;  /* 0x00009e0000087ab9 */ /* 0x000fe20000000a00 */
[----:B------:R-:W-:Y:S02]  /*1650*/  BSSY B0, `(.L_x_27) ;  /* 0x0000447000007945 */ /* 0x000fe40003800000 */
[----:B------:R-:W-:Y:S01]  /*1660*/  ISETP.LT.U32.AND P0, PT, R17, UR8, PT ;  /* 0x0000000811007c0c */ /* 0x000fe2000bf01070 */
[----:B------:R-:W-:-:S05]  /*1670*/  IMAD.X R4, RZ, RZ, R29, P1 ;  /* 0x000000ffff047224 */ /* 0x000fca00008e061d */
[----:B------:R-:W-:-:S04]  /*1680*/  ISETP.LT.AND.EX P0, PT, R4, UR9, PT, P0 ;  /* 0x0000000904007c0c */ /* 0x000fc8000bf01300 */
[----:B------:R-:W-:Y:S02]  /*1690*/  SEL R17, R17, UR8, P0 ;  /* 0x0000000811117c07 */ /* 0x000fe40008000000 */
[----:B------:R-:W-:Y:S02]  /*16a0*/  SEL R4, R4, UR9, P0 ;  /* 0x0000000904047c07 */ /* 0x000fe40008000000 */
[----:B------:R-:W-:-:S04]  /*16b0*/  ISETP.GE.U32.AND P0, PT, R6, R17, PT ;  /* 0x000000110600720c */ /* 0x000fc80003f06070 */
[----:B------:R-:W-:-:S13]  /*16c0*/  ISETP.GE.AND.EX P0, PT, R7, R4, PT, P0 ;  /* 0x000000040700720c */ /* 0x000fda0003f06300 */
[----:B------:R-:W-:Y:S05]  /*16d0*/  @P0 BRA `(.L_x_28) ;  /* 0x0000004000f80947 */ /* 0x000fea0003800000 */
[----:B------:R-:W-:Y:S01]  /*16e0*/  IADD3 R17, P0, RZ, -R8, RZ ;  /* 0x80000008ff117210 */ /* 0x000fe20007f1e0ff */
[----:B------:R-:W-:Y:S01]  /*16f0*/  ULDC.64 UR8, c[0x0][0x250] ;  /* 0x0000940000087ab9 */ /* 0x000fe20000000a00 */
[----:B------:R-:W-:Y:S03]  /*1700*/  BSSY B2, `(.L_x_29) ;  /* 0x0000027000027945 */ /* 0x000fe60003800000 */
[----:B------:R-:W-:Y:S02]  /*1710*/  IMAD.X R4, RZ, RZ, ~R9, P0 ;  /* 0x000000ffff047224 */ /* 0x000fe400000e0e09 */
[----:B------:R-:W-:-:S04]  /*1720*/  IMAD.WIDE.U32 R24, R17, UR8, R32 ;  /* 0x0000000811187c25 */ /* 0x000fc8000f8e0020 */
[----:B------:R-:W-:Y:S01]  /*1730*/  IMAD R4, R4, UR8, RZ ;  /* 0x0000000804047c24 */ /* 0x000fe2000f8e02ff */
[----:B------:R-:W-:-:S03]  /*1740*/  ULDC UR8, c[0x0][0x264] ;  /* 0x0000990000087ab9 */ /* 0x000fc60000000800 */
[----:B------:R-:W-:-:S05]  /*1750*/  IMAD R17, R17, UR9, R4 ;  /* 0x0000000911117c24 */ /* 0x000fca000f8e0204 */
[----:B------:R-:W-:-:S04]  /*1760*/  IADD3 R17, R25, R17, RZ ;  /* 0x0000001119117210 */ /* 0x000fc80007ffe0ff */
        /* <DEDUP_REMOVED lines=9> */
[----:B------:R-:W-:Y:S05]  /*1800*/  CALL.REL.NOINC `($__internal_1_$__cuda_sm20_rem_s64) ;  /* 0x0000004800547944 */ /* 0x000fea0003c00000 */
[----:B------:R-:W-:Y:S01]  /*1810*/  IMAD.MOV.U32 R22, RZ, RZ, R38 ;  /* 0x000000ffff167224 */ /* 0x000fe200078e0026 */
[----:B------:R-:W-:Y:S01]  /*1820*/  MOV R23, R39 ;  /* 0x0000002700177202 */ /* 0x000fe20000000f00 */
[----:B------:R-:W-:Y:S06]  /*1830*/  BRA `(.L_x_31) ;  /* 0x00000000004c7947 */ /* 0x000fec0003800000 */
.L_x_30:
[----:B------:R-:W-:Y:S01]  /*1840*/  ULDC UR8, c[0x0][0x260] ;  /* 0x0000980000087ab9 */ /* 0x000fe20000000800 */
[----:B------:R-:W-:Y:S01]  /*1850*/  IMAD.MOV.U32 R23, RZ, RZ, RZ ;  /* 0x000000ffff177224 */ /* 0x000fe200078e00ff */
        /* <DEDUP_REMOVED lines=11> */
[----:B------:R-:W-:-:S05]  /*1910*/  IMAD R22, R19, UR8, R24 ;  /* 0x0000000813167c24 */ /* 0x000fca000f8e0218 */
[----:B------:R-:W-:-:S13]  /*1920*/  ISETP.GE.U32.AND P1, PT, R22, UR8, PT ;  /* 0x0000000816007c0c */ /* 0x000fda000bf26070 */
[----:B------:R-:W-:-:S05]  /*1930*/  @P1 VIADD R22, R22, -UR8 ;  /* 0x8000000816161c36 */ /* 0x000fca0008000000 */
[----:B------:R-:W-:-:S13]  /*1940*/  ISETP.GE.U32.AND P1, PT, R22, UR8, PT ;  /* 0x0000000816007c0c */ /* 0x000fda000bf26070 */
[----:B------:R-:W-:Y:S02]  /*1950*/  @P1 IADD3 R22, R22, -UR8, RZ ;  /* 0x8000000816161c10 */ /* 0x000fe4000fffe0ff */
[----:B------:R-:W-:-:S07]  /*1960*/  @!P2 LOP3.LUT R22, RZ, UR8, RZ, 0x33, !PT ;  /* 0x00000008ff16ac12 */ /* 0x000fce000f8e33ff */
.L_x_31:
[----:B------:R-:W-:Y:S05]  /*1970*/  BSYNC B2 ;  /* 0x0000000000027941 */ /* 0x000fea0003800000 */
.L_x_29:
[----:B------:R-:W-:Y:S01]  /*1980*/  ISETP.NE.U32.AND P1, PT, R16, RZ, PT ;  /* 0x000000ff1000720c */ /* 0x000fe20003f25070 */
[----:B------:R-:W-:Y:S01]  /*1990*/  BSSY B2, `(.L_x_32) ;  /* 0x00001b4000027945 */ /* 0x000fe20003800000 */
[----:B------:R-:W-:Y:S01]  /*19a0*/  IMAD.MOV.U32 R18, RZ, RZ, R6 ;  /* 0x000000ffff127224 */ /* 0x000fe200078e0006 */
[----:B------:R-:W-:Y:S02]  /*19b0*/  MOV R19, R7 ;  /* 0x0000000700137202 */ /* 0x000fe40000000f00 */
[----:B------:R-:W-:-:S13]  /*19c0*/  ISETP.NE.AND.EX P1, PT, RZ, RZ, PT, P1 ;  /* 0x000000ffff00720c */ /* 0x000fda0003f25310 */
[----:B------:R-:W-:Y:S05]  /*19d0*/  @!P1 BRA `(.L_x_33) ;  /* 0x0000001800bc9947 */ /* 0x000fea0003800000 */
[----:B------:R-:W-:Y:S01]  /*19e0*/  ISETP.NE.U32.AND P1, PT, R22, RZ, PT ;  /* 0x000000ff1600720c */ /* 0x000fe20003f25070 */
[----:B------:R-:W-:Y:S03]  /*19f0*/  BSSY B3, `(.L_x_34) ;  /* 0x0000086000037945 */ /* 0x000fe60003800000 */
[----:B------:R-:W-:-:S13]  /*1a00*/  ISETP.NE.AND.EX P1, PT, R23, RZ, PT, P1 ;  /* 0x000000ff1700720c */ /* 0x000fda0003f25310 */
[----:B------:R-:W-:Y:S05]  /*1a10*/  @P1 BRA `(.L_x_35) ;  /* 0x00000008000c1947 */ /* 0x000fea0003800000 */
        /* <DEDUP_REMOVED lines=12> */
[----:B------:R-:W-:-:S04]  /*1ae0*/  ISETP.NE.U32.AND P2, PT, R38, RZ, PT ;  /* 0x000000ff2600720c */ /* 0x000fc80003f45070 */
[----:B------:R-:W-:Y:S01]  /*1af0*/  ISETP.NE.AND.EX P2, PT, R39, RZ, PT, P2 ;  /* 0x000000ff2700720c */ /* 0x000fe20003f45320 */
[----:B------:R-:W-:-:S12]  /*1b00*/  BRA `(.L_x_38) ;  /* 0x0000000000507947 */ /* 0x000fd80003800000 */
.L_x_37:
[----:B------:R-:W-:Y:S02]  /*1b10*/  ULDC UR8, c[0x0][0x268] ;  /* 0x00009a0000087ab9 */ /* 0x000fe40000000800 */
[----:B------:R-:W0:Y:S01]  /*1b20*/  I2F.U32.RP R4, UR8 ;  /* 0x0000000800047d06 */ /* 0x000e220008209000 */
[----:B------:R-:W-:-:S07]  /*1b30*/  ISETP.NE.U32.AND P3, PT, RZ, UR8, PT ;  /* 0x00000008ff007c0c */ /* 0x000fce000bf65070 */
[----:B0-----:R-:W0:Y:S02]  /*1b40*/  MUFU.RCP R4, R4 ;  /* 0x0000000400047308 */ /* 0x001e240000001000 */
[----:B0-----:R-:W-:-:S06]  /*1b50*/  VIADD R18, R4, 0xffffffe ;  /* 0x0ffffffe04127836 */ /* 0x001fcc0000000000 */
[----:B------:R0:W1:Y:S02]  /*1b60*/  F2I.FTZ.U32.TRUNC.NTZ R19, R18 ;  /* 0x0000001200137305 */ /* 0x000064000021f000 */
[----:B0-----:R-:W-:Y:S01]  /*1b70*/  IMAD.MOV.U32 R18, RZ, RZ, RZ ;  /* 0x000000ffff127224 */ /* 0x001fe200078e00ff */
[----:B-1----:R-:W-:-:S05]  /*1b80*/  IADD3 R21, RZ, -R19, RZ ;  /* 0x80000013ff157210 */ /* 0x002fca0007ffe0ff */
[----:B------:R-:W-:-:S04]  /*1b90*/  IMAD R21, R21, UR8, RZ ;  /* 0x0000000815157c24 */ /* 0x000fc8000f8e02ff */
[----:B------:R-:W-:-:S06]  /*1ba0*/  IMAD.HI.U32 R19, R19, R21, R18 ;  /* 0x0000001513137227 */ /* 0x000fcc00078e0012 */
[----:B------:R-:W-:-:S04]  /*1bb0*/  IMAD.HI.U32 R19, R19, R26, RZ ;  /* 0x0000001a13137227 */ /* 0x000fc800078e00ff */
[----:B------:R-:W-:-:S04]  /*1bc0*/  IMAD.MOV R19, RZ, RZ, -R19 ;  /* 0x000000ffff137224 */ /* 0x000fc800078e0a13 */
[----:B------:R-:W-:-:S05]  /*1bd0*/  IMAD R19, R19, UR8, R26 ;  /* 0x0000000813137c24 */ /* 0x000fca000f8e021a */
[----:B------:R-:W-:-:S13]  /*1be0*/  ISETP.GE.U32.AND P2, PT, R19, UR8, PT ;  /* 0x0000000813007c0c */ /* 0x000fda000bf46070 */
[----:B------:R-:W-:-:S04]  /*1bf0*/  @P2 IADD3 R19, R19, -UR8, RZ ;  /* 0x8000000813132c10 */ /* 0x000fc8000fffe0ff */
[----:B------:R-:W-:-:S13]  /*1c00*/  ISETP.GE.U32.AND P2, PT, R19, UR8, PT ;  /* 0x0000000813007c0c */ /* 0x000fda000bf46070 */
[----:B------:R-:W-:Y:S01]  /*1c10*/  @P2 VIADD R19, R19, -UR8 ;  /* 0x8000000813132c36 */ /* 0x000fe20008000000 */
[----:B------:R-:W-:-:S04]  /*1c20*/  @!P3 LOP3.LUT R19, RZ, UR8, RZ, 0x33, !PT ;  /* 0x00000008ff13bc12 */ /* 0x000fc8000f8e33ff */
[----:B------:R-:W-:-:S04]  /*1c30*/  ISETP.NE.U32.AND P2, PT, R19, RZ, PT ;  /* 0x000000ff1300720c */ /* 0x000fc80003f45070 */
[----:B------:R-:W-:-:S13]  /*1c40*/  ISETP.NE.AND.EX P2, PT, RZ, RZ, PT, P2 ;  /* 0x000000ffff00720c */ /* 0x000fda0003f45320 */
.L_x_38:
[----:B------:R-:W-:Y:S05]  /*1c50*/  BSYNC B4 ;  /* 0x0000000000047941 */ /* 0x000fea0003800000 */
.L_x_36:
[----:B------:R-:W-:Y:S05]  /*1c60*/  @P2 BRA `(.L_x_35) ;  /* 0x0000000400782947 */ /* 0x000fea0003800000 */
[----:B------:R-:W-:Y:S04]  /*1c70*/  BSSY B4, `(.L_x_39) ;  /* 0x0000020000047945 */ /* 0x000fe80003800000 */
        /* <DEDUP_REMOVED lines=8> */
[----:B------:R-:W-:Y:S01]  /*1d00*/  MOV R18, R36 ;  /* 0x0000002400127202 */ /* 0x000fe20000000f00 */
[----:B------:R-:W-:Y:S01]  /*1d10*/  IMAD.MOV.U32 R19, RZ, RZ, R37 ;  /* 0x000000ffff137224 */ /* 0x000fe200078e0025 */
[----:B------:R-:W-:Y:S06]  /*1d20*/  BRA `(.L_x_41) ;  /* 0x0000000000507947 */ /* 0x000fec0003800000 */
.L_x_40:
        /* <DEDUP_REMOVED lines=16> */
[----:B------:R-:W-:Y:S01]  /*1e30*/  ISETP.GE.U32.AND P3, PT, R19, UR8, PT ;  /* 0x0000000813007c0c */ /* 0x000fe2000bf66070 */
[----:B------:R-:W-:-:S12]  /*1e40*/  HFMA2.MMA R19, -RZ, RZ, 0, 0 ;  /* 0x00000000ff137435 */ /* 0x000fd800000001ff */
[----:B------:R-:W-:Y:S01]  /*1e50*/  @P3 VIADD R18, R18, 0x1 ;  /* 0x0000000112123836 */ /* 0x000fe20000000000 */
[----:B------:R-:W-:-:S07]  /*1e60*/  @!P4 LOP3.LUT R18, RZ, UR8, RZ, 0x33, !PT ;  /* 0x00000008ff12cc12 */ /* 0x000fce000f8e33ff */
.L_x_41:
[----:B------:R-:W-:Y:S05]  /*1e70*/  BSYNC B4 ;  /* 0x0000000000047941 */ /* 0x000fea0003800000 */
.L_x_39:
        /* <DEDUP_REMOVED lines=10> */
.L_x_43:
        /* <DEDUP_REMOVED lines=10> */
[----:B------:R-:W-:Y:S01]  /*1fc0*/  IMAD.HI.U32 R36, R37, R26, RZ ;  /* 0x0000001a25247227 */ /* 0x000fe200078e00ff */
[----:B------:R-:W-:-:S03]  /*1fd0*/  MOV R37, RZ ;  /* 0x000000ff00257202 */ /* 0x000fc60000000f00 */
        /* <DEDUP_REMOVED lines=8> */
.L_x_44:
[----:B------:R-:W-:Y:S05]  /*2060*/  BSYNC B4 ;  /* 0x0000000000047941 */ /* 0x000fea0003800000 */
.L_x_42:
[----:B------:R-:W-:Y:S01]  /*2070*/  ULDC.64 UR8, c[0x0][0x230] ;  /* 0x00008c0000087ab9 */ /* 0x000fe20000000a00 */
[----:B------:R-:W-:Y:S02]  /*2080*/  IMAD.MOV.U32 R20, RZ, RZ, R36 ;  /* 0x000000ffff147224 */ /* 0x000fe400078e0024 */
[----:B------:R-:W-:Y:S02]  /*2090*/  IMAD R21, R31, UR8, RZ ;  /* 0x000000081f157c24 */ /* 0x000fe4000f8e02ff */
[----:B------:R-:W-:-:S04]  /*20a0*/  IMAD.WIDE.U32 R18, R30, UR8, R18 ;  /* 0x000000081e127c25 */ /* 0x000fc8000f8e0012 */
[----:B------:R-:W-:Y:S01]  /*20b0*/  IMAD R21, R30, UR9, R21 ;  /* 0x000000091e157c24 */ /* 0x000fe2000f8e0215 */
[----:B------:R-:W-:-:S03]  /*20c0*/  ULDC.64 UR8, c[0x0][0x238] ;  /* 0x00008e0000087ab9 */ /* 0x000fc60000000a00 */
[----:B------:R-:W-:Y:S01]  /*20d0*/  IMAD.IADD R4, R19, 0x1, R21 ;  /* 0x0000000113047824 */ /* 0x000fe200078e0215 */
[----:B------:R-:W-:-:S03]  /*20e0*/  MOV R21, R37 ;  /* 0x0000002500157202 */ /* 0x000fc60000000f00 */
[----:B------:R-:W-:Y:S02]  /*20f0*/  IMAD R19, R4, UR8, RZ ;  /* 0x0000000804137c24 */ /* 0x000fe4000f8e02ff */
[----:B------:R-:W-:-:S04]  /*2100*/  IMAD.WIDE.U32 R20, R18, UR8, R20 ;  /* 0x0000000812147c25 */ /* 0x000fc8000f8e0014 */
[----:B------:R-:W-:Y:S01]  /*2110*/  IMAD R19, R18, UR9, R19 ;  /* 0x0000000912137c24 */ /* 0x000fe2000f8e0213 */
[----:B------:R-:W-:-:S03]  /*2120*/  ULDC.64 UR8, c[0x0][0x270] ;  /* 0x00009c0000087ab9 */ /* 0x000fc60000000a00 */
[----:B------:R-:W-:Y:S02]  /*2130*/  IMAD.IADD R4, R21, 0x1, R19 ;  /* 0x0000000115047824 */ /* 0x000fe400078e0213 */
[----:B------:R-:W-:-:S04]  /*2140*/  IMAD.WIDE.U32 R18, R20, UR8, R8 ;  /* 0x0000000814127c25 */ /* 0x000fc8000f8e0008 */
[----:B------:R-:W-:-:S04]  /*2150*/  IMAD R21, R4, UR8, RZ ;  /* 0x0000000804157c24 */ /* 0x000fc8000f8e02ff */
[----:B------:R-:W-:Y:S01]  /*2160*/  IMAD R21, R20, UR9, R21 ;  /* 0x0000000914157c24 */ /* 0x000fe2000f8e0215 */
[----:B------:R-:W-:-:S03]  /*2170*/  ULDC.64 UR8, c[0x0][0x278] ;  /* 0x00009e0000087ab9 */ /* 0x000fc60000000a00 */
[----:B------:R-:W-:Y:S02]  /*2180*/  IMAD.IADD R4, R19, 0x1, R21 ;  /* 0x0000000113047824 */ /* 0x000fe400078e0215 */
[----:B------:R-:W-:-:S04]  /*2190*/  IMAD.WIDE.U32 R20, R18, UR8, R6 ;  /* 0x0000000812147c25 */ /* 0x000fc8000f8e0006 */
[----:B------:R-:W-:-:S04]  /*21a0*/  IMAD R19, R4, UR8, RZ ;  /* 0x0000000804137c24 */ /* 0x000fc8000f8e02ff */
[----:B------:R-:W-:Y:S01]  /*21b0*/  IMAD R19, R18, UR9, R19 ;  /* 0x0000000912137c24 */ /* 0x000fe2000f8e0213 */
[----:B------:R-:W-:Y:S02]  /*21c0*/  ULDC.64 UR8, c[0x0][0x218] ;  /* 0x0000860000087ab9 */ /* 0x000fe40000000a00 */
[----:B------:R-:W-:Y:S02]  /*21d0*/  LEA R18, P1, R20, UR8, 0x1 ;  /* 0x0000000814127c11 */ /* 0x000fe4000f8208ff */
[----:B------:R-:W-:-:S04]  /*21e0*/  IADD3 R19, R21, R19, RZ ;  /* 0x0000001315137210 */ /* 0x000fc80007ffe0ff */
[----:B------:R-:W-:-:S05]  /*21f0*/  LEA.HI.X R19, R20, UR9, R19, 0x1, P1 ;  /* 0x0000000914137c11 */ /* 0x000fca00088f0c13 */
[----:B------:R-:W2:Y:S01]  /*2200*/  LDG.E.U16 R18, desc[UR10][R18.64] ;  /* 0x0000000a12127981 */ /* 0x000ea2000c1e1500 */
[----:B------:R-:W-:Y:S02]  /*2210*/  IMAD.U32 R2, R2, 0x10000, RZ ;  /* 0x0001000002027824 */ /* 0x000fe400078e00ff */
[----:B--2---:R-:W-:-:S04]  /*2220*/  IMAD.U32 R21, R18, 0x10000, RZ ;  /* 0x0001000012157824 */ /* 0x004fc800078e00ff */
[----:B------:R-:W-:-:S05]  /*2230*/  FADD.FTZ R2, R2, R21 ;  /* 0x0000001502027221 */ /* 0x000fca0000010000 */
[----:B------:R-:W-:-:S07]  /*2240*/  F2FP.BF16.F32.PACK_AB R2, RZ, R2 ;  /* 0x00000002ff02723e */ /* 0x000fce00000010ff */
.L_x_35:
[----:B------:R-:W-:Y:S05]  /*2250*/  BSYNC B3 ;  /* 0x0000000000037941 */ /* 0x000fea0003800000 */
.L_x_34:
[----:B------:R-:W-:Y:S02]  /*2260*/  ISETP.NE.U32.AND P1, PT, R16, 0x1, PT ;  /* 0x000000011000780c */ /* 0x000fe40003f25070 */
[----:B------:R-:W-:Y:S02]  /*2270*/  IADD3 R18, P2, R6, 0x1, RZ ;  /* 0x0000000106127810 */ /* 0x000fe40007f5e0ff */
[----:B------:R-:W-:Y:S02]  /*2280*/  ISETP.NE.AND.EX P1, PT, RZ, RZ, PT, P1 ;  /* 0x000000ffff00720c */ /* 0x000fe40003f25310 */
[----:B------:R-:W-:-:S11]  /*2290*/  IADD3.X R19, RZ, R7, RZ, P2, !PT ;  /* 0x00000007ff137210 */ /* 0x000fd600017fe4ff */
        /* <DEDUP_REMOVED lines=20> */
.L_x_48:
        /* <DEDUP_REMOVED lines=20> */
.L_x_49:
[----:B------:R-:W-:Y:S05]  /*2520*/  BSYNC B4 ;  /* 0x0000000000047941 */ /* 0x000fea0003800000 */
.L_x_47:
        /* <DEDUP_REMOVED lines=13> */
.L_x_51:
        /* <DEDUP_REMOVED lines=20> */
.L_x_52:
[----:B------:R-:W-:Y:S05]  /*2740*/  BSYNC B4 ;  /* 0x0000000000047941 */ /* 0x000fea0003800000 */
.L_x_50:
        /* <DEDUP_REMOVED lines=10> */
.L_x_54:
        /* <DEDUP_REMOVED lines=20> */
.L_x_55:
[----:B------:R-:W-:Y:S05]  /*2930*/  BSYNC B4 ;  /* 0x0000000000047941 */ /* 0x000fea0003800000 */
.L_x_53:
[----:B------:R-:W-:Y:S01]  /*2940*/  ULDC.64 UR8, c[0x0][0x230] ;  /* 0x00008c0000087ab9 */ /* 0x000fe20000000a00 */
[----:B------:R-:W-:Y:S02]  /*2950*/  IMAD.MOV.U32 R20, RZ, RZ, R18 ;  /* 0x000000ffff147224 */ /* 0x000fe400078e0012 */
[----:B------:R-:W-:Y:S02]  /*2960*/  IMAD R39, R31, UR8, RZ ;  /* 0x000000081f277c24 */ /* 0x000fe4000f8e02ff */
[----:B------:R-:W-:Y:S02]  /*2970*/  IMAD.MOV.U32 R21, RZ, RZ, R19 ;  /* 0x000000ffff157224 */ /* 0x000fe400078e0013 */
[C---:B------:R-:W-:Y:S02]  /*2980*/  IMAD R39, R30.reuse, UR9, R39 ;  /* 0x000000091e277c24 */ /* 0x040fe4000f8e0227 */
[----:B------:R-:W-:Y:S01]  /*2990*/  IMAD.WIDE.U32 R20, R30, UR8, R20 ;  /* 0x000000081e147c25 */ /* 0x000fe2000f8e0014 */
[----:B------:R-:W-:-:S03]  /*29a0*/  ULDC.64 UR8, c[0x0][0x238] ;  /* 0x00008e0000087ab9 */ /* 0x000fc60000000a00 */
[----:B------:R-:W-:Y:S01]  /*29b0*/  IMAD.MOV.U32 R18, RZ, RZ, R36 ;  /* 0x000000ffff127224 */ /* 0x000fe200078e0024 */
[----:B------:R-:W-:Y:S01]  /*29c0*/  IADD3 R4, R39, R21, RZ ;  /* 0x0000001527047210 */ /* 0x000fe20007ffe0ff */
[----:B------:R-:W-:-:S04]  /*29d0*/  IMAD.MOV.U32 R19, RZ, RZ, R37 ;  /* 0x000000ffff137224 */ /* 0x000fc800078e0025 */
[----:B------:R-:W-:Y:S02]  /*29e0*/  IMAD R21, R4, UR8, RZ ;  /* 0x0000000804157c24 */ /* 0x000fe4000f8e02ff */
[----:B------:R-:W-:-:S04]  /*29f0*/  IMAD.WIDE.U32 R18, R20, UR8, R18 ;  /* 0x0000000814127c25 */ /* 0x000fc8000f8e0012 */
[----:B------:R-:W-:Y:S01]  /*2a00*/  IMAD R21, R20, UR9, R21 ;  /* 0x0000000914157c24 */ /* 0x000fe2000f8e0215 */
[----:B------:R-:W-:-:S04]  /*2a10*/  ULDC.64 UR8, c[0x0][0x270] ;  /* 0x00009c0000087ab9 */ /* 0x000fc80000000a00 */
[----:B------:R-:W-:Y:S01]  /*2a20*/  IADD3 R4, R19, R21, RZ ;  /* 0x0000001513047210 */ /* 0x000fe20007ffe0ff */
[----:B------:R-:W-:-:S04]  /*2a30*/  IMAD.WIDE.U32 R20, R18, UR8, R8 ;  /* 0x0000000812147c25 */ /* 0x000fc8000f8e0008 */
[----:B------:R-:W-:-:S04]  /*2a40*/  IMAD R19, R4, UR8, RZ ;  /* 0x0000000804137c24 */ /* 0x000fc8000f8e02ff */
[----:B------:R-:W-:Y:S01]  /*2a50*/  IMAD R19, R18, UR9, R19 ;  /* 0x0000000912137c24 */ /* 0x000fe2000f8e0213 */
[----:B------:R-:W-:Y:S01]  /*2a60*/  IADD3 R18, P1, R6, 0x1, RZ ;  /* 0x0000000106127810 */ /* 0x000fe20007f3e0ff */
[----:B------:R-:W-:Y:S02]  /*2a70*/  ULDC.64 UR8, c[0x0][0x278] ;  /* 0x00009e0000087ab9 */ /* 0x000fe40000000a00 */
[----:B------:R-:W-:Y:S02]  /*2a80*/  IMAD.IADD R4, R21, 0x1, R19 ;  /* 0x0000000115047824 */ /* 0x000fe400078e0213 */
[----:B------:R-:W-:Y:S02]  /*2a90*/  IMAD.X R19, RZ, RZ, R7, P1 ;  /* 0x000000ffff137224 */ /* 0x000fe400008e0607 */
[----:B------:R-:W-:Y:S02]  /*2aa0*/  IMAD R21, R4, UR8, RZ ;  /* 0x0000000804157c24 */ /* 0x000fe4000f8e02ff */
[----:B------:R-:W-:-:S04]  /*2ab0*/  IMAD.WIDE.U32 R18, R20, UR8, R18 ;  /* 0x0000000814127c25 */ /* 0x000fc8000f8e0012 */
        /* <DEDUP_REMOVED lines=10> */
.L_x_46:
[----:B------:R-:W-:Y:S05]  /*2b60*/  BSYNC B3 ;  /* 0x0000000000037941 */ /* 0x000fea0003800000 */
.L_x_45:
[----:B------:R-:W-:Y:S02]  /*2b70*/  ISETP.NE.U32.AND P2, PT, R16, 0x2, PT ;  /* 0x000000021000780c */ /* 0x000fe40003f45070 */
[----:B------:R-:W-:Y:S02]  /*2b80*/  ISETP.NE.U32.AND P1, PT, R22, RZ, PT ;  /* 0x000000ff1600720c */ /* 0x000fe40003f25070 */
[----:B------:R-:W-:Y:S02]  /*2b90*/  ISETP.NE.AND.EX P2, PT, RZ, RZ, PT, P2 ;  /* 0x000000ffff00720c */ /* 0x000fe40003f45320 */
[C---:B------:R-:W-:Y:S02]  /*2ba0*/  IADD3 R18, P4, R6.reuse, 0x2, RZ ;  /* 0x0000000206127810 */ /* 0x040fe40007f9e0ff */
[----:B------:R-:W-:Y:S02]  /*2bb0*/  ISETP.NE.OR.EX P1, PT, R23, RZ, !P2, P1 ;  /* 0x000000ff1700720c */ /* 0x000fe40005725710 */
[----:B------:R-:W-:Y:S01]  /*2bc0*/  IADD3 R21, P3, R6, 0x3, RZ ;  /* 0x0000000306157810 */ /* 0x000fe20007f7e0ff */
[----:B------:R-:W-:-:S03]  /*2bd0*/  IMAD.X R19, RZ, RZ, R7, P4 ;  /* 0x000000ffff137224 */ /* 0x000fc600020e0607 */
[----:B------:R-:W-:Y:S02]  /*2be0*/  IADD3.X R4, RZ, R7, RZ, P3, !PT ;  /* 0x00000007ff047210 */ /* 0x000fe40001ffe4ff */
[----:B------:R-:W-:Y:S02]  /*2bf0*/  SEL R18, R18, R21, !P2 ;  /* 0x0000001512127207 */ /* 0x000fe40005000000 */
[----:B------:R-:W-:-:S03]  /*2c00*/  SEL R19, R19, R4, !P2 ;  /* 0x0000000413137207 */ /* 0x000fc60005000000 */
        /* <DEDUP_REMOVED lines=16> */
.L_x_57:
[----:B------:R-:W-:Y:S02]  /*2d10*/  ULDC UR8, c[0x0][0x268] ;  /* 0x00009a0000087ab9 */ /* 0x000fe40000000800 */
        /* <DEDUP_REMOVED lines=13> */
[----:B------:R-:W-:-:S05]  /*2df0*/  @P2 VIADD R4, R4, -UR8 ;  /* 0x8000000804042c36 */ /* 0x000fca0008000000 */
[----:B------:R-:W-:-:S13]  /*2e00*/  ISETP.GE.U32.AND P2, PT, R4, UR8, PT ;  /* 0x0000000804007c0c */ /* 0x000fda000bf46070 */
[----:B------:R-:W-:Y:S01]  /*2e10*/  @P2 VIADD R4, R4, -UR8 ;  /* 0x8000000804042c36 */ /* 0x000fe20008000000 */
[----:B------:R-:W-:-:S04]  /*2e20*/  @!P3 LOP3.LUT R4, RZ, UR8, RZ, 0x33, !PT ;  /* 0x00000008ff04bc12 */ /* 0x000fc8000f8e33ff */
[----:B------:R-:W-:-:S04]  /*2e30*/  ISETP.NE.U32.AND P2, PT, R4, RZ, PT ;  /* 0x000000ff0400720c */ /* 0x000fc80003f45070 */
[----:B------:R-:W-:-:S13]  /*2e40*/  ISETP.NE.AND.EX P2, PT, RZ, RZ, PT, P2 ;  /* 0x000000ffff00720c */ /* 0x000fda0003f45320 */
.L_x_58:
[----:B------:R-:W-:Y:S05]  /*2e50*/  BSYNC B3 ;  /* 0x0000000000037941 */ /* 0x000fea0003800000 */
.L_x_56:
[----:B------:R-:W-:-:S04]  /*2e60*/  IADD3 R18, P3, R6, 0x3, RZ ;  /* 0x0000000306127810 */ /* 0x000fc80007f7e0ff */
[----:B------:R-:W-:Y:S01]  /*2e70*/  IADD3.X R19, RZ, R7, RZ, P3, !PT ;  /* 0x00000007ff137210 */ /* 0x000fe20001ffe4ff */
[----:B------:R-:W-:Y:S08]  /*2e80*/  @P2 BRA `(.L_x_33) ;  /* 0x0000000400902947 */ /* 0x000ff00003800000 */
        /* <DEDUP_REMOVED lines=12> */
.L_x_60:
        /* <DEDUP_REMOVED lines=14> */
[----:B------:R-:W-:Y:S01]  /*3030*/  @P2 VIADD R19, R19, -UR8 ;  /* 0x8000000813132c36 */ /* 0x000fe20008000000 */
[----:B------:R-:W-:-:S04]  /*3040*/  @P2 IADD3 R18, R18, 0x1, RZ ;  /* 0x0000000112122810 */ /* 0x000fc80007ffe0ff */
[----:B------:R-:W-:Y:S01]  /*3050*/  ISETP.GE.U32.AND P3, PT, R19, UR8, PT ;  /* 0x0000000813007c0c */ /* 0x000fe2000bf66070 */
[----:B------:R-:W-:-:S12]  /*3060*/  IMAD.MOV.U32 R19, RZ, RZ, RZ ;  /* 0x000000ffff137224 */ /* 0x000fd800078e00ff */
[----:B------:R-:W-:Y:S01]  /*3070*/  @P3 VIADD R18, R18, 0x1 ;  /* 0x0000000112123836 */ /* 0x000fe20000000000 */
[----:B------:R-:W-:-:S07]  /*3080*/  @!P4 LOP3.LUT R18, RZ, UR8, RZ, 0x33, !PT ;  /* 0x00000008ff12cc12 */ /* 0x000fce000f8e33ff */
.L_x_61:
[----:B------:R-:W-:Y:S05]  /*3090*/  BSYNC B3 ;  /* 0x0000000000037941 */ /* 0x000fea0003800000 */
.L_x_59:
[----:B------:R-:W-:Y:S04]  /*30a0*/  BSSY B3, `(.L_x_62) ;  /* 0x000001e000037945 */ /* 0x000fe80003800000 */
[----:B------:R-:W-:Y:S05]  /*30b0*/  @!P1 BRA `(.L_x_63) ;  /* 0x0000000000209947 */ /* 0x000fea0003800000 */
[----:B------:R-:W-:Y:S01]  /*30c0*/  ULDC.64 UR8, c[0x0][0x268] ;  /* 0x00009a0000087ab9 */ /* 0x000fe20000000a00 */
[----:B------:R-:W-:Y:S01]  /*30d0*/  MOV R52, R11 ;  /* 0x0000000b00347202 */ /* 0x000fe20000000f00 */
[----:B------:R-:W-:Y:S01]  /*30e0*/  IMAD.U32 R50, RZ, RZ, UR8 ;  /* 0x00000008ff327e24 */ /* 0x000fe2000f8e00ff */
[----:B------:R-:W-:Y:S01]  /*30f0*/  MOV R49, R13 ;  /* 0x0000000d00317202 */ /* 0x000fe20000000f00 */
[----:B------:R-:W-:Y:S01]  /*3100*/  IMAD.U32 R48, RZ, RZ, UR9 ;  /* 0x00000009ff307e24 */ /* 0x000fe2000f8e00ff */
[----:B------:R-:W-:-:S07]  /*3110*/  MOV R4, 0x3130 ;  /* 0x0000313000047802 */ /* 0x000fce0000000f00 */
[----:B------:R-:W-:Y:S05]  /*3120*/  CALL.REL.NOINC `($__internal_0_$__cuda_sm20_div_s64) ;  /* 0x0000002800bc7944 */ /* 0x000fea0003c00000 */
[----:B------:R-:W-:Y:S05]  /*3130*/  BRA `(.L_x_64) ;  /* 0x0000000000507947 */ /* 0x000fea0003800000 */
.L_x_63:
        /* <DEDUP_REMOVED lines=9> */
[----:B------:R-:W-:-:S04]  /*31d0*/  IMAD.HI.U32 R36, R21, R37, R20 ;  /* 0x0000002515247227 */ /* 0x000fc800078e0014 */
[----:B------:R-:W-:Y:S02]  /*31e0*/  IMAD.MOV.U32 R37, RZ, RZ, RZ ;  /* 0x000000ffff257224 */ /* 0x000fe400078e00ff */
        /* <DEDUP_REMOVED lines=9> */
.L_x_64:
[----:B------:R-:W-:Y:S05]  /*3280*/  BSYNC B3 ;  /* 0x0000000000037941 */ /* 0x000fea0003800000 */
.L_x_62:
[----:B------:R-:W-:Y:S01]  /*3290*/  ULDC.64 UR8, c[0x0][0x230] ;  /* 0x00008c0000087ab9 */ /* 0x000fe20000000a00 */
[----:B------:R-:W-:Y:S01]  /*32a0*/  MOV R20, R18 ;  /* 0x0000001200147202 */ /* 0x000fe20000000f00 */
[----:B------:R-:W-:Y:S01]  /*32b0*/  IMAD R39, R31, UR8, RZ ;  /* 0x000000081f277c24 */ /* 0x000fe2000f8e02ff */
[----:B------:R-:W-:Y:S01]  /*32c0*/  MOV R18, R36 ;  /* 0x0000002400127202 */ /* 0x000fe20000000f00 */
[----:B------:R-:W-:Y:S02]  /*32d0*/  IMAD.MOV.U32 R21, RZ, RZ, R19 ;  /* 0x000000ffff157224 */ /* 0x000fe400078e0013 */
[C---:B------:R-:W-:Y:S02]  /*32e0*/  IMAD R39, R30.reuse, UR9, R39 ;  /* 0x000000091e277c24 */ /* 0x040fe4000f8e0227 */
[----:B------:R-:W-:Y:S01]  /*32f0*/  IMAD.WIDE.U32 R20, R30, UR8, R20 ;  /* 0x000000081e147c25 */ /* 0x000fe2000f8e0014 */
[----:B------:R-:W-:-:S03]  /*3300*/  ULDC.64 UR8, c[0x0][0x238] ;  /* 0x00008e0000087ab9 */ /* 0x000fc60000000a00 */
[----:B------:R-:W-:Y:S02]  /*3310*/  IMAD.IADD R4, R39, 0x1, R21 ;  /* 0x0000000127047824 */ /* 0x000fe400078e0215 */
[----:B------:R-:W-:Y:S02]  /*3320*/  IMAD.MOV.U32 R19, RZ, RZ, R37 ;  /* 0x000000ffff137224 */ /* 0x000fe400078e0025 */
        /* <DEDUP_REMOVED lines=8> */
[----:B------:R-:W-:Y:S01]  /*33b0*/  IADD3 R18, P1, R6, 0x2, RZ ;  /* 0x0000000206127810 */ /* 0x000fe20007f3e0ff */
[----:B------:R-:W-:-:S03]  /*33c0*/  ULDC.64 UR8, c[0x0][0x278] ;  /* 0x00009e0000087ab9 */ /* 0x000fc60000000a00 */
[----:B------:R-:W-:Y:S01]  /*33d0*/  IADD3 R4, R21, R19, RZ ;  /* 0x0000001315047210 */ /* 0x000fe20007ffe0ff */
[----:B------:R-:W-:-:S04]  /*33e0*/  IMAD.X R19, RZ, RZ, R7, P1 ;  /* 0x000000ffff137224 */ /* 0x000fc800008e0607 */
[----:B------:R-:W-:Y:S02]  /*33f0*/  IMAD R21, R4, UR8, RZ ;  /* 0x0000000804157c24 */ /* 0x000fe4000f8e02ff */
[----:B------:R-:W-:-:S04]  /*3400*/  IMAD.WIDE.U32 R18, R20, UR8, R18 ;  /* 0x0000000814127c25 */ /* 0x000fc8000f8e0012 */
[----:B------:R-:W-:Y:S01]  /*3410*/  IMAD R21, R20, UR9, R21 ;  /* 0x0000000914157c24 */ /* 0x000fe2000f8e0215 */
[----:B------:R-:W-:Y:S02]  /*3420*/  ULDC.64 UR8, c[0x0][0x218] ;  /* 0x0000860000087ab9 */ /* 0x000fe40000000a00 */
[----:B------:R-:W-:Y:S01]  /*3430*/  LEA R20, P1, R18, UR8, 0x1 ;  /* 0x0000000812147c11 */ /* 0x000fe2000f8208ff */
[----:B------:R-:W-:-:S05]  /*3440*/  IMAD.IADD R19, R19, 0x1, R21 ;  /* 0x0000000113137824 */ /* 0x000fca00078e0215 */
[----:B------:R-:W-:-:S05]  /*3450*/  LEA.HI.X R21, R18, UR9, R19, 0x1, P1 ;  /* 0x0000000912157c11 */ /* 0x000fca00088f0c13 */
[----:B------:R-:W2:Y:S01]  /*3460*/  LDG.E.U16 R20, desc[UR10][R20.64] ;  /* 0x0000000a14147981 */ /* 0x000ea2000c1e1500 */
[----:B------:R-:W-:Y:S02]  /*3470*/  SHF.L.U32 R19, R2, 0x10, RZ ;  /* 0x0000001002137819 */ /* 0x000fe400000006ff */
[----:B------:R-:W-:Y:S01]  /*3480*/  IADD3 R18, P1, R6, 0x3, RZ ;  /* 0x0000000306127810 */ /* 0x000fe20007f3e0ff */
[----:B--2---:R-:W-:-:S04]  /*3490*/  IMAD.U32 R2, R20, 0x10000, RZ ;  /* 0x0001000014027824 */ /* 0x004fc800078e00ff */
[----:B------:R-:W-:Y:S01]  /*34a0*/  FADD.FTZ R2, R19, R2 ;  /* 0x0000000213027221 */ /* 0x000fe20000010000 */
[----:B------:R-:W-:-:S04]  /*34b0*/  IMAD.X R19, RZ, RZ, R7, P1 ;  /* 0x000000ffff137224 */ /* 0x000fc800008e0607 */
[----:B------:R-:W-:-:S07]  /*34c0*/  F2FP.BF16.F32.PACK_AB R2, RZ, R2 ;  /* 0x00000002ff02723e */ /* 0x000fce00000010ff */
.L_x_33:
[----:B------:R-:W-:Y:S05]  /*34d0*/  BSYNC B2 ;  /* 0x0000000000027941 */ /* 0x000fea0003800000 */
.L_x_32:
[----:B------:R-:W-:Y:S01]  /*34e0*/  ULDC.64 UR8, c[0x0][0x278] ;  /* 0x00009e0000087ab9 */ /* 0x000fe20000000a00 */
[----:B------:R-:W-:Y:S01]  /*34f0*/  IADD3 R4, P1, -R28, -0x2, RZ ;  /* 0xfffffffe1c047810 */ /* 0x000fe20007f3e1ff */
[----:B------:R-:W-:Y:S02]  /*3500*/  ULOP3.LUT UR8, URZ, UR8, URZ, 0x33, !UPT ;  /* 0x000000083f087292 */ /* 0x000fe4000f8e333f */
[----:B------:R-:W-:Y:S01]  /*3510*/  ULOP3.LUT UR9, URZ, UR9, URZ, 0x33, !UPT ;  /* 0x000000093f097292 */ /* 0x000fe2000f8e333f */
[----:B------:R-:W-:-:S03]  /*3520*/  IADD3.X R20, ~R29, -0x1, RZ, P1, !PT ;  /* 0xffffffff1d147810 */ /* 0x000fc60000ffe5ff */
[----:B------:R-:W-:-:S04]  /*3530*/  ISETP.GT.U32.AND P1, PT, R4, UR8, PT ;  /* 0x0000000804007c0c */ /* 0x000fc8000bf24070 */
[----:B------:R-:W-:-:S04]  /*3540*/  ISETP.GT.AND.EX P1, PT, R20, UR9, PT, P1 ;  /* 0x0000000914007c0c */ /* 0x000fc8000bf24310 */
[----:B------:R-:W-:Y:S02]  /*3550*/  SEL R21, R4, UR8, P1 ;  /* 0x0000000804157c07 */ /* 0x000fe40008800000 */
[----:B------:R-:W-:Y:S02]  /*3560*/  SEL R20, R20, UR9, P1 ;  /* 0x0000000914147c07 */ /* 0x000fe40008800000 */
[----:B------:R-:W-:-:S04]  /*3570*/  IADD3 R4, P2, P3, -R21, -0x2, -R6 ;  /* 0xfffffffe15047810 */ /* 0x000fc80007b5e906 */
[----:B------:R-:W-:Y:S02]  /*3580*/  ISETP.GE.U32.AND P1, PT, R4, 0x3, PT ;  /* 0x000000030400780c */ /* 0x000fe40003f26070 */
[----:B------:R-:W-:-:S04]  /*3590*/  IADD3.X R4, ~R20, -0x1, ~R7, P2, P3 ;  /* 0xffffffff14047810 */ /* 0x000fc800017e6d07 */
[----:B------:R-:W-:-:S13]  /*35a0*/  ISETP.GE.U32.AND.EX P1, PT, R4, RZ, PT, P1 ;  /* 0x000000ff0400720c */ /* 0x000fda0003f26110 */
[----:B------:R-:W-:Y:S05]  /*35b0*/  @!P1 BRA `(.L_x_28) ;  /* 0x0000002400409947 */ /* 0x000fea0003800000 */
[----:B------:R-:W-:Y:S01]  /*35c0*/  IADD3 R40, P5, RZ, -R18, RZ ;  /* 0x80000012ff287210 */ /* 0x000fe20007fbe0ff */
[----:B------:R-:W-:Y:S01]  /*35d0*/  ULDC.64 UR8, c[0x0][0x258] ;  /* 0x0000960000087ab9 */ /* 0x000fe20000000a00 */
[C---:B------:R-:W-:Y:S01]  /*35e0*/  IADD3 R20, P4, R18.reuse, 0x1, RZ ;  /* 0x0000000112147810 */ /* 0x040fe20007f9e0ff */
[----:B------:R-:W-:Y:S01]  /*35f0*/  IMAD.MOV.U32 R45, RZ, RZ, R35 ;  /* 0x000000ffff2d7224 */ /* 0x000fe200078e0023 */
[C---:B------:R-:W-:Y:S01]  /*3600*/  IADD3 R4, P1, R18.reuse, 0x2, RZ ;  /* 0x0000000212047810 */ /* 0x040fe20007f3e0ff */
[--C-:B------:R-:W-:Y:S01]  /*3610*/  IMAD.X R39, RZ, RZ, ~R19.reuse, P5 ;  /* 0x000000ffff277224 */ /* 0x100fe200028e0e13 */
[C---:B------:R-:W-:Y:S01]  /*3620*/  IADD3 R37, P2, R18.reuse, 0x3, RZ ;  /* 0x0000000312257810 */ /* 0x040fe20007f5e0ff */
[----:B------:R-:W-:Y:S01]  /*3630*/  IMAD.SHL.U32 R46, R18, 0x2, RZ ;  /* 0x00000002122e7824 */ /* 0x000fe200078e00ff */
[----:B------:R-:W-:Y:S01]  /*3640*/  IADD3 R41, P3, RZ, -R20, RZ ;  /* 0x80000014ff297210 */ /* 0x000fe20007f7e0ff */
[----:B------:R-:W-:Y:S01]  /*3650*/  IMAD.X R36, RZ, RZ, R19, P1 ;  /* 0x000000ffff247224 */ /* 0x000fe200008e0613 */
[----:B------:R-:W-:Y:S01]  /*3660*/  IADD3.X R20, RZ, R19, RZ, P4, !PT ;  /* 0x00000013ff147210 */ /* 0x000fe200027fe4ff */
[----:B------:R-:W-:Y:S01]  /*3670*/  IMAD R39, R39, UR8, RZ ;  /* 0x0000000827277c24 */ /* 0x000fe2000f8e02ff */
[----:B------:R-:W-:-:S02]  /*3680*/  MOV R44, R34 ;  /* 0x00000022002c7202 */ /* 0x000fc40000000f00 */
[----:B------:R-:W-:Y:S01]  /*3690*/  IADD3 R43, P5, RZ, -R4, RZ ;  /* 0x80000004ff2b7210 */ /* 0x000fe20007fbe0ff */
[----:B------:R-:W-:Y:S01]  /*36a0*/  IMAD.X R4, RZ, RZ, R19, P2 ;  /* 0x000000ffff047224 */ /* 0x000fe200010e0613 */
[----:B------:R-:W-:Y:S01]  /*36b0*/  IADD3 R37, P4, RZ, -R37, RZ ;  /* 0x80000025ff257210 */ /* 0x000fe20007f9e0ff */
[C---:B------:R-:W-:Y:S01]  /*36c0*/  IMAD R39, R40.reuse, UR9, R39 ;  /* 0x0000000928277c24 */ /* 0x040fe2000f8e0227 */
[----:B------:R-:W-:Y:S01]  /*36d0*/  IADD3.X R38, RZ, ~R20, RZ, P3, !PT ;  /* 0x80000014ff267210 */ /* 0x000fe20001ffe4ff */
[----:B------:R-:W-:-:S04]  /*36e0*/  IMAD.WIDE.U32 R20, R40, UR8, R44 ;  /* 0x0000000828147c25 */ /* 0x000fc8000f8e002c */
[----:B------:R-:W-:Y:S01]  /*36f0*/  IMAD.X R36, RZ, RZ, ~R36, P5 ;  /* 0x000000ffff247224 */ /* 0x000fe200028e0e24 */
[----:B------:R-:W-:Y:S01]  /*3700*/  IADD3 R21, R21, R39, RZ ;  /* 0x0000002715157210 */ /* 0x000fe20007ffe0ff */
[----:B------:R-:W-:Y:S02]  /*3710*/  IMAD.X R42, RZ, RZ, ~R4, P4 ;  /* 0x000000ffff2a7224 */ /* 0x000fe400020e0e04 */
[----:B------:R-:W-:Y:S02]  /*3720*/  IMAD R4, R38, UR8, RZ ;  /* 0x0000000826047c24 */ /* 0x000fe4000f8e02ff */
[----:B------:R-:W-:Y:S02]  /*3730*/  IMAD R36, R36, UR8, RZ ;  /* 0x0000000824247c24 */ /* 0x000fe4000f8e02ff */
[----:B------:R-:W-:Y:S02]  /*3740*/  IMAD R39, R41, UR9, R4 ;  /* 0x0000000929277c24 */ /* 0x000fe4000f8e0204 */
[----:B------:R-:W-:-:S02]  /*3750*/  IMAD R4, R42, UR8, RZ ;  /* 0x000000082a047c24 */ /* 0x000fc4000f8e02ff */
[----:B------:R-:W-:Y:S02]  /*3760*/  IMAD R47, R43, UR9, R36 ;  /* 0x000000092b2f7c24 */ /* 0x000fe4000f8e0224 */
[----:B------:R-:W-:-:S04]  /*3770*/  IMAD.WIDE.U32 R40, R41, UR8, R44 ;  /* 0x0000000829287c25 */ /* 0x000fc8000f8e002c */
[----:B------:R-:W-:-:S04]  /*3780*/  IMAD.WIDE.U32 R42, R43, UR8, R44 ;  /* 0x000000082b2a7c25 */ /* 0x000fc8000f8e002c */
[----:B------:R-:W-:-:S04]  /*3790*/  IMAD.WIDE.U32 R44, R37, UR8, R44 ;  /* 0x00000008252c7c25 */ /* 0x000fc8000f8e002c */
[----:B------:R-:W-:Y:S02]  /*37a0*/  IMAD R37, R37, UR9, R4 ;  /* 0x0000000925257c24 */ /* 0x000fe4000f8e0204 */
[----:B------:R-:W-:Y:S01]  /*37b0*/  IMAD.IADD R43, R43, 0x1, R47 ;  /* 0x000000012b2b7824 */ /* 0x000fe200078e022f */
[----:B------:R-:W-:Y:S01]  /*37c0*/  SHF.L.U64.HI R47, R18, 0x1, R19 ;  /* 0x00000001122f7819 */ /* 0x000fe20000010213 */
[----:B------:R-:W-:Y:S01]  /*37d0*/  IMAD.IADD R41, R41, 0x1, R39 ;  /* 0x0000000129297824 */ /* 0x000fe200078e0227 */
[----:B------:R-:W-:-:S07]  /*37e0*/  IADD3 R45, R45, R37, RZ ;  /* 0x000000252d2d7210 */ /* 0x000fce0007ffe0ff */
.L_x_109:
        /* <DEDUP_REMOVED lines=19> */
.L_x_68:
        /* <DEDUP_REMOVED lines=20> */
.L_x_69:
[----:B------:R-:W-:Y:S05]  /*3a60*/  BSYNC B3 ;  /* 0x0000000000037941 */ /* 0x000fea0003800000 */
.L_x_67:
[----:B------:R-:W-:Y:S05]  /*3a70*/  @P2 BRA `(.L_x_66) ;  /* 0x0000000400742947 */ /* 0x000fea0003800000 */
        /* <DEDUP_REMOVED lines=9> */
[----:B------:R-:W-:Y:S02]  /*3b10*/  IMAD.MOV.U32 R38, RZ, RZ, R36 ;  /* 0x000000ffff267224 */ /* 0x000fe400078e0024 */
[----:B------:R-:W-:Y:S01]  /*3b20*/  IMAD.MOV.U32 R39, RZ, RZ, R37 ;  /* 0x000000ffff277224 */ /* 0x000fe200078e0025 */
[----:B------:R-:W-:Y:S06]  /*3b30*/  BRA `(.L_x_72) ;  /* 0x0000000000507947 */ /* 0x000fec0003800000 */
.L_x_71:
        /* <DEDUP_REMOVED lines=10> */
[----:B------:R-:W-:-:S04]  /*3be0*/  IMAD.HI.U32 R38, R39, R24, RZ ;  /* 0x0000001827267227 */ /* 0x000fc800078e00ff */
[----:B------:R-:W-:Y:S01]  /*3bf0*/  IMAD.MOV.U32 R39, RZ, RZ, RZ ;  /* 0x000000ffff277224 */ /* 0x000fe200078e00ff */
[----:B------:R-:W-:-:S05]  /*3c00*/  IADD3 R37, -R38, RZ, RZ ;  /* 0x000000ff26257210 */ /* 0x000fca0007ffe1ff */
[----:B------:R-:W-:-:S05]  /*3c10*/  IMAD R37, R37, UR8, R24 ;  /* 0x0000000825257c24 */ /* 0x000fca000f8e0218 */
[----:B------:R-:W-:-:S13]  /*3c20*/  ISETP.GE.U32.AND P2, PT, R37, UR8, PT ;  /* 0x0000000825007c0c */ /* 0x000fda000bf46070 */
[----:B------:R-:W-:Y:S02]  /*3c30*/  @P2 VIADD R37, R37, -UR8 ;  /* 0x8000000825252c36 */ /* 0x000fe40008000000 */
[----:B------:R-:W-:-:S03]  /*3c40*/  @P2 VIADD R38, R38, 0x1 ;  /* 0x0000000126262836 */ /* 0x000fc60000000000 */
[----:B------:R-:W-:-:S13]  /*3c50*/  ISETP.GE.U32.AND P3, PT, R37, UR8, PT ;  /* 0x0000000825007c0c */ /* 0x000fda000bf66070 */
[----:B------:R-:W-:Y:S02]  /*3c60*/  @P3 IADD3 R38, R38, 0x1, RZ ;  /* 0x0000000126263810 */ /* 0x000fe40007ffe0ff */
[----:B------:R-:W-:-:S07]  /*3c70*/  @!P4 LOP3.LUT R38, RZ, UR8, RZ, 0x33, !PT ;  /* 0x00000008ff26cc12 */ /* 0x000fce000f8e33ff */
.L_x_72:
[----:B------:R-:W-:Y:S05]  /*3c80*/  BSYNC B3 ;  /* 0x0000000000037941 */ /* 0x000fea0003800000 */
.L_x_70:
        /* <DEDUP_REMOVED lines=13> */
.L_x_74:
        /* <DEDUP_REMOVED lines=19> */
[----:B------:R-:W-:-:S07]  /*3e90*/  @!P4 LOP3.LUT R36, RZ, UR8, RZ, 0x33, !PT ;  /* 0x00000008ff24cc12 */ /* 0x000fce000f8e33ff */
.L_x_75:
[----:B------:R-:W-:Y:S05]  /*3ea0*/  BSYNC B3 ;  /* 0x0000000000037941 */ /* 0x000fea0003800000 */
.L_x_73:
[----:B------:R-:W-:Y:S02]  /*3eb0*/  ULDC.64 UR8, c[0x0][0x230] ;  /* 0x00008c0000087ab9 */ /* 0x000fe40000000a00 */
[----:B------:R-:W-:Y:S02]  /*3ec0*/  IMAD R49, R31, UR8, RZ ;  /* 0x000000081f317c24 */ /* 0x000fe4000f8e02ff */
[----:B------:R-:W-:-:S04]  /*3ed0*/  IMAD.WIDE.U32 R38, R30, UR8, R38 ;  /* 0x000000081e267c25 */ /* 0x000fc8000f8e0026 */
[----:B------:R-:W-:Y:S01]  /*3ee0*/  IMAD R49, R30, UR9, R49 ;  /* 0x000000091e317c24 */ /* 0x000fe2000f8e0231 */
[----:B------:R-:W-:Y:S02]  /*3ef0*/  ULDC.64 UR8, c[0x0][0x238] ;  /* 0x00008e0000087ab9 */ /* 0x000fe40000000a00 */
[----:B------:R-:W-:-:S04]  /*3f00*/  IMAD.WIDE.U32 R36, R38, UR8, R36 ;  /* 0x0000000826247c25 */ /* 0x000fc8000f8e0024 */
[----:B------:R-:W-:-:S04]  /*3f10*/  IMAD.IADD R4, R49, 0x1, R39 ;  /* 0x0000000131047824 */ /* 0x000fc800078e0227 */
[----:B------:R-:W-:-:S04]  /*3f20*/  IMAD R39, R4, UR8, RZ ;  /* 0x0000000804277c24 */ /* 0x000fc8000f8e02ff */
[----:B------:R-:W-:Y:S01]  /*3f30*/  IMAD R39, R38, UR9, R39 ;  /* 0x0000000926277c24 */ /* 0x000fe2000f8e0227 */
[----:B------:R-:W-:-:S04]  /*3f40*/  ULDC.64 UR8, c[0x0][0x270] ;  /* 0x00009c0000087ab9 */ /* 0x000fc80000000a00 */
[----:B------:R-:W-:Y:S01]  /*3f50*/  IADD3 R4, R37, R39, RZ ;  /* 0x0000002725047210 */ /* 0x000fe20007ffe0ff */
[----:B------:R-:W-:-:S04]  /*3f60*/  IMAD.WIDE.U32 R38, R36, UR8, R8 ;  /* 0x0000000824267c25 */ /* 0x000fc8000f8e0008 */
[----:B------:R-:W-:-:S04]  /*3f70*/  IMAD R37, R4, UR8, RZ ;  /* 0x0000000804257c24 */ /* 0x000fc8000f8e02ff */
[----:B------:R-:W-:Y:S01]  /*3f80*/  IMAD R49, R36, UR9, R37 ;  /* 0x0000000924317c24 */ /* 0x000fe2000f8e0225 */
[----:B------:R-:W-:Y:S01]  /*3f90*/  ULDC.64 UR8, c[0x0][0x218] ;  /* 0x0000860000087ab9 */ /* 0x000fe20000000a00 */
[----:B------:R-:W-:-:S04]  /*3fa0*/  IMAD.WIDE.U32 R36, R38, UR6, R46 ;  /* 0x0000000626247c25 */ /* 0x000fc8000f8e002e */
[----:B------:R-:W-:Y:S01]  /*3fb0*/  IMAD.IADD R4, R39, 0x1, R49 ;  /* 0x0000000127047824 */ /* 0x000fe200078e0231 */
[----:B------:R-:W-:Y:S01]  /*3fc0*/  IADD3 R36, P2, R36, UR8, RZ ;  /* 0x0000000824247c10 */ /* 0x000fe2000ff5e0ff */
[----:B------:R-:W-:-:S04]  /*3fd0*/  IMAD R39, R38, UR5, RZ ;  /* 0x0000000526277c24 */ /* 0x000fc8000f8e02ff */
[----:B------:R-:W-:-:S05]  /*3fe0*/  IMAD R39, R4, UR6, R39 ;  /* 0x0000000604277c24 */ /* 0x000fca000f8e0227 */
[----:B------:R-:W-:-:S05]  /*3ff0*/  IADD3.X R37, R37, UR9, R39, P2, !PT ;  /* 0x0000000925257c10 */ /* 0x000fca00097fe427 */
[----:B------:R-:W2:Y:S01]  /*4000*/  LDG.E.U16 R36, desc[UR10][R36.64] ;  /* 0x0000000a24247981 */ /* 0x000ea2000c1e1500 */
[----:B------:R-:W-:Y:S01]  /*4010*/  IMAD.U32 R39, R2, 0x10000, RZ ;  /* 0x0001000002277824 */ /* 0x000fe200078e00ff */
[----:B--2---:R-:W-:-:S05]  /*4020*/  SHF.L.U32 R2, R36, 0x10, RZ ;  /* 0x0000001024027819 */ /* 0x004fca00000006ff */
[----:B------:R-:W-:-:S05]  /*4030*/  FADD.FTZ R2, R39, R2 ;  /* 0x0000000227027221 */ /* 0x000fca0000010000 */
[----:B------:R-:W-:-:S07]  /*4040*/  F2FP.BF16.F32.PACK_AB R2, RZ, R2 ;  /* 0x00000002ff02723e */ /* 0x000fce00000010ff */
.L_x_66:
[----:B------:R-:W-:Y:S05]  /*4050*/  BSYNC B2 ;  /* 0x0000000000027941 */ /* 0x000fea0003800000 */
.L_x_65:
[----:B------:R-:W-:Y:S04]  /*4060*/  BSSY B2, `(.L_x_76) ;  /* 0x0000084000027945 */ /* 0x000fe80003800000 */
        /* <DEDUP_REMOVED lines=16> */
.L_x_79:
        /* <DEDUP_REMOVED lines=20> */
.L_x_80:
[----:B------:R-:W-:Y:S05]  /*42b0*/  BSYNC B3 ;  /* 0x0000000000037941 */ /* 0x000fea0003800000 */
.L_x_78:
        /* <DEDUP_REMOVED lines=13> */
.L_x_82:
        /* <DEDUP_REMOVED lines=11> */
[----:B------:R-:W-:-:S03]  /*4440*/  HFMA2.MMA R39, -RZ, RZ, 0, 0 ;  /* 0x00000000ff277435 */ /* 0x000fc600000001ff */
        /* <DEDUP_REMOVED lines=8> */
.L_x_83:
[----:B------:R-:W-:Y:S05]  /*44d0*/  BSYNC B3 ;  /* 0x0000000000037941 */ /* 0x000fea0003800000 */
.L_x_81:
        /* <DEDUP_REMOVED lines=13> */
.L_x_85:
        /* <DEDUP_REMOVED lines=16> */
[----:B------:R-:W-:Y:S02]  /*46b0*/  ISETP.GE.U32.AND P3, PT, R37, UR8, PT ;  /* 0x0000000825007c0c */ /* 0x000fe4000bf66070 */
[----:B------:R-:W-:-:S11]  /*46c0*/  MOV R37, RZ ;  /* 0x000000ff00257202 */ /* 0x000fd60000000f00 */
[----:B------:R-:W-:Y:S01]  /*46d0*/  @P3 VIADD R36, R36, 0x1 ;  /* 0x0000000124243836 */ /* 0x000fe20000000000 */
[----:B------:R-:W-:-:S07]  /*46e0*/  @!P4 LOP3.LUT R36, RZ, UR8, RZ, 0x33, !PT ;  /* 0x00000008ff24cc12 */ /* 0x000fce000f8e33ff */
.L_x_86:
[----:B------:R-:W-:Y:S05]  /*46f0*/  BSYNC B3 ;  /* 0x0000000000037941 */ /* 0x000fea0003800000 */
.L_x_84:
        /* <DEDUP_REMOVED lines=9> */
[----:B------:R-:W-:-:S03]  /*4790*/  ULDC.64 UR8, c[0x0][0x270] ;  /* 0x00009c0000087ab9 */ /* 0x000fc60000000a00 */
[----:B------:R-:W-:Y:S02]  /*47a0*/  IMAD.IADD R4, R37, 0x1, R39 ;  /* 0x0000000125047824 */ /* 0x000fe400078e0227 */
[----:B------:R-:W-:-:S04]  /*47b0*/  IMAD.WIDE.U32 R38, R36, UR8, R8 ;  /* 0x0000000824267c25 */ /* 0x000fc8000f8e0008 */
[----:B------:R-:W-:-:S04]  /*47c0*/  IMAD R37, R4, UR8, RZ ;  /* 0x0000000804257c24 */ /* 0x000fc8000f8e02ff */
[----:B------:R-:W-:Y:S01]  /*47d0*/  IMAD R49, R36, UR9, R37 ;  /* 0x0000000924317c24 */ /* 0x000fe2000f8e0225 */
[----:B------:R-:W-:Y:S01]  /*47e0*/  ULDC.64 UR8, c[0x0][0x218] ;  /* 0x0000860000087ab9 */ /* 0x000fe20000000a00 */
[----:B------:R-:W-:-:S03]  /*47f0*/  IMAD.WIDE.U32 R36, R38, UR6, R46 ;  /* 0x0000000626247c25 */ /* 0x000fc6000f8e002e */
[----:B------:R-:W-:Y:S01]  /*4800*/  IADD3 R4, R39, R49, RZ ;  /* 0x0000003127047210 */ /* 0x000fe20007ffe0ff */
[----:B------:R-:W-:Y:S01]  /*4810*/  IMAD R39, R38, UR5, RZ ;  /* 0x0000000526277c24 */ /* 0x000fe2000f8e02ff */
[----:B------:R-:W-:-:S03]  /*4820*/  IADD3 R36, P2, R36, UR8, RZ ;  /* 0x0000000824247c10 */ /* 0x000fc6000ff5e0ff */
[----:B------:R-:W-:-:S05]  /*4830*/  IMAD R39, R4, UR6, R39 ;  /* 0x0000000604277c24 */ /* 0x000fca000f8e0227 */
[----:B------:R-:W-:-:S05]  /*4840*/  IADD3.X R37, R37, UR9, R39, P2, !PT ;  /* 0x0000000925257c10 */ /* 0x000fca00097fe427 */
[----:B------:R-:W2:Y:S01]  /*4850*/  LDG.E.U16 R36, desc[UR10][R36.64+0x2] ;  /* 0x0000020a24247981 */ /* 0x000ea2000c1e1500 */
[----:B------:R-:W-:Y:S02]  /*4860*/  IMAD.U32 R39, R2, 0x10000, RZ ;  /* 0x0001000002277824 */ /* 0x000fe400078e00ff */
[----:B--2---:R-:W-:-:S04]  /*4870*/  IMAD.U32 R2, R36, 0x10000, RZ ;  /* 0x0001000024027824 */ /* 0x004fc800078e00ff */
[----:B------:R-:W-:-:S05]  /*4880*/  FADD.FTZ R2, R39, R2 ;  /* 0x0000000227027221 */ /* 0x000fca0000010000 */
[----:B------:R-:W-:-:S07]  /*4890*/  F2FP.BF16.F32.PACK_AB R2, RZ, R2 ;  /* 0x00000002ff02723e */ /* 0x000fce00000010ff */
.L_x_77:
[----:B------:R-:W-:Y:S05]  /*48a0*/  BSYNC B2 ;  /* 0x0000000000027941 */ /* 0x000fea0003800000 */
.L_x_76:
        /* <DEDUP_REMOVED lines=8> */
[----:B------:R-:W-:Y:S01]  /*4930*/  MOV R52, R42 ;  /* 0x0000002a00347202 */ /* 0x000fe20000000f00 */
[----:B------:R-:W-:Y:S01]  /*4940*/  IMAD.U32 R51, RZ, RZ, UR8 ;  /* 0x00000008ff337e24 */ /* 0x000fe2000f8e00ff */
[----:B------:R-:W-:Y:S01]  /*4950*/  MOV R53, R43 ;  /* 0x0000002b00357202 */ /* 0x000fe20000000f00 */
[----:B------:R-:W-:Y:S01]  /*4960*/  IMAD.U32 R50, RZ, RZ, UR9 ;  /* 0x00000009ff327e24 */ /* 0x000fe2000f8e00ff */
[----:B------:R-:W-:-:S07]  /*4970*/  MOV R4, 0x4990 ;  /* 0x0000499000047802 */ /* 0x000fce0000000f00 */
[----:B------:R-:W-:Y:S05]  /*4980*/  CALL.REL.NOINC `($__internal_1_$__cuda_sm20_rem_s64) ;  /* 0x0000001400f47944 */ /* 0x000fea0003c00000 */
[----:B------:R-:W-:-:S04]  /*4990*/  ISETP.NE.U32.AND P2, PT, R38, RZ, PT ;  /* 0x000000ff2600720c */ /* 0x000fc80003f45070 */
[----:B------:R-:W-:Y:S01]  /*49a0*/  ISETP.NE.AND.EX P2, PT, R39, RZ, PT, P2 ;  /* 0x000000ff2700720c */ /* 0x000fe20003f45320 */
[----:B------:R-:W-:-:S12]  /*49b0*/  BRA `(.L_x_91) ;  /* 0x0000000000507947 */ /* 0x000fd80003800000 */
.L_x_90:
        /* <DEDUP_REMOVED lines=17> */
[----:B------:R-:W-:-:S04]  /*4ad0*/  @!P3 LOP3.LUT R4, RZ, UR8, RZ, 0x33, !PT ;  /* 0x00000008ff04bc12 */ /* 0x000fc8000f8e33ff */
[----:B------:R-:W-:-:S04]  /*4ae0*/  ISETP.NE.U32.AND P2, PT, R4, RZ, PT ;  /* 0x000000ff0400720c */ /* 0x000fc80003f45070 */
[----:B------:R-:W-:-:S13]  /*4af0*/  ISETP.NE.AND.EX P2, PT, RZ, RZ, PT, P2 ;  /* 0x000000ffff00720c */ /* 0x000fda0003f45320 */
.L_x_91:
[----:B------:R-:W-:Y:S05]  /*4b00*/  BSYNC B3 ;  /* 0x0000000000037941 */ /* 0x000fea0003800000 */
.L_x_89:
        /* <DEDUP_REMOVED lines=13> */
.L_x_93:
        /* <DEDUP_REMOVED lines=10> */
[----:B------:R-:W-:Y:S01]  /*4c80*/  IMAD.HI.U32 R38, R39, R24, RZ ;  /* 0x0000001827267227 */ /* 0x000fe200078e00ff */
[----:B------:R-:W-:-:S03]  /*4c90*/  MOV R39, RZ ;  /* 0x000000ff00277202 */ /* 0x000fc60000000f00 */
        /* <DEDUP_REMOVED lines=8> */
.L_x_94:
[----:B------:R-:W-:Y:S05]  /*4d20*/  BSYNC B3 ;  /* 0x0000000000037941 */ /* 0x000fea0003800000 */
.L_x_92:
        /* <DEDUP_REMOVED lines=9> */
[----:B------:R-:W-:Y:S02]  /*4dc0*/  MOV R49, R43 ;  /* 0x0000002b00317202 */ /* 0x000fe40000000f00 */
[----:B------:R-:W-:-:S07]  /*4dd0*/  MOV R4, 0x4df0 ;  /* 0x00004df000047802 */ /* 0x000fce0000000f00 */
[----:B------:R-:W-:Y:S05]  /*4de0*/  CALL.REL.NOINC `($__internal_0_$__cuda_sm20_div_s64) ;  /* 0x0000000c008c7944 */ /* 0x000fea0003c00000 */
[----:B------:R-:W-:Y:S05]  /*4df0*/  BRA `(.L_x_97) ;  /* 0x0000000000507947 */ /* 0x000fea0003800000 */
.L_x_96:
        /* <DEDUP_REMOVED lines=10> */
[----:B------:R-:W-:-:S05]  /*4ea0*/  IMAD.HI.U32 R36, R49, R42, RZ ;  /* 0x0000002a31247227 */ /* 0x000fca00078e00ff */
[----:B------:R-:W-:-:S05]  /*4eb0*/  IADD3 R37, -R36, RZ, RZ ;  /* 0x000000ff24257210 */ /* 0x000fca0007ffe1ff */
[----:B------:R-:W-:-:S05]  /*4ec0*/  IMAD R37, R37, UR8, R42 ;  /* 0x0000000825257c24 */ /* 0x000fca000f8e022a */
[----:B------:R-:W-:-:S13]  /*4ed0*/  ISETP.GE.U32.AND P2, PT, R37, UR8, PT ;  /* 0x0000000825007c0c */ /* 0x000fda000bf46070 */
[----:B------:R-:W-:Y:S01]  /*4ee0*/  @P2 VIADD R37, R37, -UR8 ;  /* 0x8000000825252c36 */ /* 0x000fe20008000000 */
[----:B------:R-:W-:-:S04]  /*4ef0*/  @P2 IADD3 R36, R36, 0x1, RZ ;  /* 0x0000000124242810 */ /* 0x000fc80007ffe0ff */
[----:B------:R-:W-:Y:S01]  /*4f00*/  ISETP.GE.U32.AND P3, PT, R37, UR8, PT ;  /* 0x0000000825007c0c */ /* 0x000fe2000bf66070 */
[----:B------:R-:W-:-:S12]  /*4f10*/  HFMA2.MMA R37, -RZ, RZ, 0, 0 ;  /* 0x00000000ff257435 */ /* 0x000fd800000001ff */
[----:B------:R-:W-:Y:S01]  /*4f20*/  @P3 VIADD R36, R36, 0x1 ;  /* 0x0000000124243836 */ /* 0x000fe20000000000 */
[----:B------:R-:W-:-:S07]  /*4f30*/  @!P4 LOP3.LUT R36, RZ, UR8, RZ, 0x33, !PT ;  /* 0x00000008ff24cc12 */ /* 0x000fce000f8e33ff */
.L_x_97:
[----:B------:R-:W-:Y:S05]  /*4f40*/  BSYNC B3 ;  /* 0x0000000000037941 */ /* 0x000fea0003800000 */
.L_x_95:
        /* <DEDUP_REMOVED lines=13> */
[----:B------:R-:W-:Y:S02]  /*5020*/  IMAD R49, R36, UR9, R37 ;  /* 0x0000000924317c24 */ /* 0x000fe4000f8e0225 */
[----:B------:R-:W-:-:S04]  /*5030*/  IMAD.WIDE.U32 R36, R38, UR6, R46 ;  /* 0x0000000626247c25 */ /* 0x000fc8000f8e002e */
[----:B------:R-:W-:Y:S01]  /*5040*/  IMAD.IADD R4, R39, 0x1, R49 ;  /* 0x0000000127047824 */ /* 0x000fe200078e0231 */
[----:B------:R-:W-:Y:S01]  /*5050*/  IADD3 R36, P2, R36, UR4, RZ ;  /* 0x0000000424247c10 */ /* 0x000fe2000ff5e0ff */
[----:B------:R-:W-:-:S04]  /*5060*/  IMAD R39, R38, UR5, RZ ;  /* 0x0000000526277c24 */ /* 0x000fc8000f8e02ff */
[----:B------:R-:W-:-:S05]  /*5070*/  IMAD R39, R4, UR6, R39 ;  /* 0x0000000604277c24 */ /* 0x000fca000f8e0227 */
[----:B------:R-:W-:-:S05]  /*5080*/  IADD3.X R37, R37, UR7, R39, P2, !PT ;  /* 0x0000000725257c10 */ /* 0x000fca00097fe427 */
[----:B------:R-:W2:Y:S01]  /*5090*/  LDG.E.U16 R36, desc[UR10][R36.64+-0x2] ;  /* 0xfffffe0a24247981 */ /* 0x000ea2000c1e1500 */
[----:B------:R-:W-:Y:S01]  /*50a0*/  SHF.L.U32 R39, R2, 0x10, RZ ;  /* 0x0000001002277819 */ /* 0x000fe200000006ff */
[----:B--2---:R-:W-:-:S04]  /*50b0*/  IMAD.U32 R2, R36, 0x10000, RZ ;  /* 0x0001000024027824 */ /* 0x004fc800078e00ff */
[----:B------:R-:W-:-:S05]  /*50c0*/  FADD.FTZ R2, R39, R2 ;  /* 0x0000000227027221 */ /* 0x000fca0000010000 */
[----:B------:R-:W-:-:S07]  /*50d0*/  F2FP.BF16.F32.PACK_AB R2, RZ, R2 ;  /* 0x00000002ff02723e */ /* 0x000fce00000010ff */
.L_x_88:
[----:B------:R-:W-:Y:S05]  /*50e0*/  BSYNC B2 ;  /* 0x0000000000027941 */ /* 0x000fea0003800000 */
.L_x_87:
        /* <DEDUP_REMOVED lines=10> */
[----:B------:R-:W-:Y:S01]  /*5190*/  MOV R50, UR9 ;  /* 0x0000000900327c02 */ /* 0x000fe20008000f00 */
[----:B------:R-:W-:Y:S01]  /*51a0*/  IMAD.MOV.U32 R53, RZ, RZ, R45 ;  /* 0x000000ffff357224 */ /* 0x000fe200078e002d */
[----:B------:R-:W-:-:S07]  /*51b0*/  MOV R4, 0x51d0 ;  /* 0x000051d000047802 */ /* 0x000fce0000000f00 */
[----:B------:R-:W-:Y:S05]  /*51c0*/  CALL.REL.NOINC `($__internal_1_$__cuda_sm20_rem_s64) ;  /* 0x0000000c00e47944 */ /* 0x000fea0003c00000 */
[----:B------:R-:W-:-:S04]  /*51d0*/  ISETP.NE.U32.AND P1, PT, R38, RZ, PT ;  /* 0x000000ff2600720c */ /* 0x000fc80003f25070 */
[----:B------:R-:W-:Y:S01]  /*51e0*/  ISETP.NE.AND.EX P1, PT, R39, RZ, PT, P1 ;  /* 0x000000ff2700720c */ /* 0x000fe20003f25310 */
[----:B------:R-:W-:-:S12]  /*51f0*/  BRA `(.L_x_102) ;  /* 0x0000000000507947 */ /* 0x000fd80003800000 */
.L_x_101:
[----:B------:R-:W-:Y:S02]  /*5200*/  ULDC UR8, c[0x0][0x268] ;  /* 0x00009a0000087ab9 */ /* 0x000fe40000000800 */
[----:B------:R-:W0:Y:S01]  /*5210*/  I2F.U32.RP R38, UR8 ;  /* 0x0000000800267d06 */ /* 0x000e220008209000 */
[----:B------:R-:W-:-:S07]  /*5220*/  ISETP.NE.U32.AND P2, PT, RZ, UR8, PT ;  /* 0x00000008ff007c0c */ /* 0x000fce000bf45070 */
[----:B0-----:R-:W0:Y:S02]  /*5230*/  MUFU.RCP R38, R38 ;  /* 0x0000002600267308 */ /* 0x001e240000001000 */
[----:B0-----:R-:W-:-:S06]  /*5240*/  IADD3 R36, R38, 0xffffffe, RZ ;  /* 0x0ffffffe26247810 */ /* 0x001fcc0007ffe0ff */
        /* <DEDUP_REMOVED lines=15> */
.L_x_102:
[----:B------:R-:W-:Y:S05]  /*5340*/  BSYNC B3 ;  /* 0x0000000000037941 */ /* 0x000fea0003800000 */
.L_x_100:
[----:B------:R-:W-:Y:S05]  /*5350*/  @P1 BRA `(.L_x_99) ;  /* 0x0000000400701947 */ /* 0x000fea0003800000 */
[----:B------:R-:W-:Y:S04]  /*5360*/  BSSY B3, `(.L_x_103) ;  /* 0x0000020000037945 */ /* 0x000fe80003800000 */
[----:B------:R-:W-:Y:S05]  /*5370*/  @!P0 BRA `(.L_x_104) ;  /* 0x0000000000288947 */ /* 0x000fea0003800000 */
[----:B------:R-:W-:Y:S01]  /*5380*/  ULDC.64 UR8, c[0x0][0x260] ;  /* 0x0000980000087ab9 */ /* 0x000fe20000000a00 */
[----:B------:R-:W-:Y:S01]  /*5390*/  MOV R52, R24 ;  /* 0x0000001800347202 */ /* 0x000fe20000000f00 */
[----:B------:R-:W-:Y:S01]  /*53a0*/  IMAD.U32 R50, RZ, RZ, UR8 ;  /* 0x00000008ff327e24 */ /* 0x000fe2000f8e00ff */
[----:B------:R-:W-:Y:S01]  /*53b0*/  MOV R48, UR9 ;  /* 0x0000000900307c02 */ /* 0x000fe20008000f00 */
[----:B------:R-:W-:Y:S01]  /*53c0*/  IMAD.MOV.U32 R49, RZ, RZ, R17 ;  /* 0x000000ffff317224 */ /* 0x000fe200078e0011 */
[----:B------:R-:W-:-:S07]  /*53d0*/  MOV R4, 0x53f0 ;  /* 0x000053f000047802 */ /* 0x000fce0000000f00 */
[----:B------:R-:W-:Y:S05]  /*53e0*/  CALL.REL.NOINC `($__internal_0_$__cuda_sm20_div_s64) ;  /* 0x00000008000c7944 */ /* 0x000fea0003c00000 */
[----:B------:R-:W-:Y:S01]  /*53f0*/  MOV R38, R36 ;  /* 0x0000002400267202 */ /* 0x000fe20000000f00 */
[----:B------:R-:W-:Y:S01]  /*5400*/  IMAD.MOV.U32 R39, RZ, RZ, R37 ;  /* 0x000000ffff277224 */ /* 0x000fe200078e0025 */
[----:B------:R-:W-:Y:S06]  /*5410*/  BRA `(.L_x_105) ;  /* 0x0000000000507947 */ /* 0x000fec0003800000 */
.L_x_104:
        /* <DEDUP_REMOVED lines=11> */
[----:B------:R-:W-:Y:S02]  /*54d0*/  IMAD.MOV R37, RZ, RZ, -R38 ;  /* 0x000000ffff257224 */ /* 0x000fe400078e0a26 */
[----:B------:R-:W-:Y:S02]  /*54e0*/  IMAD.MOV.U32 R39, RZ, RZ, RZ ;  /* 0x000000ffff277224 */ /* 0x000fe400078e00ff */
[----:B------:R-:W-:-:S05]  /*54f0*/  IMAD R37, R37, UR8, R24 ;  /* 0x0000000825257c24 */ /* 0x000fca000f8e0218 */
[----:B------:R-:W-:-:S13]  /*5500*/  ISETP.GE.U32.AND P1, PT, R37, UR8, PT ;  /* 0x0000000825007c0c */ /* 0x000fda000bf26070 */
[----:B------:R-:W-:Y:S01]  /*5510*/  @P1 IADD3 R37, R37, -UR8, RZ ;  /* 0x8000000825251c10 */ /* 0x000fe2000fffe0ff */
[----:B------:R-:W-:-:S03]  /*5520*/  @P1 VIADD R38, R38, 0x1 ;  /* 0x0000000126261836 */ /* 0x000fc60000000000 */
[----:B------:R-:W-:-:S13]  /*5530*/  ISETP.GE.U32.AND P2, PT, R37, UR8, PT ;  /* 0x0000000825007c0c */ /* 0x000fda000bf46070 */
[----:B------:R-:W-:Y:S02]  /*5540*/  @P2 IADD3 R38, R38, 0x1, RZ ;  /* 0x0000000126262810 */ /* 0x000fe40007ffe0ff */
[----:B------:R-:W-:-:S07]  /*5550*/  @!P3 LOP3.LUT R38, RZ, UR8, RZ, 0x33, !PT ;  /* 0x00000008ff26bc12 */ /* 0x000fce000f8e33ff */
.L_x_105:
[----:B------:R-:W-:Y:S05]  /*5560*/  BSYNC B3 ;  /* 0x0000000000037941 */ /* 0x000fea0003800000 */
.L_x_103:
        /* <DEDUP_REMOVED lines=12> */
[----:B------:R-:W-:Y:S05]  /*5630*/  BRA `(.L_x_108) ;  /* 0x0000000000507947 */ /* 0x000fea0003800000 */
.L_x_107:
        /* <DEDUP_REMOVED lines=17> */
[----:B------:R-:W-:-:S12]  /*5750*/  IMAD.MOV.U32 R37, RZ, RZ, RZ ;  /* 0x000000ffff257224 */ /* 0x000fd800078e00ff */
[----:B------:R-:W-:Y:S02]  /*5760*/  @P2 IADD3 R36, R36, 0x1, RZ ;  /* 0x0000000124242810 */ /* 0x000fe40007ffe0ff */
[----:B------:R-:W-:-:S07]  /*5770*/  @!P3 LOP3.LUT R36, RZ, UR8, RZ, 0x33, !PT ;  /* 0x00000008ff24bc12 */ /* 0x000fce000f8e33ff */
.L_x_108:
[----:B------:R-:W-:Y:S05]  /*5780*/  BSYNC B3 ;  /* 0x0000000000037941 */ /* 0x000fea0003800000 */
.L_x_106:
[----:B------:R-:W-:Y:S02]  /*5790*/  ULDC.64 UR8, c[0x0][0x230] ;  /* 0x00008c0000087ab9 */ /* 0x000fe40000000a00 */
[----:B------:R-:W-:Y:S02]  /*57a0*/  IMAD R49, R31, UR8, RZ ;  /* 0x000000081f317c24 */ /* 0x000fe4000f8e02ff */
[----:B------:R-:W-:-:S04]  /*57b0*/  IMAD.WIDE.U32 R38, R30, UR8, R38 ;  /* 0x000000081e267c25 */ /* 0x000fc8000f8e0026 */
[----:B------:R-:W-:Y:S01]  /*57c0*/  IMAD R49, R30, UR9, R49 ;  /* 0x000000091e317c24 */ /* 0x000fe2000f8e0231 */
[----:B------:R-:W-:Y:S02]  /*57d0*/  ULDC.64 UR8, c[0x0][0x238] ;  /* 0x00008e0000087ab9 */ /* 0x000fe40000000a00 */
[----:B------:R-:W-:Y:S02]  /*57e0*/  IMAD.WIDE.U32 R36, R38, UR8, R36 ;  /* 0x0000000826247c25 */ /* 0x000fe4000f8e0024 */
[----:B------:R-:W-:-:S05]  /*57f0*/  IADD3 R4, R49, R39, RZ ;  /* 0x0000002731047210 */ /* 0x000fca0007ffe0ff */
[----:B------:R-:W-:-:S04]  /*5800*/  IMAD R39, R4, UR8, RZ ;  /* 0x0000000804277c24 */ /* 0x000fc8000f8e02ff */
[----:B------:R-:W-:Y:S01]  /*5810*/  IMAD R39, R38, UR9, R39 ;  /* 0x0000000926277c24 */ /* 0x000fe2000f8e0227 */
[----:B------:R-:W-:-:S03]  /*5820*/  ULDC.64 UR8, c[0x0][0x270] ;  /* 0x00009c0000087ab9 */ /* 0x000fc60000000a00 */
[----:B------:R-:W-:Y:S02]  /*5830*/  IMAD.IADD R4, R37, 0x1, R39 ;  /* 0x0000000125047824 */ /* 0x000fe400078e0227 */
[----:B------:R-:W-:-:S04]  /*5840*/  IMAD.WIDE.U32 R38, R36, UR8, R8 ;  /* 0x0000000824267c25 */ /* 0x000fc8000f8e0008 */
[----:B------:R-:W-:-:S04]  /*5850*/  IMAD R37, R4, UR8, RZ ;  /* 0x0000000804257c24 */ /* 0x000fc8000f8e02ff */
[----:B------:R-:W-:Y:S02]  /*5860*/  IMAD R49, R36, UR9, R37 ;  /* 0x0000000924317c24 */ /* 0x000fe4000f8e0225 */
[----:B------:R-:W-:-:S03]  /*5870*/  IMAD.WIDE.U32 R36, R38, UR6, R46 ;  /* 0x0000000626247c25 */ /* 0x000fc6000f8e002e */
[----:B------:R-:W-:Y:S01]  /*5880*/  IADD3 R4, R39, R49, RZ ;  /* 0x0000003127047210 */ /* 0x000fe20007ffe0ff */
[----:B------:R-:W-:Y:S01]  /*5890*/  IMAD R39, R38, UR5, RZ ;  /* 0x0000000526277c24 */ /* 0x000fe2000f8e02ff */
[----:B------:R-:W-:-:S03]  /*58a0*/  IADD3 R36, P1, R36, UR4, RZ ;  /* 0x0000000424247c10 */ /* 0x000fc6000ff3e0ff */
[----:B------:R-:W-:-:S05]  /*58b0*/  IMAD R39, R4, UR6, R39 ;  /* 0x0000000604277c24 */ /* 0x000fca000f8e0227 */
[----:B------:R-:W-:-:S05]  /*58c0*/  IADD3.X R37, R37, UR7, R39, P1, !PT ;  /* 0x0000000725257c10 */ /* 0x000fca0008ffe427 */
[----:B------:R-:W2:Y:S01]  /*58d0*/  LDG.E.U16 R36, desc[UR10][R36.64] ;  /* 0x0000000a24247981 */ /* 0x000ea2000c1e1500 */
[----:B------:R-:W-:Y:S01]  /*58e0*/  IMAD.U32 R39, R2, 0x10000, RZ ;  /* 0x0001000002277824 */ /* 0x000fe200078e00ff */
[----:B--2---:R-:W-:-:S05]  /*58f0*/  SHF.L.U32 R2, R36, 0x10, RZ ;  /* 0x0000001024027819 */ /* 0x004fca00000006ff */
[----:B------:R-:W-:-:S05]  /*5900*/  FADD.FTZ R2, R39, R2 ;  /* 0x0000000227027221 */ /* 0x000fca0000010000 */
[----:B------:R-:W-:-:S07]  /*5910*/  F2FP.BF16.F32.PACK_AB R2, RZ, R2 ;  /* 0x00000002ff02723e */ /* 0x000fce00000010ff */
.L_x_99:
[----:B------:R-:W-:Y:S05]  /*5920*/  BSYNC B2 ;  /* 0x0000000000027941 */ /* 0x000fea0003800000 */
.L_x_98:
[----:B------:R-:W-:Y:S01]  /*5930*/  IADD3 R4, P2, R28, 0x1, RZ ;  /* 0x000000011c047810 */ /* 0x000fe20007f5e0ff */
[----:B------:R-:W-:Y:S01]  /*5940*/  ULDC.64 UR12, c[0x0][0x278] ;  /* 0x00009e00000c7ab9 */ /* 0x000fe20000000a00 */
[----:B------:R-:W-:Y:S02]  /*5950*/  ULDC.64 UR8, c[0x0][0x258] ;  /* 0x0000960000087ab9 */ /* 0x000fe40000000a00 */
[----:B------:R-:W-:Y:S01]  /*5960*/  ISETP.LT.U32.AND P1, PT, R4, UR12, PT ;  /* 0x0000000c04007c0c */ /* 0x000fe2000bf21070 */
[----:B------:R-:W-:Y:S01]  /*5970*/  IMAD.X R36, RZ, RZ, R29, P2 ;  /* 0x000000ffff247224 */ /* 0x000fe200010e061d */
[----:B------:R-:W-:-:S04]  /*5980*/  IADD3 R18, P2, R18, 0x4, RZ ;  /* 0x0000000412127810 */ /* 0x000fc80007f5e0ff */
[----:B------:R-:W-:Y:S02]  /*5990*/  ISETP.LT.AND.EX P1, PT, R36, UR13, PT, P1 ;  /* 0x0000000d24007c0c */ /* 0x000fe4000bf21310 */
[----:B------:R-:W-:Y:S02]  /*59a0*/  IADD3.X R19, RZ, R19, RZ, P2, !PT ;  /* 0x00000013ff137210 */ /* 0x000fe400017fe4ff */
[----:B------:R-:W-:Y:S01]  /*59b0*/  SEL R37, R4, UR12, P1 ;  /* 0x0000000c04257c07 */ /* 0x000fe20008800000 */
[----:B------:R-:W-:Y:S01]  /*59c0*/  USHF.L.U32 UR12, UR8, 0x2, URZ ;  /* 0x00000002080c7899 */ /* 0x000fe2000800063f */
[----:B------:R-:W-:Y:S01]  /*59d0*/  SEL R36, R36, UR13, P1 ;  /* 0x0000000d24247c07 */ /* 0x000fe20008800000 */
[----:B------:R-:W-:Y:S01]  /*59e0*/  USHF.L.U64.HI UR8, UR8, 0x2, UR9 ;  /* 0x0000000208087899 */ /* 0x000fe20008010209 */
[----:B------:R-:W-:Y:S02]  /*59f0*/  ISETP.GE.U32.AND P1, PT, R18, R37, PT ;  /* 0x000000251200720c */ /* 0x000fe40003f26070 */
[----:B------:R-:W-:-:S02]  /*5a00*/  IADD3 R46, P2, R46, 0x8, RZ ;  /* 0x000000082e2e7810 */ /* 0x000fc40007f5e0ff */
[----:B------:R-:W-:Y:S02]  /*5a10*/  ISETP.GE.AND.EX P1, PT, R19, R36, PT, P1 ;  /* 0x000000241300720c */ /* 0x000fe40003f26310 */
[----:B------:R-:W-:Y:S01]  /*5a20*/  IADD3 R40, P3, R40, -UR12, RZ ;  /* 0x8000000c28287c10 */ /* 0x000fe2000ff7e0ff */
[----:B------:R-:W-:Y:S01]  /*5a30*/  IMAD.X R47, RZ, RZ, R47, P2 ;  /* 0x000000ffff2f7224 */ /* 0x000fe200010e062f */
[----:B------:R-:W-:Y:S02]  /*5a40*/  IADD3 R42, P4, R42, -UR12, RZ ;  /* 0x8000000c2a2a7c10 */ /* 0x000fe4000ff9e0ff */
[----:B------:R-:W-:Y:S02]  /*5a50*/  IADD3 R44, P5, R44, -UR12, RZ ;  /* 0x8000000c2c2c7c10 */ /* 0x000fe4000ffbe0ff */
[----:B------:R-:W-:Y:S02]  /*5a60*/  IADD3 R20, P6, R20, -UR12, RZ ;  /* 0x8000000c14147c10 */ /* 0x000fe4000ffde0ff */
[----:B------:R-:W-:-:S02]  /*5a70*/  IADD3.X R41, R41, ~UR8, RZ, P3, !PT ;  /* 0x8000000829297c10 */ /* 0x000fc40009ffe4ff */
[----:B------:R-:W-:Y:S02]  /*5a80*/  IADD3.X R43, R43, ~UR8, RZ, P4, !PT ;  /* 0x800000082b2b7c10 */ /* 0x000fe4000a7fe4ff */
[----:B------:R-:W-:Y:S02]  /*5a90*/  IADD3.X R45, R45, ~UR8, RZ, P5, !PT ;  /* 0x800000082d2d7c10 */ /* 0x000fe4000affe4ff */
[----:B------:R-:W-:Y:S01]  /*5aa0*/  IADD3.X R21, R21, ~UR8, RZ, P6, !PT ;  /* 0x8000000815157c10 */ /* 0x000fe2000b7fe4ff */
[----:B------:R-:W-:Y:S06]  /*5ab0*/  @!P1 BRA `(.L_x_109) ;  /* 0xffffffdc004c9947 */ /* 0x000fec000383ffff */
.L_x_28:
[----:B------:R-:W-:Y:S05]  /*5ac0*/  BSYNC B0 ;  /* 0x0000000000007941 */ /* 0x000fea0003800000 */
.L_x_27:
[----:B------:R-:W-:-:S04]  /*5ad0*/  IADD3 R8, P0, R8, 0x1, RZ ;  /* 0x0000000108087810 */ /* 0x000fc80007f1e0ff */
[----:B------:R-:W-:Y:S02]  /*5ae0*/  IADD3.X R9, RZ, R9, RZ, P0, !PT ;  /* 0x00000009ff097210 */ /* 0x000fe400007fe4ff */
[----:B------:R-:W-:-:S04]  /*5af0*/  ISETP.GE.U32.AND P0, PT, R8, R5, PT ;  /* 0x000000050800720c */ /* 0x000fc80003f06070 */
[----:B------:R-:W-:-:S13]  /*5b00*/  ISETP.GE.AND.EX P0, PT, R9, R10, PT, P0 ;  /* 0x0000000a0900720c */ /* 0x000fda0003f06300 */
[----:B------:R-:W-:Y:S05]  /*5b10*/  @!P0 BRA `(.L_x_110) ;  /* 0xffffffb800c48947 */ /* 0x000fea000383ffff */
.L_x_26:
[----:B------:R-:W-:Y:S05]  /*5b20*/  BSYNC B1 ;  /* 0x0000000000017941 */ /* 0x000fea0003800000 */
.L_x_25:
[----:B------:R-:W-:Y:S01]  /*5b30*/  ULDC UR8, c[0x0][0x0] ;  /* 0x0000000000087ab9 */ /* 0x000fe20000000800 */
[----:B------:R-:W0:Y:S01]  /*5b40*/  LDC R6, c[0x0][0xc] ;  /* 0x00000300ff067b82 */ /* 0x000e220000000800 */
[----:B------:R-:W-:Y:S01]  /*5b50*/  ULDC.64 UR12, c[0x0][0x280] ;  /* 0x0000a000000c7ab9 */ /* 0x000fe20000000a00 */
[----:B------:R-:W-:Y:S02]  /*5b60*/  SHF.R.S32.HI R5, RZ, 0x1f, R0 ;  /* 0x0000001fff057819 */ /* 0x000fe40000011400 */
[----:B------:R-:W-:-:S04]  /*5b70*/  LEA R4, P0, R0, UR12, 0x1 ;  /* 0x0000000c00047c11 */ /* 0x000fc8000f8008ff */
[----:B------:R-:W-:-:S05]  /*5b80*/  LEA.HI.X R5, R0, UR13, R5, 0x1, P0 ;  /* 0x0000000d00057c11 */ /* 0x000fca00080f0c05 */
[----:B------:R1:W-:Y:S01]  /*5b90*/  STG.E.U16 desc[UR10][R4.64], R2 ;  /* 0x0000000204007986 */ /* 0x0003e2000c10150a */
[----:B0-----:R-:W-:Y:S01]  /*5ba0*/  IMAD R7, R6, UR8, RZ ;  /* 0x0000000806077c24 */ /* 0x001fe2000f8e02ff */
[----:B------:R-:W-:-:S04]  /*5bb0*/  ULDC.64 UR8, c[0x0][0x210] ;  /* 0x0000840000087ab9 */ /* 0x000fc80000000a00 */
[----:B------:R-:W-:-:S05]  /*5bc0*/  IADD3 R0, P0, R7, R0, RZ ;  /* 0x0000000007007210 */ /* 0x000fca0007f1e0ff */
[----:B------:R-:W-:Y:S01]  /*5bd0*/  IMAD.X R3, RZ, RZ, R3, P0 ;  /* 0x000000ffff037224 */ /* 0x000fe200000e0603 */
[----:B------:R-:W-:-:S04]  /*5be0*/  ISETP.GE.U32.AND P0, PT, R0, UR8, PT ;  /* 0x0000000800007c0c */ /* 0x000fc8000bf06070 */
[----:B------:R-:W-:-:S13]  /*5bf0*/  ISETP.GE.AND.EX P0, PT, R3, UR9, PT, P0 ;  /* 0x0000000903007c0c */ /* 0x000fda000bf06300 */
[----:B-1----:R-:W-:Y:S05]  /*5c00*/  @!P0 BRA `(.L_x_111) ;  /* 0xffffffa400448947 */ /* 0x002fea000383ffff */
[----:B------:R-:W-:Y:S05]  /*5c10*/  EXIT ;  /* 0x000000000000794d */ /* 0x000fea0003800000 */
        .weak           $__internal_0_$__cuda_sm20_div_s64
        .type           $__internal_0_$__cuda_sm20_div_s64,@function
        .size           $__internal_0_$__cuda_sm20_div_s64,($__internal_1_$__cuda_sm20_rem_s64 - $__internal_0_$__cuda_sm20_div_s64)
$__internal_0_$__cuda_sm20_div_s64:
[----:B------:R-:W-:Y:S02]  /*5c20*/  IADD3 R51, P3, RZ, -R50, RZ ;  /* 0x80000032ff337210 */ /* 0x000fe40007f7e0ff */
[----:B------:R-:W-:Y:S02]  /*5c30*/  ISETP.GE.AND P2, PT, R48, RZ, PT ;  /* 0x000000ff3000720c */ /* 0x000fe40003f46270 */
[----:B------:R-:W-:Y:S02]  /*5c40*/  IADD3.X R37, RZ, ~R48, RZ, P3, !PT ;  /* 0x80000030ff257210 */ /* 0x000fe40001ffe4ff */
[----:B------:R-:W-:Y:S02]  /*5c50*/  SEL R36, R51, R50, !P2 ;  /* 0x0000003233247207 */ /* 0x000fe40005000000 */
[----:B------:R-:W-:-:S04]  /*5c60*/  SEL R37, R37, R48, !P2 ;  /* 0x0000003025257207 */ /* 0x000fc80005000000 */
[----:B------:R-:W0:Y:S08]  /*5c70*/  I2F.U64.RP R53, R36 ;  /* 0x0000002400357312 */ /* 0x000e300000309000 */
[----:B0-----:R-:W0:Y:S02]  /*5c80*/  MUFU.RCP R55, R53 ;  /* 0x0000003500377308 */ /* 0x001e240000001000 */
[----:B0-----:R-:W-:-:S06]  /*5c90*/  VIADD R55, R55, 0x1ffffffe ;  /* 0x1ffffffe37377836 */ /* 0x001fcc0000000000 */
[----:B------:R0:W1:Y:S02]  /*5ca0*/  F2I.U64.TRUNC R56, R55 ;  /* 0x0000003700387311 */ /* 0x000064000020d800 */
[----:B0-----:R-:W-:Y:S01]  /*5cb0*/  IADD3 R55, P5, RZ, -R52, RZ ;  /* 0x80000034ff377210 */ /* 0x001fe20007fbe0ff */
[----:B-1----:R-:W-:-:S04]  /*5cc0*/  IMAD.WIDE.U32 R58, R56, R36, RZ ;  /* 0x00000024383a7225 */ /* 0x002fc800078e00ff */
[C---:B------:R-:W-:Y:S01]  /*5cd0*/  IMAD R51, R56.reuse, R37, R59 ;  /* 0x0000002538337224 */ /* 0x040fe200078e023b */
[----:B------:R-:W-:Y:S01]  /*5ce0*/  IADD3 R54, P2, RZ, -R58, RZ ;  /* 0x8000003aff367210 */ /* 0x000fe20007f5e0ff */
[----:B------:R-:W-:Y:S02]  /*5cf0*/  IMAD.MOV.U32 R59, RZ, RZ, R56 ;  /* 0x000000ffff3b7224 */ /* 0x000fe400078e0038 */
[----:B------:R-:W-:Y:S02]  /*5d00*/  IMAD R51, R57, R36, R51 ;  /* 0x0000002439337224 */ /* 0x000fe400078e0233 */
[----:B------:R-:W-:-:S03]  /*5d10*/  IMAD.HI.U32 R58, R56, R54, RZ ;  /* 0x00000036383a7227 */ /* 0x000fc600078e00ff */
[----:B------:R-:W-:-:S05]  /*5d20*/  IADD3.X R51, RZ, ~R51, RZ, P2, !PT ;  /* 0x80000033ff337210 */ /* 0x000fca00017fe4ff */
[----:B------:R-:W-:-:S04]  /*5d30*/  IMAD.WIDE.U32 R58, P2, R56, R51, R58 ;  /* 0x00000033383a7225 */ /* 0x000fc8000784003a */
[C---:B------:R-:W-:Y:S02]  /*5d40*/  IMAD R53, R57.reuse, R51, RZ ;  /* 0x0000003339357224 */ /* 0x040fe400078e02ff */
[----:B------:R-:W-:-:S04]  /*5d50*/  IMAD.HI.U32 R54, P3, R57, R54, R58 ;  /* 0x0000003639367227 */ /* 0x000fc8000786003a */
[----:B------:R-:W-:Y:S01]  /*5d60*/  IMAD.HI.U32 R51, R57, R51, RZ ;  /* 0x0000003339337227 */ /* 0x000fe200078e00ff */
[----:B------:R-:W-:-:S04]  /*5d70*/  IADD3 R59, P4, R53, R54, RZ ;  /* 0x00000036353b7210 */ /* 0x000fc80007f9e0ff */
[----:B------:R-:W-:Y:S01]  /*5d80*/  IADD3.X R51, R51, R57, RZ, P2, !PT ;  /* 0x0000003933337210 */ /* 0x000fe200017fe4ff */
[----:B------:R-:W-:-:S03]  /*5d90*/  IMAD.WIDE.U32 R56, R59, R36, RZ ;  /* 0x000000243b387225 */ /* 0x000fc600078e00ff */
[----:B------:R-:W-:Y:S01]  /*5da0*/  IADD3.X R51, RZ, RZ, R51, P4, P3 ;  /* 0x000000ffff337210 */ /* 0x000fe200027e6433 */
[----:B------:R-:W-:Y:S01]  /*5db0*/  IMAD R54, R59, R37, R57 ;  /* 0x000000253b367224 */ /* 0x000fe200078e0239 */
[----:B------:R-:W-:Y:S02]  /*5dc0*/  IADD3 R56, P2, RZ, -R56, RZ ;  /* 0x80000038ff387210 */ /* 0x000fe40007f5e0ff */
[----:B------:R-:W-:Y:S01]  /*5dd0*/  ISETP.GE.AND P4, PT, R49, RZ, PT ;  /* 0x000000ff3100720c */ /* 0x000fe20003f86270 */
[----:B------:R-:W-:Y:S02]  /*5de0*/  IMAD R54, R51, R36, R54 ;  /* 0x0000002433367224 */ /* 0x000fe400078e0236 */
[----:B------:R-:W-:Y:S01]  /*5df0*/  IMAD.HI.U32 R58, R59, R56, RZ ;  /* 0x000000383b3a7227 */ /* 0x000fe200078e00ff */
[----:B------:R-:W-:-:S03]  /*5e00*/  SEL R52, R55, R52, !P4 ;  /* 0x0000003437347207 */ /* 0x000fc60006000000 */
[----:B------:R-:W-:-:S04]  /*5e10*/  IMAD.X R54, RZ, RZ, ~R54, P2 ;  /* 0x000000ffff367224 */ /* 0x000fc800010e0e36 */
[----:B------:R-:W-:-:S04]  /*5e20*/  IMAD.WIDE.U32 R58, P2, R59, R54, R58 ;  /* 0x000000363b3a7225 */ /* 0x000fc8000784003a */
[----:B------:R-:W-:Y:S01]  /*5e30*/  IMAD.HI.U32 R53, P3, R51, R56, R58 ;  /* 0x0000003833357227 */ /* 0x000fe2000786003a */
[----:B------:R-:W-:-:S03]  /*5e40*/  MOV R59, RZ ;  /* 0x000000ff003b7202 */ /* 0x000fc60000000f00 */
[CC--:B------:R-:W-:Y:S02]  /*5e50*/  IMAD R56, R51.reuse, R54.reuse, RZ ;  /* 0x0000003633387224 */ /* 0x0c0fe400078e02ff */
[----:B------:R-:W-:-:S03]  /*5e60*/  IMAD.HI.U32 R54, R51, R54, RZ ;  /* 0x0000003633367227 */ /* 0x000fc600078e00ff */
[----:B------:R-:W-:Y:S01]  /*5e70*/  IADD3 R53, P6, R56, R53, RZ ;  /* 0x0000003538357210 */ /* 0x000fe20007fde0ff */
[----:B------:R-:W-:Y:S01]  /*5e80*/  IMAD.X R54, R54, 0x1, R51, P2 ;  /* 0x0000000136367824 */ /* 0x000fe200010e0633 */
[----:B------:R-:W-:-:S03]  /*5e90*/  IADD3.X R56, RZ, ~R49, RZ, P5, !PT ;  /* 0x80000031ff387210 */ /* 0x000fc60002ffe4ff */
[----:B------:R-:W-:Y:S01]  /*5ea0*/  IMAD.HI.U32 R58, R53, R52, RZ ;  /* 0x00000034353a7227 */ /* 0x000fe200078e00ff */
[----:B------:R-:W-:Y:S02]  /*5eb0*/  SEL R55, R56, R49, !P4 ;  /* 0x0000003138377207 */ /* 0x000fe40006000000 */
[----:B------:R-:W-:-:S03]  /*5ec0*/  IADD3.X R56, RZ, RZ, R54, P6, P3 ;  /* 0x000000ffff387210 */ /* 0x000fc600037e6436 */
[----:B------:R-:W-:-:S04]  /*5ed0*/  IMAD.WIDE.U32 R58, R53, R55, R58 ;  /* 0x00000037353a7225 */ /* 0x000fc800078e003a */
[C---:B------:R-:W-:Y:S02]  /*5ee0*/  IMAD R54, R56.reuse, R55, RZ ;  /* 0x0000003738367224 */ /* 0x040fe400078e02ff */
[----:B------:R-:W-:-:S04]  /*5ef0*/  IMAD.HI.U32 R51, P2, R56, R52, R58 ;  /* 0x0000003438337227 */ /* 0x000fc8000784003a */
[----:B------:R-:W-:Y:S01]  /*5f00*/  IMAD.HI.U32 R53, R56, R55, RZ ;  /* 0x0000003738357227 */ /* 0x000fe200078e00ff */
[----:B------:R-:W-:-:S03]  /*5f10*/  IADD3 R51, P3, R54, R51, RZ ;  /* 0x0000003336337210 */ /* 0x000fc60007f7e0ff */
[----:B------:R-:W-:Y:S02]  /*5f20*/  IMAD.X R53, RZ, RZ, R53, P2 ;  /* 0x000000ffff357224 */ /* 0x000fe400010e0635 */
[----:B------:R-:W-:-:S03]  /*5f30*/  IMAD.WIDE.U32 R56, R51, R36, RZ ;  /* 0x0000002433387225 */ /* 0x000fc600078e00ff */
[----:B------:R-:W-:Y:S01]  /*5f40*/  IADD3.X R53, RZ, R53, RZ, P3, !PT ;  /* 0x00000035ff357210 */ /* 0x000fe20001ffe4ff */
[C---:B------:R-:W-:Y:S01]  /*5f50*/  IMAD R54, R51.reuse, R37, R57 ;  /* 0x0000002533367224 */ /* 0x040fe200078e0239 */
[----:B------:R-:W-:Y:S02]  /*5f60*/  IADD3 R57, P3, -R56, R52, RZ ;  /* 0x0000003438397210 */ /* 0x000fe40007f7e1ff */
[----:B------:R-:W-:Y:S01]  /*5f70*/  IADD3 R52, P4, R51, 0x1, RZ ;  /* 0x0000000133347810 */ /* 0x000fe20007f9e0ff */
[-C--:B------:R-:W-:Y:S01]  /*5f80*/  IMAD R54, R53, R36.reuse, R54 ;  /* 0x0000002435367224 */ /* 0x080fe200078e0236 */
[----:B------:R-:W-:-:S03]  /*5f90*/  ISETP.GE.U32.AND P2, PT, R57, R36, PT ;  /* 0x000000243900720c */ /* 0x000fc60003f46070 */
[----:B------:R-:W-:Y:S01]  /*5fa0*/  IMAD.X R55, R55, 0x1, ~R54, P3 ;  /* 0x0000000137377824 */ /* 0x000fe200018e0e36 */
[----:B------:R-:W-:Y:S01]  /*5fb0*/  IADD3 R54, P3, R57, -R36, RZ ;  /* 0x8000002439367210 */ /* 0x000fe20007f7e0ff */
[----:B------:R-:W-:-:S03]  /*5fc0*/  IMAD.X R56, RZ, RZ, R53, P4 ;  /* 0x000000ffff387224 */ /* 0x000fc600020e0635 */
[----:B------:R-:W-:-:S04]  /*5fd0*/  ISETP.GE.U32.AND.EX P2, PT, R55, R37, PT, P2 ;  /* 0x000000253700720c */ /* 0x000fc80003f46120 */
[----:B------:R-:W-:Y:S02]  /*5fe0*/  SEL R57, R54, R57, P2 ;  /* 0x0000003936397207 */ /* 0x000fe40001000000 */
[----:B------:R-:W-:Y:S02]  /*5ff0*/  IADD3.X R54, R55, ~R37, RZ, P3, !PT ;  /* 0x8000002537367210 */ /* 0x000fe40001ffe4ff */
[----:B------:R-:W-:Y:S02]  /*6000*/  SEL R52, R52, R51, P2 ;  /* 0x0000003334347207 */ /* 0x000fe40001000000 */
[----:B------:R-:W-:Y:S02]  /*6010*/  SEL R55, R54, R55, P2 ;  /* 0x0000003736377207 */ /* 0x000fe40001000000 */
[----:B------:R-:W-:Y:S02]  /*6020*/  ISETP.GE.U32.AND P3, PT, R57, R36, PT ;  /* 0x000000243900720c */ /* 0x000fe40003f66070 */
[----:B------:R-:W-:-:S02]  /*6030*/  SEL R56, R56, R53, P2 ;  /* 0x0000003538387207 */ /* 0x000fc40001000000 */
[----:B------:R-:W-:Y:S02]  /*6040*/  IADD3 R51, P2, R52, 0x1, RZ ;  /* 0x0000000134337810 */ /* 0x000fe40007f5e0ff */
[----:B------:R-:W-:Y:S02]  /*6050*/  ISETP.GE.U32.AND.EX P3, PT, R55, R37, PT, P3 ;  /* 0x000000253700720c */ /* 0x000fe40003f66130 */
[----:B------:R-:W-:Y:S02]  /*6060*/  IADD3.X R37, RZ, R56, RZ, P2, !PT ;  /* 0x00000038ff257210 */ /* 0x000fe400017fe4ff */
[----:B------:R-:W-:Y:S02]  /*6070*/  SEL R51, R51, R52, P3 ;  /* 0x0000003433337207 */ /* 0x000fe40001800000 */
[----:B------:R-:W-:Y:S02]  /*6080*/  LOP3.LUT R36, R48, R49, RZ, 0x3c, !PT ;  /* 0x0000003130247212 */ /* 0x000fe400078e3cff */
[----:B------:R-:W-:-:S02]  /*6090*/  SEL R37, R37, R56, P3 ;  /* 0x0000003825257207 */ /* 0x000fc40001800000 */
[-C--:B------:R-:W-:Y:S02]  /*60a0*/  IADD3 R52, P3, RZ, -R51.reuse, RZ ;  /* 0x80000033ff347210 */ /* 0x080fe40007f7e0ff */
[----:B------:R-:W-:Y:S02]  /*60b0*/  ISETP.GE.AND P4, PT, R36, RZ, PT ;  /* 0x000000ff2400720c */ /* 0x000fe40003f86270 */
[----:B------:R-:W-:Y:S01]  /*60c0*/  ISETP.NE.U32.AND P2, PT, R50, RZ, PT ;  /* 0x000000ff3200720c */ /* 0x000fe20003f45070 */
[----:B------:R-:W-:Y:S01]  /*60d0*/  IMAD.X R36, RZ, RZ, ~R37, P3 ;  /* 0x000000ffff247224 */ /* 0x000fe200018e0e25 */
[----:B------:R-:W-:Y:S01]  /*60e0*/  SEL R52, R52, R51, !P4 ;  /* 0x0000003334347207 */ /* 0x000fe20006000000 */
[----:B------:R-:W-:Y:S01]  /*60f0*/  IMAD.MOV.U32 R51, RZ, RZ, 0x0 ;  /* 0x00000000ff337424 */ /* 0x000fe200078e00ff */
[----:B------:R-:W-:Y:S02]  /*6100*/  MOV R50, R4 ;  /* 0x0000000400327202 */ /* 0x000fe40000000f00 */
[----:B------:R-:W-:-:S02]  /*6110*/  ISETP.NE.AND.EX P2, PT, R48, RZ, PT, P2 ;  /* 0x000000ff3000720c */ /* 0x000fc40003f45320 */
[----:B------:R-:W-:Y:S02]  /*6120*/  SEL R37, R36, R37, !P4 ;  /* 0x0000002524257207 */ /* 0x000fe40006000000 */
[----:B------:R-:W-:Y:S02]  /*6130*/  SEL R36, R52, 0xffffffff, P2 ;  /* 0xffffffff34247807 */ /* 0x000fe40001000000 */
[----:B------:R-:W-:Y:S01]  /*6140*/  SEL R37, R37, 0xffffffff, P2 ;  /* 0xffffffff25257807 */ /* 0x000fe20001000000 */
[----:B------:R-:W-:Y:S06]  /*6150*/  RET.REL.NODEC R50 `(_ZN2at6native13col2im_kernelIN3c108BFloat16ES3_EEvlPKT_llllllllllllPS4_) ;  /* 0xffffff9c32a87950 */ /* 0x000fec0003c3ffff */
        .weak           $__internal_1_$__cuda_sm20_rem_s64
        .type           $__internal_1_$__cuda_sm20_rem_s64,@function
        .size           $__internal_1_$__cuda_sm20_rem_s64,(.L_x_725 - $__internal_1_$__cuda_sm20_rem_s64)
$__internal_1_$__cuda_sm20_rem_s64:
[-C--:B------:R-:W-:Y:S02]  /*6160*/  IADD3 R36, P3, RZ, -R51.reuse, RZ ;  /* 0x80000033ff247210 */ /* 0x080fe40007f7e0ff */
[----:B------:R-:W-:Y:S02]  /*6170*/  ISETP.GE.AND P2, PT, R50, RZ, PT ;  /* 0x000000ff3200720c */ /* 0x000fe40003f46270 */
[-C--:B------:R-:W-:Y:S02]  /*6180*/  IADD3.X R37, RZ, ~R50.reuse, RZ, P3, !PT ;  /* 0x80000032ff257210 */ /* 0x080fe40001ffe4ff */
[----:B------:R-:W-:Y:S02]  /*6190*/  SEL R36, R36, R51, !P2 ;  /* 0x0000003324247207 */ /* 0x000fe40005000000 */
[----:B------:R-:W-:-:S04]  /*61a0*/  SEL R37, R37, R50, !P2 ;  /* 0x0000003225257207 */ /* 0x000fc80005000000 */
[----:B------:R-:W0:Y:S08]  /*61b0*/  I2F.U64.RP R54, R36 ;  /* 0x0000002400367312 */ /* 0x000e300000309000 */
[----:B0-----:R-:W0:Y:S02]  /*61c0*/  MUFU.RCP R54, R54 ;  /* 0x0000003600367308 */ /* 0x001e240000001000 */
[----:B0-----:R-:W-:-:S06]  /*61d0*/  VIADD R48, R54, 0x1ffffffe ;  /* 0x1ffffffe36307836 */ /* 0x001fcc0000000000 */
[----:B------:R-:W0:Y:S02]  /*61e0*/  F2I.U64.TRUNC R48, R48 ;  /* 0x0000003000307311 */ /* 0x000e24000020d800 */
[----:B0-----:R-:W-:-:S04]  /*61f0*/  IMAD.WIDE.U32 R38, R48, R36, RZ ;  /* 0x0000002430267225 */ /* 0x001fc800078e00ff */
[----:B------:R-:W-:Y:S01]  /*6200*/  IMAD R39, R48, R37, R39 ;  /* 0x0000002530277224 */ /* 0x000fe200078e0227 */
[----:B------:R-:W-:-:S03]  /*6210*/  IADD3 R55, P2, RZ, -R38, RZ ;  /* 0x80000026ff377210 */ /* 0x000fc60007f5e0ff */
[----:B------:R-:W-:Y:S02]  /*6220*/  IMAD R39, R49, R36, R39 ;  /* 0x0000002431277224 */ /* 0x000fe400078e0227 */
[----:B------:R-:W-:-:S03]  /*6230*/  IMAD.HI.U32 R38, R48, R55, RZ ;  /* 0x0000003730267227 */ /* 0x000fc600078e00ff */
[----:B------:R-:W-:Y:S01]  /*6240*/  IADD3.X R57, RZ, ~R39, RZ, P2, !PT ;  /* 0x80000027ff397210 */ /* 0x000fe200017fe4ff */
[----:B------:R-:W-:-:S04]  /*6250*/  IMAD.MOV.U32 R39, RZ, RZ, R48 ;  /* 0x000000ffff277224 */ /* 0x000fc800078e0030 */
[----:B------:R-:W-:-:S04]  /*6260*/  IMAD.WIDE.U32 R38, P2, R48, R57, R38 ;  /* 0x0000003930267225 */ /* 0x000fc80007840026 */
[----:B------:R-:W-:-:S04]  /*6270*/  IMAD.HI.U32 R38, P3, R49, R55, R38 ;  /* 0x0000003731267227 */ /* 0x000fc80007860026 */
[CC--:B------:R-:W-:Y:S02]  /*6280*/  IMAD R39, R49.reuse, R57.reuse, RZ ;  /* 0x0000003931277224 */ /* 0x0c0fe400078e02ff */
[----:B------:R-:W-:-:S03]  /*6290*/  IMAD.HI.U32 R55, R49, R57, RZ ;  /* 0x0000003931377227 */ /* 0x000fc600078e00ff */
[----:B------:R-:W-:Y:S02]  /*62a0*/  IADD3 R39, P4, R39, R38, RZ ;  /* 0x0000002627277210 */ /* 0x000fe40007f9e0ff */
[----:B------:R-:W-:-:S03]  /*62b0*/  IADD3.X R55, R55, R49, RZ, P2, !PT ;  /* 0x0000003137377210 */ /* 0x000fc600017fe4ff */
[----:B------:R-:W-:Y:S01]  /*62c0*/  IMAD.WIDE.U32 R48, R39, R36, RZ ;  /* 0x0000002427307225 */ /* 0x000fe200078e00ff */
[----:B------:R-:W-:Y:S02]  /*62d0*/  IADD3.X R55, RZ, RZ, R55, P4, P3 ;  /* 0x000000ffff377210 */ /* 0x000fe400027e6437 */
[----:B------:R-:W-:Y:S01]  /*62e0*/  ISETP.GE.AND P3, PT, R53, RZ, PT ;  /* 0x000000ff3500720c */ /* 0x000fe20003f66270 */
[----:B------:R-:W-:Y:S01]  /*62f0*/  IMAD R38, R39, R37, R49 ;  /* 0x0000002527267224 */ /* 0x000fe200078e0231 */
[----:B------:R-:W-:Y:S02]  /*6300*/  IADD3 R57, P2, RZ, -R48, RZ ;  /* 0x80000030ff397210 */ /* 0x000fe40007f5e0ff */
[----:B------:R-:W-:Y:S01]  /*6310*/  IADD3 R49, P4, RZ, -R52, RZ ;  /* 0x80000034ff317210 */ /* 0x000fe20007f9e0ff */
[----:B------:R-:W-:Y:S02]  /*6320*/  IMAD R48, R55, R36, R38 ;  /* 0x0000002437307224 */ /* 0x000fe400078e0226 */
[----:B------:R-:W-:Y:S01]  /*6330*/  IMAD.HI.U32 R38, R39, R57, RZ ;  /* 0x0000003927267227 */ /* 0x000fe200078e00ff */
[----:B------:R-:W-:-:S02]  /*6340*/  SEL R49, R49, R52, !P3 ;  /* 0x0000003431317207 */ /* 0x000fc40005800000 */
[----:B------:R-:W-:Y:S01]  /*6350*/  IADD3.X R52, RZ, ~R53, RZ, P4, !PT ;  /* 0x80000035ff347210 */ /* 0x000fe200027fe4ff */
[----:B------:R-:W-:-:S03]  /*6360*/  IMAD.X R48, RZ, RZ, ~R48, P2 ;  /* 0x000000ffff307224 */ /* 0x000fc600010e0e30 */
[----:B------:R-:W-:Y:S01]  /*6370*/  SEL R53, R52, R53, !P3 ;  /* 0x0000003534357207 */ /* 0x000fe20005800000 */
[----:B------:R-:W-:-:S04]  /*6380*/  IMAD.WIDE.U32 R38, P2, R39, R48, R38 ;  /* 0x0000003027267225 */ /* 0x000fc80007840026 */
[----:B------:R-:W-:-:S04]  /*6390*/  IMAD.HI.U32 R54, R55, R48, RZ ;  /* 0x0000003037367227 */ /* 0x000fc800078e00ff */
[----:B------:R-:W-:-:S04]  /*63a0*/  IMAD.HI.U32 R38, P5, R55, R57, R38 ;  /* 0x0000003937267227 */ /* 0x000fc800078a0026 */
[----:B------:R-:W-:Y:S02]  /*63b0*/  IMAD R39, R55, R48, RZ ;  /* 0x0000003037277224 */ /* 0x000fe400078e02ff */
[----:B------:R-:W-:-:S03]  /*63c0*/  IMAD.X R55, R54, 0x1, R55, P2 ;  /* 0x0000000136377824 */ /* 0x000fc600010e0637 */
[----:B------:R-:W-:Y:S01]  /*63d0*/  IADD3 R48, P6, R39, R38, RZ ;  /* 0x0000002627307210 */ /* 0x000fe20007fde0ff */
[----:B------:R-:W-:-:S03]  /*63e0*/  HFMA2.MMA R39, -RZ, RZ, 0, 0 ;  /* 0x00000000ff277435 */ /* 0x000fc600000001ff */
[----:B------:R-:W-:Y:S01]  /*63f0*/  IADD3.X R52, RZ, RZ, R55, P6, P5 ;  /* 0x000000ffff347210 */ /* 0x000fe200037ea437 */
[----:B------:R-:W-:-:S04]  /*6400*/  IMAD.HI.U32 R38, R48, R49, RZ ;  /* 0x0000003130267227 */ /* 0x000fc800078e00ff */
[-C--:B------:R-:W-:Y:S02]  /*6410*/  IMAD R55, R52, R53.reuse, RZ ;  /* 0x0000003534377224 */ /* 0x080fe400078e02ff */
[----:B------:R-:W-:-:S04]  /*6420*/  IMAD.WIDE.U32 R38, R48, R53, R38 ;  /* 0x0000003530267225 */ /* 0x000fc800078e0026 */
[----:B------:R-:W-:-:S04]  /*6430*/  IMAD.HI.U32 R48, R52, R53, RZ ;  /* 0x0000003534307227 */ /* 0x000fc800078e00ff */
[----:B------:R-:W-:-:S04]  /*6440*/  IMAD.HI.U32 R38, P2, R52, R49, R38 ;  /* 0x0000003134267227 */ /* 0x000fc80007840026 */
[----:B------:R-:W-:Y:S01]  /*6450*/  IMAD.X R48, RZ, RZ, R48, P2 ;  /* 0x000000ffff307224 */ /* 0x000fe200010e0630 */
[----:B------:R-:W-:-:S04]  /*6460*/  IADD3 R55, P4, R55, R38, RZ ;  /* 0x0000002637377210 */ /* 0x000fc80007f9e0ff */
[----:B------:R-:W-:Y:S01]  /*6470*/  IADD3.X R57, RZ, R48, RZ, P4, !PT ;  /* 0x00000030ff397210 */ /* 0x000fe200027fe4ff */
[----:B------:R-:W-:-:S04]  /*6480*/  IMAD.WIDE.U32 R38, R55, R36, RZ ;  /* 0x0000002437267225 */ /* 0x000fc800078e00ff */
[----:B------:R-:W-:Y:S01]  /*6490*/  IMAD R55, R55, R37, R39 ;  /* 0x0000002537377224 */ /* 0x000fe200078e0227 */
[----:B------:R-:W-:-:S03]  /*64a0*/  IADD3 R39, P4, -R38, R49, RZ ;  /* 0x0000003126277210 */ /* 0x000fc60007f9e1ff */
[-C--:B------:R-:W-:Y:S01]  /*64b0*/  IMAD R38, R57, R36.reuse, R55 ;  /* 0x0000002439267224 */ /* 0x080fe200078e0237 */
[----:B------:R-:W-:-:S03]  /*64c0*/  ISETP.GE.U32.AND P2, PT, R39, R36, PT ;  /* 0x000000242700720c */ /* 0x000fc60003f46070 */
[----:B------:R-:W-:Y:S01]  /*64d0*/  IMAD.X R55, R53, 0x1, ~R38, P4 ;  /* 0x0000000135377824 */ /* 0x000fe200020e0e26 */
[----:B------:R-:W-:-:S04]  /*64e0*/  IADD3 R49, P4, R39, -R36, RZ ;  /* 0x8000002427317210 */ /* 0x000fc80007f9e0ff */
[CC--:B------:R-:W-:Y:S02]  /*64f0*/  ISETP.GE.U32.AND.EX P2, PT, R55.reuse, R37.reuse, PT, P2 ;  /* 0x000000253700720c */ /* 0x0c0fe40003f46120 */
[----:B------:R-:W-:Y:S02]  /*6500*/  IADD3.X R53, R55, ~R37, RZ, P4, !PT ;  /* 0x8000002537357210 */ /* 0x000fe400027fe4ff */
[----:B------:R-:W-:Y:S02]  /*6510*/  SEL R49, R49, R39, P2 ;  /* 0x0000002731317207 */ /* 0x000fe40001000000 */
[----:B------:R-:W-:Y:S02]  /*6520*/  SEL R53, R53, R55, P2 ;  /* 0x0000003735357207 */ /* 0x000fe40001000000 */
[CC--:B------:R-:W-:Y:S02]  /*6530*/  ISETP.GE.U32.AND P2, PT, R49.reuse, R36.reuse, PT ;  /* 0x000000243100720c */ /* 0x0c0fe40003f46070 */
[----:B------:R-:W-:-:S02]  /*6540*/  IADD3 R38, P4, R49, -R36, RZ ;  /* 0x8000002431267210 */ /* 0x000fc40007f9e0ff */
[----:B------:R-:W-:-:S03]  /*6550*/  ISETP.GE.U32.AND.EX P2, PT, R53, R37, PT, P2 ;  /* 0x000000253500720c */ /* 0x000fc60003f46120 */
[----:B------:R-:W-:Y:S01]  /*6560*/  IMAD.X R39, R53, 0x1, ~R37, P4 ;  /* 0x0000000135277824 */ /* 0x000fe200020e0e25 */
[----:B------:R-:W-:-:S04]  /*6570*/  SEL R38, R38, R49, P2 ;  /* 0x0000003126267207 */ /* 0x000fc80001000000 */
[----:B------:R-:W-:Y:S02]  /*6580*/  SEL R39, R39, R53, P2 ;  /* 0x0000003527277207 */ /* 0x000fe40001000000 */
[-C--:B------:R-:W-:Y:S02]  /*6590*/  IADD3 R37, P4, RZ, -R38.reuse, RZ ;  /* 0x80000026ff257210 */ /* 0x080fe40007f9e0ff */
[----:B------:R-:W-:Y:S02]  /*65a0*/  ISETP.NE.U32.AND P2, PT, R51, RZ, PT ;  /* 0x000000ff3300720c */ /* 0x000fe40003f45070 */
[-C--:B------:R-:W-:Y:S02]  /*65b0*/  IADD3.X R36, RZ, ~R39.reuse, RZ, P4, !PT ;  /* 0x80000027ff247210 */ /* 0x080fe400027fe4ff */
[----:B------:R-:W-:Y:S02]  /*65c0*/  SEL R38, R37, R38, !P3 ;  /* 0x0000002625267207 */ /* 0x000fe40005800000 */
[----:B------:R-:W-:Y:S01]  /*65d0*/  SEL R39, R36, R39, !P3 ;  /* 0x0000002724277207 */ /* 0x000fe20005800000 */
[----:B------:R-:W-:Y:S01]  /*65e0*/  IMAD.MOV.U32 R36, RZ, RZ, R4 ;  /* 0x000000ffff247224 */ /* 0x000fe200078e0004 */
[----:B------:R-:W-:-:S02]  /*65f0*/  MOV R37, 0x0 ;  /* 0x0000000000257802 */ /* 0x000fc40000000f00 */
[----:B------:R-:W-:-:S04]  /*6600*/  ISETP.NE.AND.EX P2, PT, R50, RZ, PT, P2 ;  /* 0x000000ff3200720c */ /* 0x000fc80003f45320 */
[----:B------:R-:W-:Y:S02]  /*6610*/  SEL R38, R38, 0xffffffff, P2 ;  /* 0xffffffff26267807 */ /* 0x000fe40001000000 */
[----:B------:R-:W-:Y:S01]  /*6620*/  SEL R39, R39, 0xffffffff, P2 ;  /* 0xffffffff27277807 */ /* 0x000fe20001000000 */
[----:B------:R-:W-:Y:S06]  /*6630*/  RET.REL.NODEC R36 `(_ZN2at6native13col2im_kernelIN3c108BFloat16ES3_EEvlPKT_llllllllllllPS4_) ;  /* 0xffffff9824707950 */ /* 0x000fec0003c3ffff */
.L_x_112:
[----:B------:R-:W-:-:S00]  /*6640*/  BRA `(.L_x_112) ;  /* 0xfffffffc00fc7947 */ /* 0x000fc0000383ffff */
[----:B------:R-:W-:-:S00]  /*6650*/  NOP ;  /* 0x0000000000007918 */ /* 0x000fc00000000000 */
        /* <DEDUP_REMOVED lines=10> */
.L_x_725:


//--------------------- .text._ZN2at6native13vol2im_kernelIN3c108BFloat16ES3_EEvlPKT_jjjjjjjjjjjjjjjjjjjPS4_ --------------------------
	.section	.text._ZN2at6native13vol2im_kernelIN3c108BFloat16ES3_EEvlPKT_jjjjjjjjjjjjjjjjjjjPS4_,"ax",@progbits
	.align	128
        .global         _ZN2at6native13vol2im_kernelIN3c108BFloat16ES3_EEvlPKT_jjjjjjjjjjjjjjjjjjjPS4_
        .type           _ZN2at6native13vol2im_kernelIN3c108BFloat16ES3_EEvlPKT_jjjjjjjjjjjjjjjjjjjPS4_,@function
        .size           _ZN2at6native13vol2im_kernelIN3c108BFloat16ES3_EEvlPKT_jjjjjjjjjjjjjjjjjjjPS4_,(.L_x_741 - _ZN2at6native13vol2im_kernelIN3c108BFloat16ES3_EEvlPKT_jjjjjjjjjjjjjjjjjjjPS4_)
        .other          _ZN2at6native13vol2im_kernelIN3c108BFloat16ES3_EEvlPKT_jjjjjjjjjjjjjjjjjjjPS4_,@"STO_CUDA_ENTRY STV_DEFAULT"
_ZN2at6native13vol2im_kernelIN3c108BFloat16ES3_EEvlPKT_jjjjjjjjjjjjjjjjjjjPS4_:
.text._ZN2at6native13vol2im_kernelIN3c108BFloat16ES3_EEvlPKT_jjjjjjjjjjjjjjjjjjjPS4_:
[----:B------:R-:W-:Y:S01]  /*0000*/  LDC R1, c[0x0][0x28] ;  /* 0x00000a00ff017b82 */ /* 0x000fe20000000800 */
[----:B------:R-:W0:Y:S01]  /*0010*/  S2R R2, SR_TID.X ;  /* 0x0000000000027919 */ /* 0x000e220000002100 */
[----:B------:R-:W-:-:S06]  /*0020*/  ULDC UR4, c[0x0][0x0] ;  /* 0x0000000000047ab9 */ /* 0x000fcc0000000800 */
[----:B------:R-:W0:Y:S01]  /*0030*/  S2UR UR5, SR_CTAID.X ;  /* 0x00000000000579c3 */ /* 0x000e220000002500 */
[----:B------:R-:W-:Y:S01]  /*0040*/  IMAD.MOV.U32 R3, RZ, RZ, RZ ;  /* 0x000000ffff037224 */ /* 0x000fe200078e00ff */
[----:B------:R-:W-:-:S06]  /*0050*/  ULDC.64 UR6, c[0x0][0x210] ;  /* 0x0000840000067ab9 */ /* 0x000fcc0000000a00 */
[----:B------:R-:W0:Y:S02]  /*0060*/  LDC R5, c[0x0][RZ] ;  /* 0x00000000ff057b82 */ /* 0x000e240000000800 */
[----:B0-----:R-:W-:-:S03]  /*0070*/  IMAD.WIDE.U32 R2, R5, UR5, R2 ;  /* 0x0000000505027c25 */ /* 0x001fc6000f8e0002 */
[----:B------:R-:W-:-:S04]  /*0080*/  ISETP.GE.U32.AND P0, PT, R2, UR6, PT ;  /* 0x0000000602007c0c */ /* 0x000fc8000bf06070 */
[----:B------:R-:W-:-:S13]  /*0090*/  ISETP.GE.AND.EX P0, PT, R3, UR7, PT, P0 ;  /* 0x0000000703007c0c */ /* 0x000fda000bf06300 */
[----:B------:R-:W-:Y:S05]  /*00a0*/  @P0 EXIT ;  /* 0x000000000000094d */ /* 0x000fea0003800000 */
[----:B------:R-:W-:Y:S01]  /*00b0*/  IMAD.MOV.U32 R0, RZ, RZ, R2 ;  /* 0x000000ffff007224 */ /* 0x000fe200078e0002 */
[----:B------:R-:W-:Y:S01]  /*00c0*/  ULDC UR5, c[0x0][0xc] ;  /* 0x0000030000057ab9 */ /* 0x000fe20000000800 */
[----:B------:R-:W-:Y:S01]  /*00d0*/  ULDC.64 UR8, c[0x0][0x208] ;  /* 0x0000820000087ab9 */ /* 0x000fe20000000a00 */
[----:B------:R-:W-:-:S12]  /*00e0*/  UIMAD UR4, UR4, UR5, URZ ;  /* 0x00000005040472a4 */ /* 0x000fd8000f8e023f */
.L_x_142:
[----:B------:R-:W-:Y:S01]  /*00f0*/  ULDC UR5, c[0x0][0x228] ;  /* 0x00008a0000057ab9 */ /* 0x000fe20000000800 */
[----:B------:R-:W-:Y:S01]  /*0100*/  ULDC.64 UR10, c[0x0][0x220] ;  /* 0x00008800000a7ab9 */ /* 0x000fe20000000a00 */
[----:B------:R-:W0:Y:S01]  /*0110*/  I2F.U32.RP R2, UR5 ;  /* 0x0000000500027d06 */ /* 0x000e220008209000 */
[----:B------:R-:W-:Y:S01]  /*0120*/  ISETP.NE.U32.AND P2, PT, RZ, UR5, PT ;  /* 0x00000005ff007c0c */ /* 0x000fe2000bf45070 */
[----:B------:R-:W1:Y:S01]  /*0130*/  LDC.64 R12, c[0x0][0x258] ;  /* 0x00009600ff0c7b82 */ /* 0x000e620000000a00 */
[----:B------:R-:W-:Y:S01]  /*0140*/  ULDC.64 UR6, c[0x0][0x240] ;  /* 0x0000900000067ab9 */ /* 0x000fe20000000a00 */
[----:B------:R-:W-:Y:S04]  /*0150*/  BSSY B0, `(.L_x_113) ;  /* 0x000005a000007945 */ /* 0x000fe80003800000 */
[----:B------:R-:W2:Y:S02]  /*0160*/  I2F.U32.RP R7, UR11 ;  /* 0x0000000b00077d06 */ /* 0x000ea40008209000 */
[----:B------:R-:W3:Y:S06]  /*0170*/  LDC.64 R10, c[0x0][0x230] ;  /* 0x00008c00ff0a7b82 */ /* 0x000eec0000000a00 */
[----:B0-----:R-:W0:Y:S08]  /*0180*/  MUFU.RCP R2, R2 ;  /* 0x0000000200027308 */ /* 0x001e300000001000 */
[----:B--2---:R-:W-:Y:S08]  /*0190*/  MUFU.RCP R7, R7 ;  /* 0x0000000700077308 */ /* 0x004ff00000001000 */
[----:B------:R-:W2:Y:S01]  /*01a0*/  I2F.U32.RP R8, UR10 ;  /* 0x0000000a00087d06 */ /* 0x000ea20008209000 */
[----:B0-----:R-:W-:Y:S01]  /*01b0*/  IADD3 R4, R2, 0xffffffe, RZ ;  /* 0x0ffffffe02047810 */ /* 0x001fe20007ffe0ff */
[----:B---3--:R-:W-:-:S04]  /*01c0*/  VIADD R11, R11, 0xffffffff ;  /* 0xffffffff0b0b7836 */ /* 0x008fc80000000000 */
[----:B-1----:R-:W-:Y:S02]  /*01d0*/  IMAD R16, R11, R12, 0x1 ;  /* 0x000000010b107424 */ /* 0x002fe400078e020c */
[----:B------:R0:W1:Y:S08]  /*01e0*/  F2I.FTZ.U32.TRUNC.NTZ R5, R4 ;  /* 0x0000000400057305 */ /* 0x000070000021f000 */
[----:B--2---:R-:W-:Y:S01]  /*01f0*/  MUFU.RCP R8, R8 ;  /* 0x0000000800087308 */ /* 0x004fe20000001000 */
[----:B0-----:R-:W-:-:S02]  /*0200*/  IMAD.MOV.U32 R4, RZ, RZ, RZ ;  /* 0x000000ffff047224 */ /* 0x001fc400078e00ff */
[----:B-1----:R-:W-:-:S04]  /*0210*/  IMAD.MOV R9, RZ, RZ, -R5 ;  /* 0x000000ffff097224 */ /* 0x002fc800078e0a05 */
[----:B------:R-:W-:-:S04]  /*0220*/  IMAD R9, R9, UR5, RZ ;  /* 0x0000000509097c24 */ /* 0x000fc8000f8e02ff */
[----:B------:R-:W-:-:S04]  /*0230*/  IMAD.HI.U32 R5, R5, R9, R4 ;  /* 0x0000000905057227 */ /* 0x000fc800078e0004 */
[----:B------:R-:W-:Y:S02]  /*0240*/  VIADD R4, R7, 0xffffffe ;  /* 0x0ffffffe07047836 */ /* 0x000fe40000000000 */
[----:B------:R-:W-:-:S05]  /*0250*/  IMAD.HI.U32 R6, R5, R0, RZ ;  /* 0x0000000005067227 */ /* 0x000fca00078e00ff */
[----:B------:R-:W-:-:S05]  /*0260*/  IADD3 R5, -R6, RZ, RZ ;  /* 0x000000ff06057210 */ /* 0x000fca0007ffe1ff */
[----:B------:R-:W-:Y:S02]  /*0270*/  IMAD R2, R5, UR5, R0 ;  /* 0x0000000505027c24 */ /* 0x000fe4000f8e0200 */
[----:B------:R0:W1:Y:S03]  /*0280*/  F2I.FTZ.U32.TRUNC.NTZ R5, R4 ;  /* 0x0000000400057305 */ /* 0x000066000021f000 */
[----:B------:R-:W-:Y:S01]  /*0290*/  ISETP.GE.U32.AND P0, PT, R2, UR5, PT ;  /* 0x0000000502007c0c */ /* 0x000fe2000bf06070 */
[----:B0-----:R-:W-:Y:S01]  /*02a0*/  HFMA2.MMA R4, -RZ, RZ, 0, 0 ;  /* 0x00000000ff047435 */ /* 0x001fe200000001ff */
[----:B-1----:R-:W-:-:S11]  /*02b0*/  IADD3 R7, RZ, -R5, RZ ;  /* 0x80000005ff077210 */ /* 0x002fd60007ffe0ff */
[----:B------:R-:W-:Y:S02]  /*02c0*/  @P0 VIADD R2, R2, -UR5 ;  /* 0x8000000502020c36 */ /* 0x000fe40008000000 */
[----:B------:R-:W-:Y:S02]  /*02d0*/  @P0 VIADD R6, R6, 0x1 ;  /* 0x0000000106060836 */ /* 0x000fe40000000000 */
[----:B------:R-:W-:Y:S01]  /*02e0*/  IMAD R7, R7, UR11, RZ ;  /* 0x0000000b07077c24 */ /* 0x000fe2000f8e02ff */
[----:B------:R-:W-:-:S03]  /*02f0*/  ISETP.GE.U32.AND P1, PT, R2, UR5, PT ;  /* 0x0000000502007c0c */ /* 0x000fc6000bf26070 */
[----:B------:R-:W-:-:S04]  /*0300*/  IMAD.HI.U32 R5, R5, R7, R4 ;  /* 0x0000000705057227 */ /* 0x000fc800078e0004 */
[----:B------:R-:W-:-:S06]  /*0310*/  VIADD R4, R8, 0xffffffe ;  /* 0x0ffffffe08047836 */ /* 0x000fcc0000000000 */
[----:B------:R-:W-:Y:S01]  /*0320*/  @P1 VIADD R6, R6, 0x1 ;  /* 0x0000000106061836 */ /* 0x000fe20000000000 */
[----:B------:R-:W-:Y:S02]  /*0330*/  @!P2 LOP3.LUT R6, RZ, UR5, RZ, 0x33, !PT ;  /* 0x00000005ff06ac12 */ /* 0x000fe4000f8e33ff */
[----:B------:R-:W-:-:S03]  /*0340*/  ISETP.NE.U32.AND P2, PT, RZ, UR11, PT ;  /* 0x0000000bff007c0c */ /* 0x000fc6000bf45070 */
[----:B------:R-:W-:-:S04]  /*0350*/  IMAD.HI.U32 R7, R5, R6, RZ ;  /* 0x0000000605077227 */ /* 0x000fc800078e00ff */
[----:B------:R-:W-:-:S04]  /*0360*/  IMAD.MOV R5, RZ, RZ, -R7 ;  /* 0x000000ffff057224 */ /* 0x000fc800078e0a07 */
[----:B------:R-:W-:Y:S02]  /*0370*/  IMAD R2, R5, UR11, R6 ;  /* 0x0000000b05027c24 */ /* 0x000fe4000f8e0206 */
[----:B------:R0:W1:Y:S03]  /*0380*/  F2I.FTZ.U32.TRUNC.NTZ R5, R4 ;  /* 0x0000000400057305 */ /* 0x000066000021f000 */
[----:B------:R-:W-:Y:S01]  /*0390*/  ISETP.GE.U32.AND P0, PT, R2, UR11, PT ;  /* 0x0000000b02007c0c */ /* 0x000fe2000bf06070 */
[----:B0-----:R-:W-:Y:S02]  /*03a0*/  IMAD.MOV.U32 R4, RZ, RZ, RZ ;  /* 0x000000ffff047224 */ /* 0x001fe400078e00ff */
[----:B-1----:R-:W-:-:S10]  /*03b0*/  IMAD.MOV R9, RZ, RZ, -R5 ;  /* 0x000000ffff097224 */ /* 0x002fd400078e0a05 */
[----:B------:R-:W-:Y:S01]  /*03c0*/  @P0 IADD3 R2, R2, -UR11, RZ ;  /* 0x8000000b02020c10 */ /* 0x000fe2000fffe0ff */
[----:B------:R-:W-:Y:S02]  /*03d0*/  @P0 VIADD R7, R7, 0x1 ;  /* 0x0000000107070836 */ /* 0x000fe40000000000 */
[----:B------:R-:W-:Y:S01]  /*03e0*/  IMAD R9, R9, UR10, RZ ;  /* 0x0000000a09097c24 */ /* 0x000fe2000f8e02ff */
[----:B------:R-:W-:-:S03]  /*03f0*/  ISETP.GE.U32.AND P1, PT, R2, UR11, PT ;  /* 0x0000000b02007c0c */ /* 0x000fc6000bf26070 */
[----:B------:R-:W-:Y:S02]  /*0400*/  IMAD.HI.U32 R2, R5, R9, R4 ;  /* 0x0000000905027227 */ /* 0x000fe400078e0004 */
[----:B------:R-:W0:Y:S08]  /*0410*/  LDC R4, c[0x0][0x238] ;  /* 0x00008e00ff047b82 */ /* 0x000e300000000800 */
[----:B------:R-:W-:-:S02]  /*0420*/  @P1 IADD3 R7, R7, 0x1, RZ ;  /* 0x0000000107071810 */ /* 0x000fc40007ffe0ff */
[----:B------:R-:W-:Y:S02]  /*0430*/  @!P2 LOP3.LUT R7, RZ, UR11, RZ, 0x33, !PT ;  /* 0x0000000bff07ac12 */ /* 0x000fe4000f8e33ff */
[----:B------:R-:W-:Y:S02]  /*0440*/  ISETP.NE.U32.AND P1, PT, RZ, UR10, PT ;  /* 0x0000000aff007c0c */ /* 0x000fe4000bf25070 */
[----:B------:R-:W-:Y:S01]  /*0450*/  IADD3 R5, -R7, RZ, RZ ;  /* 0x000000ff07057210 */ /* 0x000fe20007ffe1ff */
[----:B------:R-:W-:-:S04]  /*0460*/  IMAD.HI.U32 R2, R2, R7, RZ ;  /* 0x0000000702027227 */ /* 0x000fc800078e00ff */
[----:B------:R-:W-:Y:S02]  /*0470*/  IMAD.MOV R2, RZ, RZ, -R2 ;  /* 0x000000ffff027224 */ /* 0x000fe400078e0a02 */
[--C-:B------:R-:W-:Y:S02]  /*0480*/  IMAD R5, R5, UR11, R6.reuse ;  /* 0x0000000b05057c24 */ /* 0x100fe4000f8e0206 */
[----:B------:R-:W-:Y:S01]  /*0490*/  IMAD R2, R2, UR10, R7 ;  /* 0x0000000a02027c24 */ /* 0x000fe2000f8e0207 */
[----:B0-----:R-:W-:Y:S01]  /*04a0*/  IADD3 R8, R4, -0x1, RZ ;  /* 0xffffffff04087810 */ /* 0x001fe20007ffe0ff */
[----:B------:R-:W-:Y:S01]  /*04b0*/  IMAD.MOV R7, RZ, RZ, -R6 ;  /* 0x000000ffff077224 */ /* 0x000fe200078e0a06 */
[----:B------:R-:W-:Y:S01]  /*04c0*/  IADD3 R5, R5, UR6, RZ ;  /* 0x0000000605057c10 */ /* 0x000fe2000fffe0ff */
[----:B------:R-:W-:Y:S01]  /*04d0*/  IMAD.MOV.U32 R6, RZ, RZ, RZ ;  /* 0x000000ffff067224 */ /* 0x000fe200078e00ff */
[----:B------:R-:W-:Y:S01]  /*04e0*/  ISETP.GE.U32.AND P0, PT, R2, UR10, PT ;  /* 0x0000000a02007c0c */ /* 0x000fe2000bf06070 */
[----:B------:R-:W-:Y:S01]  /*04f0*/  IMAD R4, R7, UR5, R0 ;  /* 0x0000000507047c24 */ /* 0x000fe2000f8e0200 */
[----:B------:R-:W-:Y:S01]  /*0500*/  ISETP.GE.U32.AND P3, PT, R5, R16, PT ;  /* 0x000000100500720c */ /* 0x000fe20003f66070 */
[----:B------:R-:W-:Y:S01]  /*0510*/  IMAD R13, R8, R13, 0x1 ;  /* 0x00000001080d7424 */ /* 0x000fe200078e020d */
[----:B------:R-:W-:Y:S01]  /*0520*/  MOV R8, RZ ;  /* 0x000000ff00087202 */ /* 0x000fe20000000f00 */
[----:B------:R-:W-:-:S05]  /*0530*/  VIADD R4, R4, UR7 ;  /* 0x0000000704047c36 */ /* 0x000fca0008000000 */
[----:B------:R-:W-:-:S03]  /*0540*/  ISETP.GE.U32.AND P2, PT, R4, R13, PT ;  /* 0x0000000d0400720c */ /* 0x000fc60003f46070 */
[----:B------:R-:W-:-:S05]  /*0550*/  @P0 VIADD R2, R2, -UR10 ;  /* 0x8000000a02020c36 */ /* 0x000fca0008000000 */
[----:B------:R-:W-:-:S13]  /*0560*/  ISETP.GE.U32.AND P0, PT, R2, UR10, PT ;  /* 0x0000000a02007c0c */ /* 0x000fda000bf06070 */
[----:B------:R-:W-:Y:S01]  /*0570*/  @P0 VIADD R2, R2, -UR10 ;  /* 0x8000000a02020c36 */ /* 0x000fe20008000000 */
[----:B------:R-:W-:Y:S01]  /*0580*/  @!P1 LOP3.LUT R2, RZ, UR10, RZ, 0x33, !PT ;  /* 0x0000000aff029c12 */ /* 0x000fe2000f8e33ff */
[----:B------:R-:W-:Y:S06]  /*0590*/  @!P2 BRA `(.L_x_114) ;  /* 0x000000000054a947 */ /* 0x000fec0003800000 */
[----:B------:R-:W-:Y:S02]  /*05a0*/  ULDC UR5, c[0x0][0x250] ;  /* 0x0000940000057ab9 */ /* 0x000fe40000000800 */
        /* <DEDUP_REMOVED lines=8> */
[----:B------:R-:W-:-:S04]  /*0630*/  IMAD.HI.U32 R12, R9, R7, R8 ;  /* 0x00000007090c7227 */ /* 0x000fc800078e0008 */
[----:B------:R-:W-:-:S04]  /*0640*/  IMAD.IADD R7, R4, 0x1, -R13 ;  /* 0x0000000104077824 */ /* 0x000fc800078e0a0d */
        /* <DEDUP_REMOVED lines=8> */
[----:B------:R-:W-:-:S04]  /*06d0*/  @!P2 LOP3.LUT R12, RZ, UR5, RZ, 0x33, !PT ;  /* 0x00000005ff0cac12 */ /* 0x000fc8000f8e33ff */
[----:B------:R-:W-:-:S07]  /*06e0*/  IADD3 R8, R12, 0x1, RZ ;  /* 0x000000010c087810 */ /* 0x000fce0007ffe0ff */
.L_x_114:
[----:B------:R-:W-:Y:S05]  /*06f0*/  BSYNC B0 ;  /* 0x0000000000007941 */ /* 0x000fea0003800000 */
.L_x_113:
[----:B------:R-:W-:Y:S04]  /*0700*/  BSSY B0, `(.L_x_115) ;  /* 0x0000017000007945 */ /* 0x000fe80003800000 */
[----:B------:R-:W-:Y:S05]  /*0710*/  @!P3 BRA `(.L_x_116) ;  /* 0x000000000054b947 */ /* 0x000fea0003800000 */
[----:B------:R-:W-:Y:S01]  /*0720*/  ULDC UR5, c[0x0][0x24c] ;  /* 0x0000930000057ab9 */ /* 0x000fe20000000800 */
[----:B------:R-:W-:Y:S01]  /*0730*/  HFMA2.MMA R6, -RZ, RZ, 0, 0 ;  /* 0x00000000ff067435 */ /* 0x000fe200000001ff */
[----:B------:R-:W0:Y:S01]  /*0740*/  I2F.U32.RP R9, UR5 ;  /* 0x0000000500097d06 */ /* 0x000e220008209000 */
[----:B------:R-:W-:-:S07]  /*0750*/  ISETP.NE.U32.AND P2, PT, RZ, UR5, PT ;  /* 0x00000005ff007c0c */ /* 0x000fce000bf45070 */
[----:B0-----:R-:W0:Y:S02]  /*0760*/  MUFU.RCP R9, R9 ;  /* 0x0000000900097308 */ /* 0x001e240000001000 */
[----:B0-----:R-:W-:-:S06]  /*0770*/  VIADD R7, R9, 0xffffffe ;  /* 0x0ffffffe09077836 */ /* 0x001fcc0000000000 */
[----:B------:R-:W0:Y:S02]  /*0780*/  F2I.FTZ.U32.TRUNC.NTZ R7, R7 ;  /* 0x0000000700077305 */ /* 0x000e24000021f000 */
[----:B0-----:R-:W-:-:S04]  /*0790*/  IMAD.MOV R11, RZ, RZ, -R7 ;  /* 0x000000ffff0b7224 */ /* 0x001fc800078e0a07 */
        /* <DEDUP_REMOVED lines=13> */
.L_x_116:
[----:B------:R-:W-:Y:S05]  /*0870*/  BSYNC B0 ;  /* 0x0000000000007941 */ /* 0x000fea0003800000 */
.L_x_115:
[----:B------:R-:W-:Y:S01]  /*0880*/  ULDC UR5, c[0x0][0x24c] ;  /* 0x0000930000057ab9 */ /* 0x000fe20000000800 */
[----:B------:R-:W-:Y:S01]  /*0890*/  MOV R12, RZ ;  /* 0x000000ff000c7202 */ /* 0x000fe20000000f00 */
[----:B------:R-:W0:Y:S01]  /*08a0*/  I2F.U32.RP R7, UR5 ;  /* 0x0000000500077d06 */ /* 0x000e220008209000 */
[----:B------:R-:W1:Y:S01]  /*08b0*/  LDC R17, c[0x0][0x254] ;  /* 0x00009500ff117b82 */ /* 0x000e620000000800 */
[----:B------:R-:W-:Y:S01]  /*08c0*/  IADD3 R10, R10, -0x1, RZ ;  /* 0xffffffff0a0a7810 */ /* 0x000fe20007ffe0ff */
[----:B------:R-:W-:Y:S01]  /*08d0*/  BSSY B0, `(.L_x_117) ;  /* 0x000002d000007945 */ /* 0x000fe20003800000 */
[----:B------:R-:W-:-:S05]  /*08e0*/  ISETP.NE.U32.AND P3, PT, RZ, UR5, PT ;  /* 0x00000005ff007c0c */ /* 0x000fca000bf65070 */
[----:B------:R-:W2:Y:S01]  /*08f0*/  LDC R15, c[0x0][0x250] ;  /* 0x00009400ff0f7b82 */ /* 0x000ea20000000800 */
[----:B0-----:R-:W0:Y:S01]  /*0900*/  MUFU.RCP R7, R7 ;  /* 0x0000000700077308 */ /* 0x001e220000001000 */
[----:B-1----:R-:W-:Y:S02]  /*0910*/  IMAD R16, R10, R17, 0x1 ;  /* 0x000000010a107424 */ /* 0x002fe400078e0211 */
[----:B------:R-:W-:Y:S02]  /*0920*/  IMAD.MOV.U32 R10, RZ, RZ, RZ ;  /* 0x000000ffff0a7224 */ /* 0x000fe400078e00ff */
[----:B0-----:R-:W-:-:S06]  /*0930*/  VIADD R13, R7, 0xffffffe ;  /* 0x0ffffffe070d7836 */ /* 0x001fcc0000000000 */
[----:B------:R-:W0:Y:S02]  /*0940*/  F2I.FTZ.U32.TRUNC.NTZ R13, R13 ;  /* 0x0000000d000d7305 */ /* 0x000e24000021f000 */
[----:B0-----:R-:W-:-:S04]  /*0950*/  IMAD.MOV R9, RZ, RZ, -R13 ;  /* 0x000000ffff097224 */ /* 0x001fc800078e0a0d */
[----:B------:R-:W-:-:S04]  /*0960*/  IMAD R9, R9, UR5, RZ ;  /* 0x0000000509097c24 */ /* 0x000fc8000f8e02ff */
[----:B------:R-:W-:Y:S02]  /*0970*/  IMAD.HI.U32 R12, R13, R9, R12 ;  /* 0x000000090d0c7227 */ /* 0x000fe400078e000c */
[----:B------:R-:W0:Y:S04]  /*0980*/  LDC R9, c[0x0][0x23c] ;  /* 0x00008f00ff097b82 */ /* 0x000e280000000800 */
[----:B------:R-:W-:-:S04]  /*0990*/  IMAD.HI.U32 R11, R12, R5, RZ ;  /* 0x000000050c0b7227 */ /* 0x000fc800078e00ff */
[----:B------:R-:W-:-:S04]  /*09a0*/  IMAD.MOV R12, RZ, RZ, -R11 ;  /* 0x000000ffff0c7224 */ /* 0x000fc800078e0a0b */
[----:B------:R-:W-:-:S05]  /*09b0*/  IMAD R7, R12, UR5, R5 ;  /* 0x000000050c077c24 */ /* 0x000fca000f8e0205 */
[----:B------:R-:W-:-:S13]  /*09c0*/  ISETP.GE.U32.AND P0, PT, R7, UR5, PT ;  /* 0x0000000507007c0c */ /* 0x000fda000bf06070 */
[----:B------:R-:W-:Y:S02]  /*09d0*/  @P0 VIADD R7, R7, -UR5 ;  /* 0x8000000507070c36 */ /* 0x000fe40008000000 */
[----:B------:R-:W-:-:S03]  /*09e0*/  @P0 VIADD R11, R11, 0x1 ;  /* 0x000000010b0b0836 */ /* 0x000fc60000000000 */
[----:B------:R-:W-:Y:S01]  /*09f0*/  ISETP.GE.U32.AND P1, PT, R7, UR5, PT ;  /* 0x0000000507007c0c */ /* 0x000fe2000bf26070 */
[----:B0-----:R-:W-:-:S05]  /*0a00*/  IMAD.IADD R7, R2, 0x1, R9 ;  /* 0x0000000102077824 */ /* 0x001fca00078e0209 */
[----:B------:R-:W-:-:S07]  /*0a10*/  ISETP.GE.U32.AND P2, PT, R7, R16, PT ;  /* 0x000000100700720c */ /* 0x000fce0003f46070 */
[----:B------:R-:W-:Y:S02]  /*0a20*/  @P1 IADD3 R11, R11, 0x1, RZ ;  /* 0x000000010b0b1810 */ /* 0x000fe40007ffe0ff */
[----:B------:R-:W-:-:S04]  /*0a30*/  @!P3 LOP3.LUT R11, RZ, UR5, RZ, 0x33, !PT ;  /* 0x00000005ff0bbc12 */ /* 0x000fc8000f8e33ff */
[----:B--2---:R-:W-:Y:S05]  /*0a40*/  @!P2 BRA `(.L_x_118) ;  /* 0x000000000054a947 */ /* 0x004fea0003800000 */
[----:B------:R-:W-:Y:S01]  /*0a50*/  ULDC UR5, c[0x0][0x248] ;  /* 0x0000920000057ab9 */ /* 0x000fe20000000800 */
[----:B------:R-:W-:Y:S01]  /*0a60*/  IADD3 R9, -R16, R9, R2 ;  /* 0x0000000910097210 */ /* 0x000fe20007ffe102 */
        /* <DEDUP_REMOVED lines=19> */
.L_x_118:
[----:B------:R-:W-:Y:S05]  /*0ba0*/  BSYNC B0 ;  /* 0x0000000000007941 */ /* 0x000fea0003800000 */
.L_x_117:
[----:B------:R-:W-:Y:S01]  /*0bb0*/  ULDC UR5, c[0x0][0x248] ;  /* 0x0000920000057ab9 */ /* 0x000fe20000000800 */
[----:B------:R-:W0:Y:S01]  /*0bc0*/  I2F.U32.RP R9, R15 ;  /* 0x0000000f00097306 */ /* 0x000e220000209000 */
[----:B------:R-:W-:Y:S01]  /*0bd0*/  ISETP.NE.U32.AND P3, PT, RZ, UR5, PT ;  /* 0x00000005ff007c0c */ /* 0x000fe2000bf65070 */
[----:B------:R-:W-:Y:S01]  /*0be0*/  BSSY B3, `(.L_x_119) ;  /* 0x0000380000037945 */ /* 0x000fe20003800000 */
[----:B------:R-:W-:-:S05]  /*0bf0*/  PRMT R30, RZ, 0x7610, R30 ;  /* 0x00007610ff1e7816 */ /* 0x000fca000000001e */
[----:B------:R-:W1:Y:S08]  /*0c00*/  I2F.U32.RP R14, UR5 ;  /* 0x00000005000e7d06 */ /* 0x000e700008209000 */
[----:B0-----:R-:W0:Y:S08]  /*0c10*/  MUFU.RCP R9, R9 ;  /* 0x0000000900097308 */ /* 0x001e300000001000 */
[----:B-1----:R-:W1:Y:S01]  /*0c20*/  MUFU.RCP R14, R14 ;  /* 0x0000000e000e7308 */ /* 0x002e620000001000 */
[----:B0-----:R-:W-:-:S07]  /*0c30*/  VIADD R12, R9, 0xffffffe ;  /* 0x0ffffffe090c7836 */ /* 0x001fce0000000000 */
[----:B------:R0:W2:Y:S01]  /*0c40*/  F2I.FTZ.U32.TRUNC.NTZ R13, R12 ;  /* 0x0000000c000d7305 */ /* 0x0000a2000021f000 */
[----:B-1----:R-:W-:-:S07]  /*0c50*/  VIADD R16, R14, 0xffffffe ;  /* 0x0ffffffe0e107836 */ /* 0x002fce0000000000 */
[----:B------:R1:W3:Y:S01]  /*0c60*/  F2I.FTZ.U32.TRUNC.NTZ R17, R16 ;  /* 0x0000001000117305 */ /* 0x0002e2000021f000 */
[----:B0-----:R-:W-:Y:S02]  /*0c70*/  IMAD.MOV.U32 R12, RZ, RZ, RZ ;  /* 0x000000ffff0c7224 */ /* 0x001fe400078e00ff */
[----:B--2---:R-:W-:Y:S02]  /*0c80*/  IMAD.MOV R14, RZ, RZ, -R13 ;  /* 0x000000ffff0e7224 */ /* 0x004fe400078e0a0d */
[----:B-1----:R-:W-:Y:S01]  /*0c90*/  IMAD.MOV.U32 R16, RZ, RZ, RZ ;  /* 0x000000ffff107224 */ /* 0x002fe200078e00ff */
[----:B---3--:R-:W-:-:S05]  /*0ca0*/  IADD3 R19, RZ, -R17, RZ ;  /* 0x80000011ff137210 */ /* 0x008fca0007ffe0ff */
[----:B------:R-:W-:-:S04]  /*0cb0*/  IMAD R19, R19, UR5, RZ ;  /* 0x0000000513137c24 */ /* 0x000fc8000f8e02ff */
[----:B------:R-:W-:Y:S02]  /*0cc0*/  IMAD.HI.U32 R18, R17, R19, R16 ;  /* 0x0000001311127227 */ /* 0x000fe400078e0010 */
[----:B------:R-:W0:Y:S02]  /*0cd0*/  LDC R16, c[0x0][0x260] ;  /* 0x00009800ff107b82 */ /* 0x000e240000000800 */
[----:B------:R-:W-:Y:S02]  /*0ce0*/  IMAD R17, R14, R15, RZ ;  /* 0x0000000f0e117224 */ /* 0x000fe400078e02ff */
[----:B------:R-:W-:-:S04]  /*0cf0*/  IMAD.HI.U32 R9, R18, R7, RZ ;  /* 0x0000000712097227 */ /* 0x000fc800078e00ff */
[----:B------:R-:W-:Y:S01]  /*0d00*/  IMAD.HI.U32 R17, R13, R17, R12 ;  /* 0x000000110d117227 */ /* 0x000fe200078e000c */
[----:B------:R-:W-:-:S05]  /*0d10*/  IADD3 R14, -R9, RZ, RZ ;  /* 0x000000ff090e7210 */ /* 0x000fca0007ffe1ff */
[----:B------:R-:W-:Y:S02]  /*0d20*/  IMAD R13, R14, UR5, R7 ;  /* 0x000000050e0d7c24 */ /* 0x000fe4000f8e0207 */
[----:B------:R-:W-:Y:S01]  /*0d30*/  IMAD.HI.U32 R7, R17, R4, RZ ;  /* 0x0000000411077227 */ /* 0x000fe200078e00ff */
[----:B------:R-:W1:Y:S02]  /*0d40*/  LDC R14, c[0x0][0x264] ;  /* 0x00009900ff0e7b82 */ /* 0x000e640000000800 */
[----:B------:R-:W-:Y:S01]  /*0d50*/  ISETP.GE.U32.AND P1, PT, R13, UR5, PT ;  /* 0x000000050d007c0c */ /* 0x000fe2000bf26070 */
[----:B------:R-:W-:-:S04]  /*0d60*/  IMAD.MOV R12, RZ, RZ, -R7 ;  /* 0x000000ffff0c7224 */ /* 0x000fc800078e0a07 */
[----:B------:R-:W-:-:S05]  /*0d70*/  IMAD R12, R15, R12, R4 ;  /* 0x0000000c0f0c7224 */ /* 0x000fca00078e0204 */
[----:B------:R-:W-:-:S03]  /*0d80*/  ISETP.GE.U32.AND P0, PT, R12, R15, PT ;  /* 0x0000000f0c00720c */ /* 0x000fc60003f06070 */
[----:B------:R-:W-:Y:S01]  /*0d90*/  @P1 IADD3 R13, R13, -UR5, RZ ;  /* 0x800000050d0d1c10 */ /* 0x000fe2000fffe0ff */
[----:B------:R-:W-:-:S03]  /*0da0*/  @P1 VIADD R9, R9, 0x1 ;  /* 0x0000000109091836 */ /* 0x000fc60000000000 */
[----:B------:R-:W-:Y:S02]  /*0db0*/  ISETP.GE.U32.AND P2, PT, R13, UR5, PT ;  /* 0x000000050d007c0c */ /* 0x000fe4000bf46070 */
[----:B-1----:R-:W-:-:S04]  /*0dc0*/  VIADDMNMX.U32 R11, R11, 0x1, R14, PT ;  /* 0x000000010b0b7846 */ /* 0x002fc8000380000e */
[----:B------:R-:W-:Y:S02]  /*0dd0*/  @P0 IMAD.IADD R12, R12, 0x1, -R15 ;  /* 0x000000010c0c0824 */ /* 0x000fe400078e0a0f */
[----:B------:R-:W-:-:S03]  /*0de0*/  @P0 VIADD R7, R7, 0x1 ;  /* 0x0000000107070836 */ /* 0x000fc60000000000 */
[----:B------:R-:W-:Y:S02]  /*0df0*/  ISETP.GE.U32.AND P1, PT, R12, R15, PT ;  /* 0x0000000f0c00720c */ /* 0x000fe40003f26070 */
[----:B------:R-:W-:Y:S02]  /*0e00*/  @P2 IADD3 R9, R9, 0x1, RZ ;  /* 0x0000000109092810 */ /* 0x000fe40007ffe0ff */
[----:B------:R-:W-:Y:S02]  /*0e10*/  @!P3 LOP3.LUT R9, RZ, UR5, RZ, 0x33, !PT ;  /* 0x00000005ff09bc12 */ /* 0x000fe4000f8e33ff */
[----:B------:R-:W-:Y:S02]  /*0e20*/  ISETP.NE.U32.AND P2, PT, R15, RZ, PT ;  /* 0x000000ff0f00720c */ /* 0x000fe40003f45070 */
[----:B0-----:R-:W-:-:S04]  /*0e30*/  VIADDMNMX.U32 R9, R9, 0x1, R16, PT ;  /* 0x0000000109097846 */ /* 0x001fc80003800010 */
[----:B------:R-:W-:Y:S01]  /*0e40*/  ISETP.GE.U32.AND P0, PT, R10, R9, PT ;  /* 0x000000090a00720c */ /* 0x000fe20003f06070 */
[----:B------:R-:W-:-:S06]  /*0e50*/  @P1 VIADD R7, R7, 0x1 ;  /* 0x0000000107071836 */ /* 0x000fcc0000000000 */
[----:B------:R-:W-:-:S06]  /*0e60*/  @!P2 LOP3.LUT R7, RZ, R15, RZ, 0x33, !PT ;  /* 0x0000000fff07a212 */ /* 0x000fcc00078e33ff */
[----:B------:R-:W-:Y:S05]  /*0e70*/  @P0 BRA `(.L_x_120) ;  /* 0x0000003400580947 */ /* 0x000fea0003800000 */
[----:B------:R-:W-:Y:S01]  /*0e80*/  ULDC.64 UR6, c[0x0][0x220] ;  /* 0x0000880000067ab9 */ /* 0x000fe20000000a00 */
[----:B------:R-:W-:Y:S01]  /*0e90*/  ULDC UR5, c[0x0][0x228] ;  /* 0x00008a0000057ab9 */ /* 0x000fe20000000800 */
[----:B------:R-:W-:-:S04]  /*0ea0*/  UIMAD UR6, UR7, UR6, URZ ;  /* 0x00000006070672a4 */ /* 0x000fc8000f8e023f */
[----:B------:R-:W-:-:S06]  /*0eb0*/  UIMAD UR5, UR6, UR5, URZ ;  /* 0x00000005060572a4 */ /* 0x000fcc000f8e023f */
[----:B------:R-:W-:Y:S01]  /*0ec0*/  IMAD R17, RZ, RZ, -UR5 ;  /* 0x80000005ff117e24 */ /* 0x000fe2000f8e02ff */
[----:B------:R-:W-:Y:S02]  /*0ed0*/  ISETP.NE.U32.AND P2, PT, RZ, UR5, PT ;  /* 0x00000005ff007c0c */ /* 0x000fe4000bf45070 */
[----:B------:R-:W0:Y:S08]  /*0ee0*/  I2F.U32.RP R14, UR5 ;  /* 0x00000005000e7d06 */ /* 0x000e300008209000 */
[----:B0-----:R-:W0:Y:S02]  /*0ef0*/  MUFU.RCP R14, R14 ;  /* 0x0000000e000e7308 */ /* 0x001e240000001000 */
[----:B0-----:R-:W-:-:S06]  /*0f00*/  IADD3 R12, R14, 0xffffffe, RZ ;  /* 0x0ffffffe0e0c7810 */ /* 0x001fcc0007ffe0ff */
[----:B------:R0:W1:Y:S02]  /*0f10*/  F2I.FTZ.U32.TRUNC.NTZ R13, R12 ;  /* 0x0000000c000d7305 */ /* 0x000064000021f000 */
[----:B0-----:R-:W-:Y:S02]  /*0f20*/  IMAD.MOV.U32 R12, RZ, RZ, RZ ;  /* 0x000000ffff0c7224 */ /* 0x001fe400078e00ff */
[----:B-1----:R-:W-:-:S04]  /*0f30*/  IMAD R17, R17, R13, RZ ;  /* 0x0000000d11117224 */ /* 0x002fc800078e02ff */
[----:B------:R-:W-:-:S04]  /*0f40*/  IMAD.HI.U32 R13, R13, R17, R12 ;  /* 0x000000110d0d7227 */ /* 0x000fc800078e000c */
[----:B------:R-:W-:Y:S02]  /*0f50*/  IMAD R17, R8, R15, R15 ;  /* 0x0000000f08117224 */ /* 0x000fe400078e020f */
[----:B------:R-:W-:-:S03]  /*0f60*/  IMAD.HI.U32 R16, R13, R0, RZ ;  /* 0x000000000d107227 */ /* 0x000fc600078e00ff */
[----:B------:R-:W-:Y:S02]  /*0f70*/  IADD3 R14, R4, -R15, -R17 ;  /* 0x8000000f040e7210 */ /* 0x000fe40007ffe811 */
[----:B------:R-:W-:-:S05]  /*0f80*/  IADD3 R13, -R16, RZ, RZ ;  /* 0x000000ff100d7210 */ /* 0x000fca0007ffe1ff */
[----:B------:R-:W-:-:S05]  /*0f90*/  IMAD R13, R13, UR5, R0 ;  /* 0x000000050d0d7c24 */ /* 0x000fca000f8e0200 */
[----:B------:R-:W-:-:S13]  /*0fa0*/  ISETP.GE.U32.AND P0, PT, R13, UR5, PT ;  /* 0x000000050d007c0c */ /* 0x000fda000bf06070 */
[----:B------:R-:W-:Y:S02]  /*0fb0*/  @P0 VIADD R13, R13, -UR5 ;  /* 0x800000050d0d0c36 */ /* 0x000fe40008000000 */
[----:B------:R-:W-:-:S03]  /*0fc0*/  @P0 VIADD R16, R16, 0x1 ;  /* 0x0000000110100836 */ /* 0x000fc60000000000 */
[----:B------:R-:W-:Y:S01]  /*0fd0*/  ISETP.GE.U32.AND P1, PT, R13, UR5, PT ;  /* 0x000000050d007c0c */ /* 0x000fe2000bf26070 */
[----:B------:R-:W-:-:S04]  /*0fe0*/  IMAD.MOV R13, RZ, RZ, -R8 ;  /* 0x000000ffff0d7224 */ /* 0x000fc800078e0a08 */
[----:B------:R-:W-:Y:S02]  /*0ff0*/  IMAD R13, R15, R13, R4 ;  /* 0x0000000d0f0d7224 */ /* 0x000fe400078e0204 */
[----:B------:R-:W-:-:S06]  /*1000*/  IMAD.IADD R15, R4, 0x1, -R17 ;  /* 0x00000001040f7824 */ /* 0x000fcc00078e0a11 */
[----:B------:R-:W-:Y:S02]  /*1010*/  @P1 IADD3 R16, R16, 0x1, RZ ;  /* 0x0000000110101810 */ /* 0x000fe40007ffe0ff */
[----:B------:R-:W-:Y:S01]  /*1020*/  @!P2 LOP3.LUT R16, RZ, UR5, RZ, 0x33, !PT ;  /* 0x00000005ff10ac12 */ /* 0x000fe2000f8e33ff */
[----:B------:R-:W-:-:S04]  /*1030*/  ULDC UR5, c[0x0][0x230] ;  /* 0x00008c0000057ab9 */ /* 0x000fc80000000800 */
[----:B------:R-:W-:-:S07]  /*1040*/  IMAD R16, R16, UR5, RZ ;  /* 0x0000000510107c24 */ /* 0x000fce000f8e02ff */
.L_x_141:
[----:B------:R-:W-:Y:S01]  /*1050*/  ISETP.GE.U32.AND P0, PT, R6, R11, PT ;  /* 0x0000000b0600720c */ /* 0x000fe20003f06070 */
[----:B------:R-:W-:-:S12]  /*1060*/  BSSY B2, `(.L_x_121) ;  /* 0x0000334000027945 */ /* 0x000fd80003800000 */
[----:B------:R-:W-:Y:S05]  /*1070*/  @P0 BRA `(.L_x_122) ;  /* 0x0000003000c80947 */ /* 0x000fea0003800000 */
[----:B------:R-:W-:Y:S01]  /*1080*/  ULDC UR5, c[0x0][0x23c] ;  /* 0x00008f0000057ab9 */ /* 0x000fe20000000800 */
[----:B------:R-:W-:Y:S01]  /*1090*/  IADD3 R17, -R10, RZ, RZ ;  /* 0x000000ff0a117210 */ /* 0x000fe20007ffe1ff */
[----:B------:R-:W-:Y:S01]  /*10a0*/  VIADD R12, R2, UR5 ;  /* 0x00000005020c7c36 */ /* 0x000fe20008000000 */
[----:B------:R-:W-:Y:S01]  /*10b0*/  ULDC UR5, c[0x0][0x248] ;  /* 0x0000920000057ab9 */ /* 0x000fe20000000800 */
[----:B------:R-:W-:Y:S02]  /*10c0*/  IMAD.MOV.U32 R22, RZ, RZ, R6 ;  /* 0x000000ffff167224 */ /* 0x000fe400078e0006 */
[----:B------:R-:W-:-:S07]  /*10d0*/  IMAD R17, R17, UR5, R12 ;  /* 0x0000000511117c24 */ /* 0x000fce000f8e020c */
.L_x_140:
[----:B------:R-:W0:Y:S01]  /*10e0*/  LDC R24, c[0x0][0x268] ;  /* 0x00009a00ff187b82 */ /* 0x000e220000000800 */
[----:B------:R-:W-:Y:S01]  /*10f0*/  BSSY B1, `(.L_x_123) ;  /* 0x0000327000017945 */ /* 0x000fe20003800000 */
[----:B0-----:R-:W-:-:S04]  /*1100*/  VIADDMNMX.U32 R23, R7, 0x1, R24, PT ;  /* 0x0000000107177846 */ /* 0x001fc80003800018 */
[----:B------:R-:W-:-:S13]  /*1110*/  ISETP.GE.U32.AND P0, PT, R8, R23, PT ;  /* 0x000000170800720c */ /* 0x000fda0003f06070 */
[----:B------:R-:W-:Y:S05]  /*1120*/  @P0 BRA `(.L_x_124) ;  /* 0x00000030008c0947 */ /* 0x000fea0003800000 */
[----:B------:R-:W-:Y:S01]  /*1130*/  ULDC UR5, c[0x0][0x254] ;  /* 0x0000950000057ab9 */ /* 0x000fe20000000800 */
[----:B------:R-:W0:Y:S01]  /*1140*/  LDC R26, c[0x0][0x268] ;  /* 0x00009a00ff1a7b82 */ /* 0x000e220000000800 */
[----:B------:R-:W1:Y:S01]  /*1150*/  I2F.U32.RP R12, UR5 ;  /* 0x00000005000c7d06 */ /* 0x000e620008209000 */
[-C--:B------:R-:W-:Y:S01]  /*1160*/  LOP3.LUT R27, RZ, R8.reuse, RZ, 0x33, !PT ;  /* 0x00000008ff1b7212 */ /* 0x080fe200078e33ff */
[----:B------:R-:W-:Y:S01]  /*1170*/  BSSY B0, `(.L_x_125) ;  /* 0x0000157000007945 */ /* 0x000fe20003800000 */
[----:B------:R-:W-:Y:S02]  /*1180*/  ISETP.NE.U32.AND P3, PT, RZ, UR5, PT ;  /* 0x00000005ff007c0c */ /* 0x000fe4000bf65070 */
[----:B------:R-:W-:Y:S02]  /*1190*/  LOP3.LUT R28, RZ, UR5, RZ, 0x33, !PT ;  /* 0x00000005ff1c7c12 */ /* 0x000fe4000f8e33ff */
[----:B------:R-:W-:Y:S01]  /*11a0*/  MOV R32, R8 ;  /* 0x0000000800207202 */ /* 0x000fe20000000f00 */
[----:B-1----:R-:W1:Y:S02]  /*11b0*/  MUFU.RCP R12, R12 ;  /* 0x0000000c000c7308 */ /* 0x002e640000001000 */
[----:B-1----:R-:W-:-:S02]  /*11c0*/  IADD3 R18, R12, 0xffffffe, RZ ;  /* 0x0ffffffe0c127810 */ /* 0x002fc40007ffe0ff */
[----:B0-----:R-:W-:-:S04]  /*11d0*/  LOP3.LUT R12, RZ, R26, RZ, 0x33, !PT ;  /* 0x0000001aff0c7212 */ /* 0x001fc800078e33ff */
[----:B------:R0:W1:Y:S02]  /*11e0*/  F2I.FTZ.U32.TRUNC.NTZ R19, R18 ;  /* 0x0000001200137305 */ /* 0x000064000021f000 */
[----:B0-----:R-:W-:Y:S02]  /*11f0*/  IMAD.MOV.U32 R18, RZ, RZ, RZ ;  /* 0x000000ffff127224 */ /* 0x001fe400078e00ff */
[----:B-1----:R-:W-:-:S04]  /*1200*/  IMAD.MOV R21, RZ, RZ, -R19 ;  /* 0x000000ffff157224 */ /* 0x002fc800078e0a13 */
[----:B------:R-:W-:-:S04]  /*1210*/  IMAD R21, R21, UR5, RZ ;  /* 0x0000000515157c24 */ /* 0x000fc8000f8e02ff */
[----:B------:R-:W-:-:S04]  /*1220*/  IMAD.HI.U32 R20, R19, R21, R18 ;  /* 0x0000001513147227 */ /* 0x000fc800078e0012 */
[----:B------:R-:W-:Y:S02]  /*1230*/  IMAD.MOV R21, RZ, RZ, -R7 ;  /* 0x000000ffff157224 */ /* 0x000fe400078e0a07 */
[----:B------:R-:W-:-:S03]  /*1240*/  IMAD.HI.U32 R25, R20, R17, RZ ;  /* 0x0000001114197227 */ /* 0x000fc600078e00ff */
[----:B------:R-:W-:Y:S02]  /*1250*/  VIADDMNMX.U32 R12, R21, 0xfffffffe, R12, !PT ;  /* 0xfffffffe150c7846 */ /* 0x000fe4000780000c */
[----:B------:R-:W-:Y:S02]  /*1260*/  IADD3 R20, -R25, RZ, RZ ;  /* 0x000000ff19147210 */ /* 0x000fe40007ffe1ff */
[----:B------:R-:W-:Y:S02]  /*1270*/  IADD3 R12, -R12, R27, RZ ;  /* 0x0000001b0c0c7210 */ /* 0x000fe40007ffe1ff */
[----:B------:R-:W-:Y:S01]  /*1280*/  P2R R27, PR, RZ, 0x8 ;  /* 0x00000008ff1b7803 */ /* 0x000fe20000000000 */
[----:B------:R-:W-:Y:S01]  /*1290*/  IMAD R19, R20, UR5, R17 ;  /* 0x0000000514137c24 */ /* 0x000fe2000f8e0211 */
[----:B------:R-:W-:Y:S01]  /*12a0*/  LOP3.LUT R18, R12, 0x3, RZ, 0xc0, !PT ;  /* 0x000000030c127812 */ /* 0x000fe200078ec0ff */
[----:B------:R-:W-:-:S03]  /*12b0*/  IMAD.MOV R12, RZ, RZ, -R22 ;  /* 0x000000ffff0c7224 */ /* 0x000fc600078e0a16 */
[----:B------:R-:W-:Y:S02]  /*12c0*/  ISETP.GE.U32.AND P2, PT, R19, UR5, PT ;  /* 0x0000000513007c0c */ /* 0x000fe4000bf46070 */
[----:B------:R-:W-:-:S11]  /*12d0*/  ISETP.NE.AND P0, PT, R18, RZ, PT ;  /* 0x000000ff1200720c */ /* 0x000fd60003f05270 */
[----:B------:R-:W-:-:S05]  /*12e0*/  @P2 VIADD R19, R19, -UR5 ;  /* 0x8000000513132c36 */ /* 0x000fca0008000000 */
[----:B------:R-:W-:-:S13]  /*12f0*/  ISETP.GE.U32.AND P1, PT, R19, UR5, PT ;  /* 0x0000000513007c0c */ /* 0x000fda000bf26070 */
[----:B------:R-:W-:Y:S01]  /*1300*/  @P1 VIADD R19, R19, -UR5 ;  /* 0x8000000513131c36 */ /* 0x000fe20008000000 */
[----:B------:R-:W-:Y:S02]  /*1310*/  ULDC UR5, c[0x0][0x24c] ;  /* 0x0000930000057ab9 */ /* 0x000fe40000000800 */
[----:B------:R-:W-:Y:S02]  /*1320*/  IMAD R29, R12, UR5, R5 ;  /* 0x000000050c1d7c24 */ /* 0x000fe4000f8e0205 */
[----:B------:R-:W-:Y:S01]  /*1330*/  SEL R12, R28, R19, !P3 ;  /* 0x000000131c0c7207 */ /* 0x000fe20005800000 */
[----:B------:R-:W-:Y:S06]  /*1340*/  @!P0 BRA `(.L_x_126) ;  /* 0x0000001000e48947 */ /* 0x000fec0003800000 */
[----:B------:R-:W-:Y:S01]  /*1350*/  ISETP.NE.AND P0, PT, R12, RZ, PT ;  /* 0x000000ff0c00720c */ /* 0x000fe20003f05270 */
[----:B------:R-:W-:-:S12]  /*1360*/  BSSY B4, `(.L_x_127) ;  /* 0x0000064000047945 */ /* 0x000fd80003800000 */
[----:B------:R-:W-:Y:S05]  /*1370*/  @P0 BRA `(.L_x_128) ;  /* 0x0000000400880947 */ /* 0x000fea0003800000 */
[----:B------:R-:W-:Y:S02]  /*1380*/  ULDC UR5, c[0x0][0x258] ;  /* 0x0000960000057ab9 */ /* 0x000fe40000000800 */
[----:B------:R-:W0:Y:S01]  /*1390*/  I2F.U32.RP R21, UR5 ;  /* 0x0000000500157d06 */ /* 0x000e220008209000 */
[----:B------:R-:W-:-:S04]  /*13a0*/  ISETP.NE.U32.AND P4, PT, RZ, UR5, PT ;  /* 0x00000005ff007c0c */ /* 0x000fc8000bf85070 */
[----:B------:R-:W-:-:S03]  /*13b0*/  P2R R34, PR, RZ, 0x10 ;  /* 0x00000010ff227803 */ /* 0x000fc60000000000 */
[----:B0-----:R-:W0:Y:S02]  /*13c0*/  MUFU.RCP R21, R21 ;  /* 0x0000001500157308 */ /* 0x001e240000001000 */
[----:B0-----:R-:W-:Y:S01]  /*13d0*/  VIADD R18, R21, 0xffffffe ;  /* 0x0ffffffe15127836 */ /* 0x001fe20000000000 */
[----:B------:R-:W-:-:S05]  /*13e0*/  LOP3.LUT R21, RZ, UR5, RZ, 0x33, !PT ;  /* 0x00000005ff157c12 */ /* 0x000fca000f8e33ff */
        /* <DEDUP_REMOVED lines=8> */
[----:B------:R-:W-:-:S04]  /*1470*/  ISETP.GE.U32.AND P3, PT, R32, UR5, PT ;  /* 0x0000000520007c0c */ /* 0x000fc8000bf66070 */
[----:B------:R-:W-:-:S09]  /*1480*/  P2R R33, PR, RZ, 0x8 ;  /* 0x00000008ff217803 */ /* 0x000fd20000000000 */
[----:B------:R-:W-:-:S05]  /*1490*/  @P3 VIADD R32, R32, -UR5 ;  /* 0x8000000520203c36 */ /* 0x000fca0008000000 */
[----:B------:R-:W-:-:S13]  /*14a0*/  ISETP.GE.U32.AND P3, PT, R32, UR5, PT ;  /* 0x0000000520007c0c */ /* 0x000fda000bf66070 */
[----:B------:R-:W-:-:S04]  /*14b0*/  @P3 IADD3 R32, R32, -UR5, RZ ;  /* 0x8000000520203c10 */ /* 0x000fc8000fffe0ff */
[----:B------:R-:W-:-:S04]  /*14c0*/  SEL R32, R21, R32, !P4 ;  /* 0x0000002015207207 */ /* 0x000fc80006000000 */
[----:B------:R-:W-:-:S13]  /*14d0*/  ISETP.NE.AND P4, PT, R32, RZ, PT ;  /* 0x000000ff2000720c */ /* 0x000fda0003f85270 */
        /* <DEDUP_REMOVED lines=17> */
[----:B------:R-:W-:-:S05]  /*15f0*/  @P4 VIADD R19, R19, -UR5 ;  /* 0x8000000513134c36 */ /* 0x000fca0008000000 */
[----:B------:R-:W-:-:S13]  /*1600*/  ISETP.GE.U32.AND P5, PT, R19, UR5, PT ;  /* 0x0000000513007c0c */ /* 0x000fda000bfa6070 */
[----:B------:R-:W-:-:S04]  /*1610*/  @P5 IADD3 R19, R19, -UR5, RZ ;  /* 0x8000000513135c10 */ /* 0x000fc8000fffe0ff */
[----:B------:R-:W-:-:S04]  /*1620*/  SEL R19, R32, R19, !P6 ;  /* 0x0000001320137207 */ /* 0x000fc80007000000 */
[----:B------:R-:W-:-:S13]  /*1630*/  ISETP.NE.AND P6, PT, R19, RZ, PT ;  /* 0x000000ff1300720c */ /* 0x000fda0003fc5270 */
[----:B------:R-:W-:Y:S05]  /*1640*/  @P6 BRA `(.L_x_128) ;  /* 0x0000000000d46947 */ /* 0x000fea0003800000 */
[----:B------:R-:W-:Y:S01]  /*1650*/  P2R R18, PR, RZ, 0x20 ;  /* 0x00000020ff127803 */ /* 0x000fe20000000000 */
[----:B------:R-:W-:Y:S01]  /*1660*/  @P4 VIADD R31, R31, 0x1 ;  /* 0x000000011f1f4836 */ /* 0x000fe20000000000 */
[----:B------:R-:W-:Y:S01]  /*1670*/  ISETP.NE.AND P5, PT, R33, RZ, PT ;  /* 0x000000ff2100720c */ /* 0x000fe20003fa5270 */
[----:B------:R-:W-:Y:S01]  /*1680*/  ULDC UR5, c[0x0][0x234] ;  /* 0x00008d0000057ab9 */ /* 0x000fe20000000800 */
[----:B------:R-:W-:Y:S01]  /*1690*/  P2R R19, PR, RZ, 0x1 ;  /* 0x00000001ff137803 */ /* 0x000fe20000000000 */
[----:B------:R-:W-:Y:S01]  /*16a0*/  ULDC.64 UR6, c[0x0][0x260] ;  /* 0x0000980000067ab9 */ /* 0x000fe20000000a00 */
[----:B------:R-:W-:Y:S02]  /*16b0*/  ISETP.NE.AND P0, PT, R34, RZ, PT ;  /* 0x000000ff2200720c */ /* 0x000fe40003f05270 */
[----:B------:R-:W-:-:S07]  /*16c0*/  ISETP.NE.AND P6, PT, R35, RZ, PT ;  /* 0x000000ff2300720c */ /* 0x000fce0003fc5270 */
[----:B------:R-:W-:Y:S01]  /*16d0*/  @P5 VIADD R20, R20, 0x1 ;  /* 0x0000000114145836 */ /* 0x000fe20000000000 */
[----:B------:R-:W-:-:S03]  /*16e0*/  ISETP.NE.AND P5, PT, R18, RZ, PT ;  /* 0x000000ff1200720c */ /* 0x000fc60003fa5270 */
[----:B------:R-:W-:Y:S01]  /*16f0*/  @P3 VIADD R20, R20, 0x1 ;  /* 0x0000000114143836 */ /* 0x000fe20000000000 */
[----:B------:R-:W-:-:S04]  /*1700*/  ISETP.NE.AND P3, PT, R27, RZ, PT ;  /* 0x000000ff1b00720c */ /* 0x000fc80003f65270 */
[----:B------:R-:W-:Y:S02]  /*1710*/  SEL R18, R21, R20, !P0 ;  /* 0x0000001415127207 */ /* 0x000fe40004000000 */
[----:B------:R-:W-:Y:S02]  /*1720*/  IADD3 R20, R25, 0x1, RZ ;  /* 0x0000000119147810 */ /* 0x000fe40007ffe0ff */
[----:B------:R-:W-:Y:S01]  /*1730*/  ISETP.NE.AND P0, PT, R19, RZ, PT ;  /* 0x000000ff1300720c */ /* 0x000fe20003f05270 */
[----:B------:R-:W-:Y:S01]  /*1740*/  @P5 VIADD R31, R31, 0x1 ;  /* 0x000000011f1f5836 */ /* 0x000fe20000000000 */
[----:B------:R-:W-:-:S05]  /*1750*/  SEL R19, R20, R25, P2 ;  /* 0x0000001914137207 */ /* 0x000fca0001000000 */
[----:B------:R-:W-:-:S05]  /*1760*/  @P1 VIADD R19, R19, 0x1 ;  /* 0x0000000113131836 */ /* 0x000fca0000000000 */
[----:B------:R-:W-:-:S04]  /*1770*/  SEL R19, R28, R19, !P3 ;  /* 0x000000131c137207 */ /* 0x000fc80005800000 */
[----:B------:R-:W-:Y:S01]  /*1780*/  IADD3 R21, P3, R16, R19, RZ ;  /* 0x0000001310157210 */ /* 0x000fe20007f7e0ff */
[----:B------:R-:W-:-:S03]  /*1790*/  IMAD.MOV.U32 R19, RZ, RZ, RZ ;  /* 0x000000ffff137224 */ /* 0x000fc600078e00ff */
[----:B------:R-:W-:Y:S01]  /*17a0*/  IADD3.X R20, RZ, RZ, RZ, P3, !PT ;  /* 0x000000ffff147210 */ /* 0x000fe20001ffe4ff */
[----:B------:R-:W-:-:S04]  /*17b0*/  IMAD.WIDE.U32 R18, R21, UR5, R18 ;  /* 0x0000000515127c25 */ /* 0x000fc8000f8e0012 */
[----:B------:R-:W-:Y:S01]  /*17c0*/  IMAD R21, R20, UR5, RZ ;  /* 0x0000000514157c24 */ /* 0x000fe2000f8e02ff */
[----:B------:R-:W-:Y:S01]  /*17d0*/  SEL R20, R32, R31, !P6 ;  /* 0x0000001f20147207 */ /* 0x000fe20007000000 */
[----:B------:R-:W-:-:S03]  /*17e0*/  ULDC UR5, c[0x0][0x238] ;  /* 0x00008e0000057ab9 */ /* 0x000fc60000000800 */
[----:B------:R-:W-:Y:S01]  /*17f0*/  IADD3 R19, R19, R21, RZ ;  /* 0x0000001513137210 */ /* 0x000fe20007ffe0ff */
[----:B------:R-:W-:Y:S02]  /*1800*/  IMAD.MOV.U32 R21, RZ, RZ, RZ ;  /* 0x000000ffff157224 */ /* 0x000fe400078e00ff */
[----:B------:R-:W-:Y:S01]  /*1810*/  IMAD.WIDE.U32 R20, R18, UR5, R20 ;  /* 0x0000000512147c25 */ /* 0x000fe2000f8e0014 */
[----:B------:R-:W-:-:S03]  /*1820*/  MOV R18, R10 ;  /* 0x0000000a00127202 */ /* 0x000fc60000000f00 */
[----:B------:R-:W-:-:S04]  /*1830*/  IMAD R19, R19, UR5, RZ ;  /* 0x0000000513137c24 */ /* 0x000fc8000f8e02ff */
[----:B------:R-:W-:Y:S02]  /*1840*/  IMAD.IADD R31, R21, 0x1, R19 ;  /* 0x00000001151f7824 */ /* 0x000fe400078e0213 */
[----:B------:R-:W-:Y:S02]  /*1850*/  IMAD.MOV.U32 R19, RZ, RZ, RZ ;  /* 0x000000ffff137224 */ /* 0x000fe400078e00ff */
[----:B------:R-:W-:Y:S02]  /*1860*/  IMAD R31, R31, UR6, RZ ;  /* 0x000000061f1f7c24 */ /* 0x000fe4000f8e02ff */
[----:B------:R-:W-:Y:S01]  /*1870*/  IMAD.WIDE.U32 R20, R20, UR6, R18 ;  /* 0x0000000614147c25 */ /* 0x000fe2000f8e0012 */
[----:B------:R-:W-:-:S03]  /*1880*/  MOV R18, R22 ;  /* 0x0000001600127202 */ /* 0x000fc60000000f00 */
[----:B------:R-:W-:Y:S02]  /*1890*/  IMAD.IADD R31, R21, 0x1, R31 ;  /* 0x00000001151f7824 */ /* 0x000fe400078e021f */
[----:B------:R-:W-:-:S04]  /*18a0*/  IMAD.WIDE.U32 R20, R20, UR7, R18 ;  /* 0x0000000714147c25 */ /* 0x000fc8000f8e0012 */
[----:B------:R-:W-:Y:S01]  /*18b0*/  IMAD R31, R31, UR7, RZ ;  /* 0x000000071f1f7c24 */ /* 0x000fe2000f8e02ff */
[----:B------:R-:W-:Y:S01]  /*18c0*/  ULDC.64 UR6, c[0x0][0x218] ;  /* 0x0000860000067ab9 */ /* 0x000fe20000000a00 */
[----:B------:R-:W-:Y:S02]  /*18d0*/  IMAD.MOV.U32 R18, RZ, RZ, R8 ;  /* 0x000000ffff127224 */ /* 0x000fe400078e0008 */
[----:B------:R-:W-:Y:S02]  /*18e0*/  IMAD.IADD R31, R21, 0x1, R31 ;  /* 0x00000001151f7824 */ /* 0x000fe400078e021f */
[----:B------:R-:W-:-:S04]  /*18f0*/  IMAD.WIDE.U32 R20, R20, R24, R18 ;  /* 0x0000001814147225 */ /* 0x000fc800078e0012 */
[----:B------:R-:W-:Y:S01]  /*1900*/  IMAD R19, R31, R24, RZ ;  /* 0x000000181f137224 */ /* 0x000fe200078e02ff */
[----:B------:R-:W-:-:S04]  /*1910*/  LEA R18, P3, R20, UR6, 0x1 ;  /* 0x0000000614127c11 */ /* 0x000fc8000f8608ff */
[----:B------:R-:W-:-:S04]  /*1920*/  IADD3 R19, R21, R19, RZ ;  /* 0x0000001315137210 */ /* 0x000fc80007ffe0ff */
[----:B------:R-:W-:-:S05]  /*1930*/  LEA.HI.X R19, R20, UR7, R19, 0x1, P3 ;  /* 0x0000000714137c11 */ /* 0x000fca00098f0c13 */
[----:B------:R-:W2:Y:S01]  /*1940*/  LDG.E.U16 R18, desc[UR8][R18.64] ;  /* 0x0000000812127981 */ /* 0x000ea2000c1e1500 */
[----:B------:R-:W-:Y:S02]  /*1950*/  IMAD.U32 R30, R30, 0x10000, RZ ;  /* 0x000100001e1e7824 */ /* 0x000fe400078e00ff */
[----:B--2---:R-:W-:-:S04]  /*1960*/  IMAD.U32 R21, R18, 0x10000, RZ ;  /* 0x0001000012157824 */ /* 0x004fc800078e00ff */
[----:B------:R-:W-:-:S05]  /*1970*/  FADD.FTZ R21, R30, R21 ;  /* 0x000000151e157221 */ /* 0x000fca0000010000 */
[----:B------:R-:W-:-:S04]  /*1980*/  F2FP.BF16.F32.PACK_AB R21, RZ, R21 ;  /* 0x00000015ff15723e */ /* 0x000fc800000010ff */
[----:B------:R-:W-:-:S07]  /*1990*/  PRMT R30, R21, 0x7610, R30 ;  /* 0x00007610151e7816 */ /* 0x000fce000000001e */
.L_x_128:
[----:B------:R-:W-:Y:S05]  /*19a0*/  BSYNC B4 ;  /* 0x0000000000047941 */ /* 0x000fea0003800000 */
.L_x_127:
[----:B------:R-:W-:Y:S01]  /*19b0*/  LOP3.LUT R18, RZ, R26, RZ, 0x33, !PT ;  /* 0x0000001aff127212 */ /* 0x000fe200078e33ff */
[----:B------:R-:W-:Y:S01]  /*19c0*/  VIADD R32, R8, 0x1 ;  /* 0x0000000108207836 */ /* 0x000fe20000000000 */
[----:B------:R-:W-:Y:S02]  /*19d0*/  IADD3 R19, -R7, RZ, RZ ;  /* 0x000000ff07137210 */ /* 0x000fe40007ffe1ff */
[----:B------:R-:W-:Y:S02]  /*19e0*/  LOP3.LUT R21, RZ, R8, RZ, 0x33, !PT ;  /* 0x00000008ff157212 */ /* 0x000fe400078e33ff */
[----:B------:R-:W-:-:S05]  /*19f0*/  VIADDMNMX.U32 R18, R19, 0xfffffffe, R18, !PT ;  /* 0xfffffffe13127846 */ /* 0x000fca0007800012 */
[----:B------:R-:W-:-:S05]  /*1a00*/  IMAD.IADD R18, R21, 0x1, -R18 ;  /* 0x0000000115127824 */ /* 0x000fca00078e0a12 */
[----:B------:R-:W-:-:S04]  /*1a10*/  LOP3.LUT R18, R18, 0x3, RZ, 0xc0, !PT ;  /* 0x0000000312127812 */ /* 0x000fc800078ec0ff */
[----:B------:R-:W-:-:S13]  /*1a20*/  ISETP.NE.AND P3, PT, R18, 0x1, PT ;  /* 0x000000011200780c */ /* 0x000fda0003f65270 */
[----:B------:R-:W-:Y:S05]  /*1a30*/  @!P3 BRA `(.L_x_126) ;  /* 0x0000000c0028b947 */ /* 0x000fea0003800000 */
[----:B------:R-:W-:Y:S04]  /*1a40*/  BSSY B4, `(.L_x_129) ;  /* 0x000005f000047945 */ /* 0x000fe80003800000 */
[----:B------:R-:W-:Y:S05]  /*1a50*/  @P0 BRA `(.L_x_130) ;  /* 0x0000000400740947 */ /* 0x000fea0003800000 */
[----:B------:R-:W-:Y:S02]  /*1a60*/  ULDC UR5, c[0x0][0x258] ;  /* 0x0000960000057ab9 */ /* 0x000fe40000000800 */
[----:B------:R-:W0:Y:S01]  /*1a70*/  I2F.U32.RP R20, UR5 ;  /* 0x0000000500147d06 */ /* 0x000e220008209000 */
[----:B------:R-:W-:-:S04]  /*1a80*/  ISETP.NE.U32.AND P4, PT, RZ, UR5, PT ;  /* 0x00000005ff007c0c */ /* 0x000fc8000bf85070 */
[----:B------:R-:W-:-:S03]  /*1a90*/  P2R R33, PR, RZ, 0x10 ;  /* 0x00000010ff217803 */ /* 0x000fc60000000000 */
        /* <DEDUP_REMOVED lines=9> */
[----:B------:R-:W-:Y:S01]  /*1b30*/  IMAD R19, R34, UR5, R29 ;  /* 0x0000000522137c24 */ /* 0x000fe2000f8e021d */
[----:B------:R-:W-:-:S04]  /*1b40*/  LOP3.LUT R34, RZ, UR5, RZ, 0x33, !PT ;  /* 0x00000005ff227c12 */ /* 0x000fc8000f8e33ff */
[----:B------:R-:W-:-:S13]  /*1b50*/  ISETP.GE.U32.AND P0, PT, R19, UR5, PT ;  /* 0x0000000513007c0c */ /* 0x000fda000bf06070 */
[----:B------:R-:W-:-:S05]  /*1b60*/  @P0 VIADD R19, R19, -UR5 ;  /* 0x8000000513130c36 */ /* 0x000fca0008000000 */
[----:B------:R-:W-:-:S13]  /*1b70*/  ISETP.GE.U32.AND P3, PT, R19, UR5, PT ;  /* 0x0000000513007c0c */ /* 0x000fda000bf66070 */
[----:B------:R-:W-:-:S05]  /*1b80*/  @P3 VIADD R19, R19, -UR5 ;  /* 0x8000000513133c36 */ /* 0x000fca0008000000 */
[----:B------:R-:W-:-:S04]  /*1b90*/  SEL R19, R34, R19, !P4 ;  /* 0x0000001322137207 */ /* 0x000fc80006000000 */
[----:B------:R-:W-:-:S13]  /*1ba0*/  ISETP.NE.AND P4, PT, R19, RZ, PT ;  /* 0x000000ff1300720c */ /* 0x000fda0003f85270 */
[----:B------:R-:W-:Y:S05]  /*1bb0*/  @P4 BRA `(.L_x_130) ;  /* 0x00000004001c4947 */ /* 0x000fea0003800000 */
[----:B------:R-:W-:Y:S01]  /*1bc0*/  ULDC UR5, c[0x0][0x25c] ;  /* 0x0000970000057ab9 */ /* 0x000fe20000000800 */
[----:B------:R-:W-:Y:S01]  /*1bd0*/  IMAD.MOV.U32 R18, RZ, RZ, RZ ;  /* 0x000000ffff127224 */ /* 0x000fe200078e00ff */
[----:B------:R-:W0:Y:S01]  /*1be0*/  I2F.U32.RP R31, UR5 ;  /* 0x00000005001f7d06 */ /* 0x000e220008209000 */
[----:B------:R-:W-:-:S07]  /*1bf0*/  ISETP.NE.U32.AND P6, PT, RZ, UR5, PT ;  /* 0x00000005ff007c0c */ /* 0x000fce000bfc5070 */
[----:B0-----:R-:W0:Y:S02]  /*1c00*/  MUFU.RCP R31, R31 ;  /* 0x0000001f001f7308 */ /* 0x001e240000001000 */
[----:B0-----:R-:W-:Y:S02]  /*1c10*/  IADD3 R19, R31, 0xffffffe, RZ ;  /* 0x0ffffffe1f137810 */ /* 0x001fe40007ffe0ff */
[----:B------:R-:W-:-:S04]  /*1c20*/  LOP3.LUT R31, RZ, UR5, RZ, 0x33, !PT ;  /* 0x00000005ff1f7c12 */ /* 0x000fc8000f8e33ff */
[----:B------:R-:W0:Y:S02]  /*1c30*/  F2I.FTZ.U32.TRUNC.NTZ R19, R19 ;  /* 0x0000001300137305 */ /* 0x000e24000021f000 */
[----:B0-----:R-:W-:-:S04]  /*1c40*/  IMAD.MOV R35, RZ, RZ, -R19 ;  /* 0x000000ffff237224 */ /* 0x001fc800078e0a13 */
[----:B------:R-:W-:-:S04]  /*1c50*/  IMAD R35, R35, UR5, RZ ;  /* 0x0000000523237c24 */ /* 0x000fc8000f8e02ff */
[----:B------:R-:W-:Y:S01]  /*1c60*/  IMAD.HI.U32 R18, R19, R35, R18 ;  /* 0x0000002313127227 */ /* 0x000fe200078e0012 */
[----:B------:R-:W-:-:S05]  /*1c70*/  P2R R19, PR, RZ, 0x40 ;  /* 0x00000040ff137803 */ /* 0x000fca0000000000 */
[----:B------:R-:W-:-:S05]  /*1c80*/  IMAD.HI.U32 R20, R18, R15, RZ ;  /* 0x0000000f12147227 */ /* 0x000fca00078e00ff */
[----:B------:R-:W-:-:S05]  /*1c90*/  IADD3 R18, -R20, RZ, RZ ;  /* 0x000000ff14127210 */ /* 0x000fca0007ffe1ff */
[----:B------:R-:W-:-:S05]  /*1ca0*/  IMAD R18, R18, UR5, R15 ;  /* 0x0000000512127c24 */ /* 0x000fca000f8e020f */
[----:B------:R-:W-:-:S13]  /*1cb0*/  ISETP.GE.U32.AND P4, PT, R18, UR5, PT ;  /* 0x0000000512007c0c */ /* 0x000fda000bf86070 */
[----:B------:R-:W-:-:S05]  /*1cc0*/  @P4 VIADD R18, R18, -UR5 ;  /* 0x8000000512124c36 */ /* 0x000fca0008000000 */
[----:B------:R-:W-:-:S13]  /*1cd0*/  ISETP.GE.U32.AND P5, PT, R18, UR5, PT ;  /* 0x0000000512007c0c */ /* 0x000fda000bfa6070 */
[----:B------:R-:W-:-:S05]  /*1ce0*/  @P5 VIADD R18, R18, -UR5 ;  /* 0x8000000512125c36 */ /* 0x000fca0008000000 */
[----:B------:R-:W-:-:S04]  /*1cf0*/  SEL R18, R31, R18, !P6 ;  /* 0x000000121f127207 */ /* 0x000fc80007000000 */
[----:B------:R-:W-:-:S13]  /*1d00*/  ISETP.NE.AND P6, PT, R18, RZ, PT ;  /* 0x000000ff1200720c */ /* 0x000fda0003fc5270 */
[----:B------:R-:W-:Y:S05]  /*1d10*/  @P6 BRA `(.L_x_130) ;  /* 0x0000000000c46947 */ /* 0x000fea0003800000 */
[----:B------:R-:W-:Y:S01]  /*1d20*/  VIADD R18, R25, 0x1 ;  /* 0x0000000119127836 */ /* 0x000fe20000000000 */
[----:B------:R-:W-:Y:S01]  /*1d30*/  @P0 IADD3 R21, R21, 0x1, RZ ;  /* 0x0000000115150810 */ /* 0x000fe20007ffe0ff */
[----:B------:R-:W-:Y:S01]  /*1d40*/  @P4 VIADD R20, R20, 0x1 ;  /* 0x0000000114144836 */ /* 0x000fe20000000000 */
[----:B------:R-:W-:Y:S01]  /*1d50*/  ISETP.NE.AND P6, PT, R19, RZ, PT ;  /* 0x000000ff1300720c */ /* 0x000fe20003fc5270 */
[----:B------:R-:W-:Y:S01]  /*1d60*/  ULDC UR5, c[0x0][0x234] ;  /* 0x00008d0000057ab9 */ /* 0x000fe20000000800 */
[----:B------:R-:W-:Y:S01]  /*1d70*/  SEL R19, R18, R25, P2 ;  /* 0x0000001912137207 */ /* 0x000fe20001000000 */
[----:B------:R-:W-:Y:S01]  /*1d80*/  @P3 VIADD R21, R21, 0x1 ;  /* 0x0000000115153836 */ /* 0x000fe20000000000 */
[----:B------:R-:W-:Y:S01]  /*1d90*/  ISETP.NE.AND P3, PT, R27, RZ, PT ;  /* 0x000000ff1b00720c */ /* 0x000fe20003f65270 */
[----:B------:R-:W-:Y:S01]  /*1da0*/  @P5 VIADD R20, R20, 0x1 ;  /* 0x0000000114145836 */ /* 0x000fe20000000000 */
[----:B------:R-:W-:Y:S01]  /*1db0*/  @P1 IADD3 R19, R19, 0x1, RZ ;  /* 0x0000000113131810 */ /* 0x000fe20007ffe0ff */
[----:B------:R-:W-:Y:S01]  /*1dc0*/  ULDC.64 UR6, c[0x0][0x260] ;  /* 0x0000980000067ab9 */ /* 0x000fe20000000a00 */
[----:B------:R-:W-:-:S02]  /*1dd0*/  ISETP.NE.AND P0, PT, R33, RZ, PT ;  /* 0x000000ff2100720c */ /* 0x000fc40003f05270 */
[----:B------:R-:W-:Y:S02]  /*1de0*/  SEL R19, R28, R19, !P3 ;  /* 0x000000131c137207 */ /* 0x000fe40005800000 */
[----:B------:R-:W-:Y:S02]  /*1df0*/  SEL R18, R34, R21, !P0 ;  /* 0x0000001522127207 */ /* 0x000fe40004000000 */
[----:B------:R-:W-:Y:S01]  /*1e00*/  IADD3 R21, P0, R16, R19, RZ ;  /* 0x0000001310157210 */ /* 0x000fe20007f1e0ff */
[----:B------:R-:W-:Y:S01]  /*1e10*/  HFMA2.MMA R19, -RZ, RZ, 0, 0 ;  /* 0x00000000ff137435 */ /* 0x000fe200000001ff */
[----:B------:R-:W-:-:S03]  /*1e20*/  SEL R20, R31, R20, !P6 ;  /* 0x000000141f147207 */ /* 0x000fc60007000000 */
[----:B------:R-:W-:-:S04]  /*1e30*/  IMAD.X R33, RZ, RZ, RZ, P0 ;  /* 0x000000ffff217224 */ /* 0x000fc800000e06ff */
[----:B------:R-:W-:Y:S02]  /*1e40*/  IMAD R33, R33, UR5, RZ ;  /* 0x0000000521217c24 */ /* 0x000fe4000f8e02ff */
[----:B------:R-:W-:Y:S01]  /*1e50*/  IMAD.WIDE.U32 R18, R21, UR5, R18 ;  /* 0x0000000515127c25 */ /* 0x000fe2000f8e0012 */
[----:B------:R-:W-:Y:S01]  /*1e60*/  MOV R21, RZ ;  /* 0x000000ff00157202 */ /* 0x000fe20000000f00 */
[----:B------:R-:W-:Y:S02]  /*1e70*/  ULDC UR5, c[0x0][0x238] ;  /* 0x00008e0000057ab9 */ /* 0x000fe40000000800 */
[----:B------:R-:W-:Y:S01]  /*1e80*/  IMAD.IADD R33, R19, 0x1, R33 ;  /* 0x0000000113217824 */ /* 0x000fe200078e0221 */
[----:B------:R-:W-:Y:S01]  /*1e90*/  HFMA2.MMA R19, -RZ, RZ, 0, 0 ;  /* 0x00000000ff137435 */ /* 0x000fe200000001ff */
[----:B------:R-:W-:-:S04]  /*1ea0*/  IMAD.WIDE.U32 R20, R18, UR5, R20 ;  /* 0x0000000512147c25 */ /* 0x000fc8000f8e0014 */
[----:B------:R-:W-:Y:S02]  /*1eb0*/  IMAD R33, R33, UR5, RZ ;  /* 0x0000000521217c24 */ /* 0x000fe4000f8e02ff */
[----:B------:R-:W-:Y:S02]  /*1ec0*/  IMAD.MOV.U32 R18, RZ, RZ, R10 ;  /* 0x000000ffff127224 */ /* 0x000fe400078e000a */
[----:B------:R-:W-:Y:S02]  /*1ed0*/  IMAD.IADD R21, R33, 0x1, R21 ;  /* 0x0000000121157824 */ /* 0x000fe400078e0215 */
[----:B------:R-:W-:-:S04]  /*1ee0*/  IMAD.WIDE.U32 R18, R20, UR6, R18 ;  /* 0x0000000614127c25 */ /* 0x000fc8000f8e0012 */
[----:B------:R-:W-:Y:S02]  /*1ef0*/  IMAD R21, R21, UR6, RZ ;  /* 0x0000000615157c24 */ /* 0x000fe4000f8e02ff */
[----:B------:R-:W-:Y:S02]  /*1f00*/  IMAD.MOV.U32 R20, RZ, RZ, R22 ;  /* 0x000000ffff147224 */ /* 0x000fe400078e0016 */
[----:B------:R-:W-:Y:S01]  /*1f10*/  IMAD.IADD R31, R19, 0x1, R21 ;  /* 0x00000001131f7824 */ /* 0x000fe200078e0215 */
[----:B------:R-:W-:Y:S01]  /*1f20*/  MOV R21, RZ ;  /* 0x000000ff00157202 */ /* 0x000fe20000000f00 */
[----:B------:R-:W-:Y:S02]  /*1f30*/  IMAD.MOV.U32 R33, RZ, RZ, RZ ;  /* 0x000000ffff217224 */ /* 0x000fe400078e00ff */
[----:B------:R-:W-:Y:S02]  /*1f40*/  IMAD R31, R31, UR7, RZ ;  /* 0x000000071f1f7c24 */ /* 0x000fe4000f8e02ff */
[----:B------:R-:W-:Y:S01]  /*1f50*/  IMAD.WIDE.U32 R18, R18, UR7, R20 ;  /* 0x0000000712127c25 */ /* 0x000fe2000f8e0014 */
[----:B------:R-:W-:-:S03]  /*1f60*/  ULDC.64 UR6, c[0x0][0x218] ;  /* 0x0000860000067ab9 */ /* 0x000fc60000000a00 */
        /* <DEDUP_REMOVED lines=12> */
.L_x_130:
[----:B------:R-:W-:Y:S05]  /*2030*/  BSYNC B4 ;  /* 0x0000000000047941 */ /* 0x000fea0003800000 */
.L_x_129:
[----:B------:R-:W-:Y:S02]  /*2040*/  LOP3.LUT R26, RZ, R26, RZ, 0x33, !PT ;  /* 0x0000001aff1a7212 */ /* 0x000fe400078e33ff */
[----:B------:R-:W-:Y:S02]  /*2050*/  IADD3 R19, -R7, RZ, RZ ;  /* 0x000000ff07137210 */ /* 0x000fe40007ffe1ff */
[----:B------:R-:W-:Y:S02]  /*2060*/  LOP3.LUT R18, RZ, R8, RZ, 0x33, !PT ;  /* 0x00000008ff127212 */ /* 0x000fe400078e33ff */
[----:B------:R-:W-:Y:S01]  /*2070*/  VIADDMNMX.U32 R19, R19, 0xfffffffe, R26, !PT ;  /* 0xfffffffe13137846 */ /* 0x000fe2000780001a */
[----:B------:R-:W-:-:S04]  /*2080*/  VIADD R26, R8, 0x3 ;  /* 0x00000003081a7836 */ /* 0x000fc80000000000 */
[----:B------:R-:W-:Y:S01]  /*2090*/  IMAD.IADD R18, R18, 0x1, -R19 ;  /* 0x0000000112127824 */ /* 0x000fe200078e0a13 */
[----:B------:R-:W-:-:S04]  /*20a0*/  IADD3 R19, R8, 0x2, RZ ;  /* 0x0000000208137810 */ /* 0x000fc80007ffe0ff */
[----:B------:R-:W-:-:S04]  /*20b0*/  LOP3.LUT R18, R18, 0x3, RZ, 0xc0, !PT ;  /* 0x0000000312127812 */ /* 0x000fc800078ec0ff */
[----:B------:R-:W-:-:S04]  /*20c0*/  ISETP.NE.AND P3, PT, R18, 0x2, PT ;  /* 0x000000021200780c */ /* 0x000fc80003f65270 */
[----:B------:R-:W-:Y:S02]  /*20d0*/  ISETP.NE.OR P0, PT, R12, RZ, !P3 ;  /* 0x000000ff0c00720c */ /* 0x000fe40005f05670 */
[----:B------:R-:W-:-:S11]  /*20e0*/  SEL R32, R19, R26, !P3 ;  /* 0x0000001a13207207 */ /* 0x000fd60005800000 */
[----:B------:R-:W-:Y:S05]  /*20f0*/  @P0 BRA `(.L_x_126) ;  /* 0x0000000400780947 */ /* 0x000fea0003800000 */
[----:B------:R-:W-:Y:S02]  /*2100*/  ULDC UR5, c[0x0][0x258] ;  /* 0x0000960000057ab9 */ /* 0x000fe40000000800 */
[----:B------:R-:W0:Y:S01]  /*2110*/  I2F.U32.RP R20, UR5 ;  /* 0x0000000500147d06 */ /* 0x000e220008209000 */
[----:B------:R-:W-:Y:S02]  /*2120*/  ISETP.NE.U32.AND P4, PT, RZ, UR5, PT ;  /* 0x00000005ff007c0c */ /* 0x000fe4000bf85070 */
[----:B------:R-:W-:Y:S02]  /*2130*/  LOP3.LUT R34, RZ, UR5, RZ, 0x33, !PT ;  /* 0x00000005ff227c12 */ /* 0x000fe4000f8e33ff */
[----:B------:R-:W-:-:S03]  /*2140*/  P2R R33, PR, RZ, 0x10 ;  /* 0x00000010ff217803 */ /* 0x000fc60000000000 */
        /* <DEDUP_REMOVED lines=10> */
[----:B------:R-:W-:-:S03]  /*21f0*/  IMAD.MOV.U32 R32, RZ, RZ, R26 ;  /* 0x000000ffff207224 */ /* 0x000fc600078e001a */
[----:B------:R-:W-:-:S13]  /*2200*/  ISETP.GE.U32.AND P0, PT, R19, UR5, PT ;  /* 0x0000000513007c0c */ /* 0x000fda000bf06070 */
[----:B------:R-:W-:-:S05]  /*2210*/  @P0 VIADD R19, R19, -UR5 ;  /* 0x8000000513130c36 */ /* 0x000fca0008000000 */
[----:B------:R-:W-:-:S13]  /*2220*/  ISETP.GE.U32.AND P3, PT, R19, UR5, PT ;  /* 0x0000000513007c0c */ /* 0x000fda000bf66070 */
[----:B------:R-:W-:-:S04]  /*2230*/  @P3 IADD3 R19, R19, -UR5, RZ ;  /* 0x8000000513133c10 */ /* 0x000fc8000fffe0ff */
        /* <DEDUP_REMOVED lines=8> */
[----:B0-----:R-:W-:Y:S01]  /*22c0*/  VIADD R32, R31, 0xffffffe ;  /* 0x0ffffffe1f207836 */ /* 0x001fe20000000000 */
[----:B------:R-:W-:-:S05]  /*22d0*/  LOP3.LUT R31, RZ, UR5, RZ, 0x33, !PT ;  /* 0x00000005ff1f7c12 */ /* 0x000fca000f8e33ff */
[----:B------:R0:W1:Y:S02]  /*22e0*/  F2I.FTZ.U32.TRUNC.NTZ R19, R32 ;  /* 0x0000002000137305 */ /* 0x000064000021f000 */
[----:B0-----:R-:W-:Y:S01]  /*22f0*/  IMAD.MOV.U32 R32, RZ, RZ, R26 ;  /* 0x000000ffff207224 */ /* 0x001fe200078e001a */
[----:B-1----:R-:W-:-:S05]  /*2300*/  IADD3 R35, RZ, -R19, RZ ;  /* 0x80000013ff237210 */ /* 0x002fca0007ffe0ff */
[----:B------:R-:W-:-:S04]  /*2310*/  IMAD R35, R35, UR5, RZ ;  /* 0x0000000523237c24 */ /* 0x000fc8000f8e02ff */
[----:B------:R-:W-:-:S06]  /*2320*/  IMAD.HI.U32 R35, R19, R35, R18 ;  /* 0x0000002313237227 */ /* 0x000fcc00078e0012 */
[----:B------:R-:W-:-:S04]  /*2330*/  IMAD.HI.U32 R20, R35, R14, RZ ;  /* 0x0000000e23147227 */ /* 0x000fc800078e00ff */
[----:B------:R-:W-:-:S04]  /*2340*/  IMAD.MOV R19, RZ, RZ, -R20 ;  /* 0x000000ffff137224 */ /* 0x000fc800078e0a14 */
[----:B------:R-:W-:Y:S01]  /*2350*/  IMAD R18, R19, UR5, R14 ;  /* 0x0000000513127c24 */ /* 0x000fe2000f8e020e */
[----:B------:R-:W-:-:S04]  /*2360*/  P2R R19, PR, RZ, 0x40 ;  /* 0x00000040ff137803 */ /* 0x000fc80000000000 */
[----:B------:R-:W-:-:S13]  /*2370*/  ISETP.GE.U32.AND P4, PT, R18, UR5, PT ;  /* 0x0000000512007c0c */ /* 0x000fda000bf86070 */
[----:B------:R-:W-:-:S04]  /*2380*/  @P4 IADD3 R18, R18, -UR5, RZ ;  /* 0x8000000512124c10 */ /* 0x000fc8000fffe0ff */
[----:B------:R-:W-:-:S13]  /*2390*/  ISETP.GE.U32.AND P5, PT, R18, UR5, PT ;  /* 0x0000000512007c0c */ /* 0x000fda000bfa6070 */
[----:B------:R-:W-:-:S05]  /*23a0*/  @P5 VIADD R18, R18, -UR5 ;  /* 0x8000000512125c36 */ /* 0x000fca0008000000 */
[----:B------:R-:W-:-:S04]  /*23b0*/  SEL R18, R31, R18, !P6 ;  /* 0x000000121f127207 */ /* 0x000fc80007000000 */
[----:B------:R-:W-:-:S13]  /*23c0*/  ISETP.NE.AND P6, PT, R18, RZ, PT ;  /* 0x000000ff1200720c */ /* 0x000fda0003fc5270 */
[----:B------:R-:W-:Y:S05]  /*23d0*/  @P6 BRA `(.L_x_126) ;  /* 0x0000000000c06947 */ /* 0x000fea0003800000 */
[----:B------:R-:W-:Y:S01]  /*23e0*/  @P2 IADD3 R25, R25, 0x1, RZ ;  /* 0x0000000119192810 */ /* 0x000fe20007ffe0ff */
[----:B------:R-:W-:Y:S01]  /*23f0*/  @P0 VIADD R21, R21, 0x1 ;  /* 0x0000000115150836 */ /* 0x000fe20000000000 */
[----:B------:R-:W-:Y:S01]  /*2400*/  ISETP.NE.AND P2, PT, R33, RZ, PT ;  /* 0x000000ff2100720c */ /* 0x000fe20003f45270 */
[----:B------:R-:W-:Y:S01]  /*2410*/  @P4 VIADD R20, R20, 0x1 ;  /* 0x0000000114144836 */ /* 0x000fe20000000000 */
[----:B------:R-:W-:Y:S01]  /*2420*/  ISETP.NE.AND P6, PT, R19, RZ, PT ;  /* 0x000000ff1300720c */ /* 0x000fe20003fc5270 */
[----:B------:R-:W-:Y:S01]  /*2430*/  @P1 VIADD R25, R25, 0x1 ;  /* 0x0000000119191836 */ /* 0x000fe20000000000 */
[----:B------:R-:W-:Y:S01]  /*2440*/  ISETP.NE.AND P1, PT, R27, RZ, PT ;  /* 0x000000ff1b00720c */ /* 0x000fe20003f25270 */
[----:B------:R-:W-:Y:S01]  /*2450*/  IMAD.MOV.U32 R19, RZ, RZ, RZ ;  /* 0x000000ffff137224 */ /* 0x000fe200078e00ff */
[----:B------:R-:W-:Y:S01]  /*2460*/  @P3 IADD3 R21, R21, 0x1, RZ ;  /* 0x0000000115153810 */ /* 0x000fe20007ffe0ff */
[----:B------:R-:W-:Y:S01]  /*2470*/  ULDC UR5, c[0x0][0x234] ;  /* 0x00008d0000057ab9 */ /* 0x000fe20000000800 */
[----:B------:R-:W-:Y:S01]  /*2480*/  SEL R25, R28, R25, !P1 ;  /* 0x000000191c197207 */ /* 0x000fe20004800000 */
[----:B------:R-:W-:Y:S01]  /*2490*/  ULDC.64 UR6, c[0x0][0x260] ;  /* 0x0000980000067ab9 */ /* 0x000fe20000000a00 */
[----:B------:R-:W-:-:S02]  /*24a0*/  SEL R18, R34, R21, !P2 ;  /* 0x0000001522127207 */ /* 0x000fc40005000000 */
[----:B------:R-:W-:Y:S02]  /*24b0*/  IADD3 R25, P0, R16, R25, RZ ;  /* 0x0000001910197210 */ /* 0x000fe40007f1e0ff */
[----:B------:R-:W-:-:S03]  /*24c0*/  @P5 IADD3 R20, R20, 0x1, RZ ;  /* 0x0000000114145810 */ /* 0x000fc60007ffe0ff */
[----:B------:R-:W-:Y:S01]  /*24d0*/  IMAD.X R21, RZ, RZ, RZ, P0 ;  /* 0x000000ffff157224 */ /* 0x000fe200000e06ff */
[----:B------:R-:W-:Y:S01]  /*24e0*/  SEL R20, R31, R20, !P6 ;  /* 0x000000141f147207 */ /* 0x000fe20007000000 */
[----:B------:R-:W-:-:S04]  /*24f0*/  IMAD.WIDE.U32 R18, R25, UR5, R18 ;  /* 0x0000000519127c25 */ /* 0x000fc8000f8e0012 */
[----:B------:R-:W-:Y:S01]  /*2500*/  IMAD R21, R21, UR5, RZ ;  /* 0x0000000515157c24 */ /* 0x000fe2000f8e02ff */
[----:B------:R-:W-:-:S04]  /*2510*/  ULDC UR5, c[0x0][0x238] ;  /* 0x00008e0000057ab9 */ /* 0x000fc80000000800 */
[----:B------:R-:W-:Y:S01]  /*2520*/  IADD3 R19, R19, R21, RZ ;  /* 0x0000001513137210 */ /* 0x000fe20007ffe0ff */
[----:B------:R-:W-:Y:S02]  /*2530*/  IMAD.MOV.U32 R21, RZ, RZ, RZ ;  /* 0x000000ffff157224 */ /* 0x000fe400078e00ff */
[----:B------:R-:W-:-:S04]  /*2540*/  IMAD.WIDE.U32 R20, R18, UR5, R20 ;  /* 0x0000000512147c25 */ /* 0x000fc8000f8e0014 */
[----:B------:R-:W-:Y:S02]  /*2550*/  IMAD R19, R19, UR5, RZ ;  /* 0x0000000513137c24 */ /* 0x000fe4000f8e02ff */
[----:B------:R-:W-:-:S03]  /*2560*/  IMAD.MOV.U32 R18, RZ, RZ, R10 ;  /* 0x000000ffff127224 */ /* 0x000fc600078e000a */
[----:B------:R-:W-:Y:S02]  /*2570*/  IADD3 R25, R19, R21, RZ ;  /* 0x0000001513197210 */ /* 0x000fe40007ffe0ff */
[----:B------:R-:W-:-:S03]  /*2580*/  MOV R19, RZ ;  /* 0x000000ff00137202 */ /* 0x000fc60000000f00 */
[----:B------:R-:W-:Y:S02]  /*2590*/  IMAD R25, R25, UR6, RZ ;  /* 0x0000000619197c24 */ /* 0x000fe4000f8e02ff */
[----:B------:R-:W-:Y:S01]  /*25a0*/  IMAD.WIDE.U32 R20, R20, UR6, R18 ;  /* 0x0000000614147c25 */ /* 0x000fe2000f8e0012 */
[----:B------:R-:W-:-:S03]  /*25b0*/  MOV R18, R22 ;  /* 0x0000001600127202 */ /* 0x000fc60000000f00 */
[----:B------:R-:W-:Y:S02]  /*25c0*/  IMAD.IADD R25, R21, 0x1, R25 ;  /* 0x0000000115197824 */ /* 0x000fe400078e0219 */
[----:B------:R-:W-:-:S04]  /*25d0*/  IMAD.WIDE.U32 R20, R20, UR7, R18 ;  /* 0x0000000714147c25 */ /* 0x000fc8000f8e0012 */
[----:B------:R-:W-:Y:S01]  /*25e0*/  IMAD R25, R25, UR7, RZ ;  /* 0x0000000719197c24 */ /* 0x000fe2000f8e02ff */
[----:B------:R-:W-:Y:S01]  /*25f0*/  ULDC.64 UR6, c[0x0][0x218] ;  /* 0x0000860000067ab9 */ /* 0x000fe20000000a00 */
[----:B------:R-:W-:-:S03]  /*2600*/  VIADD R18, R8, 0x2 ;  /* 0x0000000208127836 */ /* 0x000fc60000000000 */
[----:B------:R-:W-:Y:S01]  /*2610*/  IADD3 R21, R21, R25, RZ ;  /* 0x0000001915157210 */ /* 0x000fe20007ffe0ff */
[----:B------:R-:W-:-:S04]  /*2620*/  IMAD.WIDE.U32 R18, R20, R24, R18 ;  /* 0x0000001814127225 */ /* 0x000fc800078e0012 */
[----:B------:R-:W-:Y:S01]  /*2630*/  IMAD R21, R21, R24, RZ ;  /* 0x0000001815157224 */ /* 0x000fe200078e02ff */
[----:B------:R-:W-:-:S03]  /*2640*/  LEA R20, P0, R18, UR6, 0x1 ;  /* 0x0000000612147c11 */ /* 0x000fc6000f8008ff */
[----:B------:R-:W-:-:S05]  /*2650*/  IMAD.IADD R19, R19, 0x1, R21 ;  /* 0x0000000113137824 */ /* 0x000fca00078e0215 */
[----:B------:R-:W-:-:S05]  /*2660*/  LEA.HI.X R21, R18, UR7, R19, 0x1, P0 ;  /* 0x0000000712157c11 */ /* 0x000fca00080f0c13 */
[----:B------:R-:W2:Y:S01]  /*2670*/  LDG.E.U16 R20, desc[UR8][R20.64] ;  /* 0x0000000814147981 */ /* 0x000ea2000c1e1500 */
[----:B------:R-:W-:Y:S02]  /*2680*/  SHF.L.U32 R19, R30, 0x10, RZ ;  /* 0x000000101e137819 */ /* 0x000fe400000006ff */
[----:B------:R-:W-:Y:S01]  /*2690*/  MOV R32, R26 ;  /* 0x0000001a00207202 */ /* 0x000fe20000000f00 */
[----:B--2---:R-:W-:-:S04]  /*26a0*/  IMAD.U32 R18, R20, 0x10000, RZ ;  /* 0x0001000014127824 */ /* 0x004fc800078e00ff */
[----:B------:R-:W-:-:S05]  /*26b0*/  FADD.FTZ R18, R19, R18 ;  /* 0x0000001213127221 */ /* 0x000fca0000010000 */
[----:B------:R-:W-:-:S04]  /*26c0*/  F2FP.BF16.F32.PACK_AB R18, RZ, R18 ;  /* 0x00000012ff12723e */ /* 0x000fc800000010ff */
[----:B------:R-:W-:-:S07]  /*26d0*/  PRMT R30, R18, 0x7610, R30 ;  /* 0x00007610121e7816 */ /* 0x000fce000000001e */
.L_x_126:
[----:B------:R-:W-:Y:S05]  /*26e0*/  BSYNC B0 ;  /* 0x0000000000007941 */ /* 0x000fea0003800000 */
.L_x_125:
[----:B------:R-:W-:Y:S01]  /*26f0*/  ULDC UR5, c[0x0][0x268] ;  /* 0x00009a0000057ab9 */ /* 0x000fe20000000800 */
[----:B------:R-:W-:Y:S01]  /*2700*/  IMAD.MOV R18, RZ, RZ, -R7 ;  /* 0x000000ffff127224 */ /* 0x000fe200078e0a07 */
[----:B------:R-:W-:-:S04]  /*2710*/  LOP3.LUT R19, RZ, UR5, RZ, 0x33, !PT ;  /* 0x00000005ff137c12 */ /* 0x000fc8000f8e33ff */
[----:B------:R-:W-:-:S04]  /*2720*/  VIADDMNMX.U32 R19, R18, 0xfffffffe, R19, !PT ;  /* 0xfffffffe12137846 */ /* 0x000fc80007800013 */
[----:B------:R-:W-:-:S04]  /*2730*/  IADD3 R18, -R19, -0x2, -R8 ;  /* 0xfffffffe13127810 */ /* 0x000fc80007ffe908 */
[----:B------:R-:W-:-:S13]  /*2740*/  ISETP.GE.U32.AND P0, PT, R18, 0x3, PT ;  /* 0x000000031200780c */ /* 0x000fda0003f06070 */
[----:B------:R-:W-:Y:S05]  /*2750*/  @!P0 BRA `(.L_x_124) ;  /* 0x0000001c00008947 */ /* 0x000fea0003800000 */
[----:B------:R-:W-:-:S04]  /*2760*/  ISETP.NE.AND P0, PT, R12, RZ, PT ;  /* 0x000000ff0c00720c */ /* 0x000fc80003f05270 */
[----:B------:R-:W-:-:S09]  /*2770*/  P2R R12, PR, RZ, 0x1 ;  /* 0x00000001ff0c7803 */ /* 0x000fd20000000000 */
.L_x_139:
[----:B------:R-:W0:Y:S01]  /*2780*/  LDC R27, c[0x0][0x250] ;  /* 0x00009400ff1b7b82 */ /* 0x000e220000000800 */
[----:B------:R-:W-:Y:S01]  /*2790*/  ISETP.NE.AND P0, PT, R12, RZ, PT ;  /* 0x000000ff0c00720c */ /* 0x000fe20003f05270 */
[----:B------:R-:W-:-:S12]  /*27a0*/  BSSY B0, `(.L_x_131) ;  /* 0x000006c000007945 */ /* 0x000fd80003800000 */
[----:B------:R-:W-:Y:S05]  /*27b0*/  @P0 BRA `(.L_x_132) ;  /* 0x0000000400a80947 */ /* 0x000fea0003800000 */
[----:B------:R-:W-:Y:S02]  /*27c0*/  ULDC UR5, c[0x0][0x258] ;  /* 0x0000960000057ab9 */ /* 0x000fe40000000800 */
[----:B------:R-:W1:Y:S01]  /*27d0*/  I2F.U32.RP R21, UR5 ;  /* 0x0000000500157d06 */ /* 0x000e620008209000 */
[----:B------:R-:W-:-:S07]  /*27e0*/  ISETP.NE.U32.AND P2, PT, RZ, UR5, PT ;  /* 0x00000005ff007c0c */ /* 0x000fce000bf45070 */
[----:B-1----:R-:W1:Y:S02]  /*27f0*/  MUFU.RCP R21, R21 ;  /* 0x0000001500157308 */ /* 0x002e640000001000 */
[----:B-1----:R-:W-:Y:S02]  /*2800*/  IADD3 R18, R21, 0xffffffe, RZ ;  /* 0x0ffffffe15127810 */ /* 0x002fe40007ffe0ff */
[----:B------:R-:W-:-:S04]  /*2810*/  LOP3.LUT R21, RZ, UR5, RZ, 0x33, !PT ;  /* 0x00000005ff157c12 */ /* 0x000fc8000f8e33ff */
[----:B------:R1:W2:Y:S02]  /*2820*/  F2I.FTZ.U32.TRUNC.NTZ R19, R18 ;  /* 0x0000001200137305 */ /* 0x0002a4000021f000 */
[----:B-1----:R-:W-:Y:S01]  /*2830*/  HFMA2.MMA R18, -RZ, RZ, 0, 0 ;  /* 0x00000000ff127435 */ /* 0x002fe200000001ff */
[----:B--2---:R-:W-:-:S04]  /*2840*/  IMAD.MOV R25, RZ, RZ, -R19 ;  /* 0x000000ffff197224 */ /* 0x004fc800078e0a13 */
        /* <DEDUP_REMOVED lines=8> */
[----:B------:R-:W-:-:S05]  /*28d0*/  @P1 VIADD R24, R24, -UR5 ;  /* 0x8000000518181c36 */ /* 0x000fca0008000000 */
[----:B------:R-:W-:-:S04]  /*28e0*/  SEL R24, R21, R24, !P2 ;  /* 0x0000001815187207 */ /* 0x000fc80005000000 */
[----:B------:R-:W-:-:S13]  /*28f0*/  ISETP.NE.AND P3, PT, R24, RZ, PT ;  /* 0x000000ff1800720c */ /* 0x000fda0003f65270 */
[----:B------:R-:W-:Y:S05]  /*2900*/  @P3 BRA `(.L_x_132) ;  /* 0x0000000400543947 */ /* 0x000fea0003800000 */
[----:B------:R-:W-:Y:S01]  /*2910*/  ULDC UR5, c[0x0][0x25c] ;  /* 0x0000970000057ab9 */ /* 0x000fe20000000800 */
[----:B------:R-:W-:Y:S01]  /*2920*/  IMAD.MOV.U32 R18, RZ, RZ, RZ ;  /* 0x000000ffff127224 */ /* 0x000fe200078e00ff */
[----:B------:R-:W1:Y:S01]  /*2930*/  I2F.U32.RP R25, UR5 ;  /* 0x0000000500197d06 */ /* 0x000e620008209000 */
[----:B------:R-:W-:Y:S02]  /*2940*/  IADD3 R24, -R32, RZ, RZ ;  /* 0x000000ff20187210 */ /* 0x000fe40007ffe1ff */
[----:B------:R-:W-:-:S05]  /*2950*/  ISETP.NE.U32.AND P5, PT, RZ, UR5, PT ;  /* 0x00000005ff007c0c */ /* 0x000fca000bfa5070 */
[----:B-1----:R-:W1:Y:S02]  /*2960*/  MUFU.RCP R25, R25 ;  /* 0x0000001900197308 */ /* 0x002e640000001000 */
[----:B-1----:R-:W-:Y:S02]  /*2970*/  IADD3 R26, R25, 0xffffffe, RZ ;  /* 0x0ffffffe191a7810 */ /* 0x002fe40007ffe0ff */
[----:B------:R-:W-:-:S04]  /*2980*/  LOP3.LUT R25, RZ, UR5, RZ, 0x33, !PT ;  /* 0x00000005ff197c12 */ /* 0x000fc8000f8e33ff */
[----:B------:R-:W1:Y:S02]  /*2990*/  F2I.FTZ.U32.TRUNC.NTZ R19, R26 ;  /* 0x0000001a00137305 */ /* 0x000e64000021f000 */
[----:B-1----:R-:W-:-:S04]  /*29a0*/  IMAD.MOV R31, RZ, RZ, -R19 ;  /* 0x000000ffff1f7224 */ /* 0x002fc800078e0a13 */
[----:B------:R-:W-:-:S04]  /*29b0*/  IMAD R31, R31, UR5, RZ ;  /* 0x000000051f1f7c24 */ /* 0x000fc8000f8e02ff */
[----:B------:R-:W-:-:S04]  /*29c0*/  IMAD.HI.U32 R18, R19, R31, R18 ;  /* 0x0000001f13127227 */ /* 0x000fc800078e0012 */
[----:B0-----:R-:W-:-:S04]  /*29d0*/  IMAD R19, R27, R24, R4 ;  /* 0x000000181b137224 */ /* 0x001fc800078e0204 */
[----:B------:R-:W-:-:S05]  /*29e0*/  IMAD.HI.U32 R24, R18, R19, RZ ;  /* 0x0000001312187227 */ /* 0x000fca00078e00ff */
[----:B------:R-:W-:-:S05]  /*29f0*/  IADD3 R18, -R24, RZ, RZ ;  /* 0x000000ff18127210 */ /* 0x000fca0007ffe1ff */
        /* <DEDUP_REMOVED lines=9> */
[----:B------:R-:W-:Y:S01]  /*2a90*/  @P0 VIADD R20, R20, 0x1 ;  /* 0x0000000114140836 */ /* 0x000fe20000000000 */
[----:B------:R-:W0:Y:S01]  /*2aa0*/  I2F.U32.RP R26, UR5 ;  /* 0x00000005001a7d06 */ /* 0x000e220008209000 */
[----:B------:R-:W-:Y:S01]  /*2ab0*/  @P3 IADD3 R24, R24, 0x1, RZ ;  /* 0x0000000118183810 */ /* 0x000fe20007ffe0ff */
[----:B------:R-:W-:Y:S01]  /*2ac0*/  ULDC.64 UR6, c[0x0][0x260] ;  /* 0x0000980000067ab9 */ /* 0x000fe20000000a00 */
[----:B------:R-:W-:Y:S02]  /*2ad0*/  @P1 VIADD R20, R20, 0x1 ;  /* 0x0000000114141836 */ /* 0x000fe40000000000 */
[----:B------:R-:W-:Y:S01]  /*2ae0*/  @P4 IADD3 R24, R24, 0x1, RZ ;  /* 0x0000000118184810 */ /* 0x000fe20007ffe0ff */
[----:B------:R-:W-:Y:S02]  /*2af0*/  IMAD.MOV.U32 R33, RZ, RZ, RZ ;  /* 0x000000ffff217224 */ /* 0x000fe400078e00ff */
[----:B0-----:R-:W0:Y:S02]  /*2b00*/  MUFU.RCP R26, R26 ;  /* 0x0000001a001a7308 */ /* 0x001e240000001000 */
[----:B0-----:R-:W-:-:S06]  /*2b10*/  VIADD R18, R26, 0xffffffe ;  /* 0x0ffffffe1a127836 */ /* 0x001fcc0000000000 */
[----:B------:R0:W1:Y:S02]  /*2b20*/  F2I.FTZ.U32.TRUNC.NTZ R19, R18 ;  /* 0x0000001200137305 */ /* 0x000064000021f000 */
[----:B0-----:R-:W-:Y:S01]  /*2b30*/  IMAD.MOV.U32 R18, RZ, RZ, RZ ;  /* 0x000000ffff127224 */ /* 0x001fe200078e00ff */
[----:B-1----:R-:W-:-:S05]  /*2b40*/  IADD3 R31, RZ, -R19, RZ ;  /* 0x80000013ff1f7210 */ /* 0x002fca0007ffe0ff */
[----:B------:R-:W-:-:S04]  /*2b50*/  IMAD R31, R31, UR5, RZ ;  /* 0x000000051f1f7c24 */ /* 0x000fc8000f8e02ff */
[----:B------:R-:W-:Y:S01]  /*2b60*/  IMAD.HI.U32 R28, R19, R31, R18 ;  /* 0x0000001f131c7227 */ /* 0x000fe200078e0012 */
[----:B------:R-:W-:-:S05]  /*2b70*/  SEL R18, R21, R20, !P2 ;  /* 0x0000001415127207 */ /* 0x000fca0005000000 */
[----:B------:R-:W-:-:S05]  /*2b80*/  IMAD.HI.U32 R19, R28, R17, RZ ;  /* 0x000000111c137227 */ /* 0x000fca00078e00ff */
[----:B------:R-:W-:-:S05]  /*2b90*/  IADD3 R28, -R19, RZ, RZ ;  /* 0x000000ff131c7210 */ /* 0x000fca0007ffe1ff */
[----:B------:R-:W-:-:S05]  /*2ba0*/  IMAD R28, R28, UR5, R17 ;  /* 0x000000051c1c7c24 */ /* 0x000fca000f8e0211 */
[----:B------:R-:W-:-:S13]  /*2bb0*/  ISETP.GE.U32.AND P0, PT, R28, UR5, PT ;  /* 0x000000051c007c0c */ /* 0x000fda000bf06070 */
[----:B------:R-:W-:Y:S01]  /*2bc0*/  @P0 IADD3 R28, R28, -UR5, RZ ;  /* 0x800000051c1c0c10 */ /* 0x000fe2000fffe0ff */
[----:B------:R-:W-:-:S03]  /*2bd0*/  @P0 VIADD R19, R19, 0x1 ;  /* 0x0000000113130836 */ /* 0x000fc60000000000 */
[----:B------:R-:W-:-:S13]  /*2be0*/  ISETP.GE.U32.AND P0, PT, R28, UR5, PT ;  /* 0x000000051c007c0c */ /* 0x000fda000bf06070 */
[----:B------:R-:W-:Y:S02]  /*2bf0*/  @P0 IADD3 R19, R19, 0x1, RZ ;  /* 0x0000000113130810 */ /* 0x000fe40007ffe0ff */
[----:B------:R-:W-:-:S13]  /*2c00*/  ISETP.NE.U32.AND P0, PT, RZ, UR5, PT ;  /* 0x00000005ff007c0c */ /* 0x000fda000bf05070 */
[----:B------:R-:W-:Y:S01]  /*2c10*/  @!P0 LOP3.LUT R19, RZ, UR5, RZ, 0x33, !PT ;  /* 0x00000005ff138c12 */ /* 0x000fe2000f8e33ff */
[----:B------:R-:W-:-:S03]  /*2c20*/  ULDC UR5, c[0x0][0x234] ;  /* 0x00008d0000057ab9 */ /* 0x000fc60000000800 */
[----:B------:R-:W-:Y:S01]  /*2c30*/  IADD3 R31, P0, R16, R19, RZ ;  /* 0x00000013101f7210 */ /* 0x000fe20007f1e0ff */
[----:B------:R-:W-:-:S04]  /*2c40*/  IMAD.MOV.U32 R19, RZ, RZ, RZ ;  /* 0x000000ffff137224 */ /* 0x000fc800078e00ff */
[----:B------:R-:W-:Y:S02]  /*2c50*/  IMAD.X R20, RZ, RZ, RZ, P0 ;  /* 0x000000ffff147224 */ /* 0x000fe400000e06ff */
[----:B------:R-:W-:-:S04]  /*2c60*/  IMAD.WIDE.U32 R18, R31, UR5, R18 ;  /* 0x000000051f127c25 */ /* 0x000fc8000f8e0012 */
[----:B------:R-:W-:Y:S01]  /*2c70*/  IMAD R21, R20, UR5, RZ ;  /* 0x0000000514157c24 */ /* 0x000fe2000f8e02ff */
[----:B------:R-:W-:Y:S01]  /*2c80*/  SEL R20, R25, R24, !P5 ;  /* 0x0000001819147207 */ /* 0x000fe20006800000 */
[----:B------:R-:W-:-:S03]  /*2c90*/  ULDC UR5, c[0x0][0x238] ;  /* 0x00008e0000057ab9 */ /* 0x000fc60000000800 */
[----:B------:R-:W-:Y:S01]  /*2ca0*/  IADD3 R19, R19, R21, RZ ;  /* 0x0000001513137210 */ /* 0x000fe20007ffe0ff */
[----:B------:R-:W-:Y:S02]  /*2cb0*/  IMAD.MOV.U32 R21, RZ, RZ, RZ ;  /* 0x000000ffff157224 */ /* 0x000fe400078e00ff */
[----:B------:R-:W-:-:S04]  /*2cc0*/  IMAD.WIDE.U32 R20, R18, UR5, R20 ;  /* 0x0000000512147c25 */ /* 0x000fc8000f8e0014 */
[----:B------:R-:W-:Y:S01]  /*2cd0*/  IMAD R19, R19, UR5, RZ ;  /* 0x0000000513137c24 */ /* 0x000fe2000f8e02ff */
[----:B------:R-:W-:Y:S01]  /*2ce0*/  ULDC UR5, c[0x0][0x268] ;  /* 0x00009a0000057ab9 */ /* 0x000fe20000000800 */
[----:B------:R-:W-:-:S03]  /*2cf0*/  IMAD.MOV.U32 R18, RZ, RZ, R10 ;  /* 0x000000ffff127224 */ /* 0x000fc600078e000a */
[----:B------:R-:W-:Y:S02]  /*2d00*/  IADD3 R24, R19, R21, RZ ;  /* 0x0000001513187210 */ /* 0x000fe40007ffe0ff */
[----:B------:R-:W-:-:S03]  /*2d10*/  MOV R19, RZ ;  /* 0x000000ff00137202 */ /* 0x000fc60000000f00 */
[----:B------:R-:W-:Y:S01]  /*2d20*/  IMAD.WIDE.U32 R20, R20, UR6, R18 ;  /* 0x0000000614147c25 */ /* 0x000fe2000f8e0012 */
[----:B------:R-:W-:-:S03]  /*2d30*/  MOV R18, R22 ;  /* 0x0000001600127202 */ /* 0x000fc60000000f00 */
[----:B------:R-:W-:-:S04]  /*2d40*/  IMAD R19, R24, UR6, RZ ;  /* 0x0000000618137c24 */ /* 0x000fc8000f8e02ff */
[----:B------:R-:W-:Y:S02]  /*2d50*/  IMAD.IADD R24, R21, 0x1, R19 ;  /* 0x0000000115187824 */ /* 0x000fe400078e0213 */
[----:B------:R-:W-:Y:S02]  /*2d60*/  IMAD.MOV.U32 R19, RZ, RZ, RZ ;  /* 0x000000ffff137224 */ /* 0x000fe400078e00ff */
[----:B------:R-:W-:-:S04]  /*2d70*/  IMAD.WIDE.U32 R20, R20, UR7, R18 ;  /* 0x0000000714147c25 */ /* 0x000fc8000f8e0012 */
[----:B------:R-:W-:Y:S01]  /*2d80*/  IMAD R19, R24, UR7, RZ ;  /* 0x0000000718137c24 */ /* 0x000fe2000f8e02ff */
[----:B------:R-:W-:-:S04]  /*2d90*/  ULDC.64 UR6, c[0x0][0x218] ;  /* 0x0000860000067ab9 */ /* 0x000fc80000000a00 */
[----:B------:R-:W-:Y:S01]  /*2da0*/  IADD3 R18, R21, R19, RZ ;  /* 0x0000001315127210 */ /* 0x000fe20007ffe0ff */
[----:B------:R-:W-:-:S04]  /*2db0*/  IMAD.WIDE.U32 R20, R20, UR5, R32 ;  /* 0x0000000514147c25 */ /* 0x000fc8000f8e0020 */
[----:B------:R-:W-:Y:S01]  /*2dc0*/  IMAD R19, R18, UR5, RZ ;  /* 0x0000000512137c24 */ /* 0x000fe2000f8e02ff */
[----:B------:R-:W-:-:S04]  /*2dd0*/  LEA R18, P0, R20, UR6, 0x1 ;  /* 0x0000000614127c11 */ /* 0x000fc8000f8008ff */
[----:B------:R-:W-:-:S04]  /*2de0*/  IADD3 R19, R21, R19, RZ ;  /* 0x0000001315137210 */ /* 0x000fc80007ffe0ff */
[----:B------:R-:W-:-:S05]  /*2df0*/  LEA.HI.X R19, R20, UR7, R19, 0x1, P0 ;  /* 0x0000000714137c11 */ /* 0x000fca00080f0c13 */
[----:B------:R-:W2:Y:S01]  /*2e00*/  LDG.E.U16 R18, desc[UR8][R18.64] ;  /* 0x0000000812127981 */ /* 0x000ea2000c1e1500 */
[----:B------:R-:W-:Y:S01]  /*2e10*/  IMAD.U32 R21, R30, 0x10000, RZ ;  /* 0x000100001e157824 */ /* 0x000fe200078e00ff */
[----:B--2---:R-:W-:-:S05]  /*2e20*/  SHF.L.U32 R20, R18, 0x10, RZ ;  /* 0x0000001012147819 */ /* 0x004fca00000006ff */
[----:B------:R-:W-:-:S05]  /*2e30*/  FADD.FTZ R20, R21, R20 ;  /* 0x0000001415147221 */ /* 0x000fca0000010000 */
[----:B------:R-:W-:-:S04]  /*2e40*/  F2FP.BF16.F32.PACK_AB R20, RZ, R20 ;  /* 0x00000014ff14723e */ /* 0x000fc800000010ff */
[----:B------:R-:W-:-:S07]  /*2e50*/  PRMT R30, R20, 0x7610, R30 ;  /* 0x00007610141e7816 */ /* 0x000fce000000001e */
.L_x_132:
[----:B------:R-:W-:Y:S05]  /*2e60*/  BSYNC B0 ;  /* 0x0000000000007941 */ /* 0x000fea0003800000 */
.L_x_131:
[----:B------:R-:W-:Y:S01]  /*2e70*/  ISETP.NE.AND P0, PT, R12, RZ, PT ;  /* 0x000000ff0c00720c */ /* 0x000fe20003f05270 */
[----:B------:R-:W-:Y:S01]  /*2e80*/  BSSY B0, `(.L_x_133) ;  /* 0x000006d000007945 */ /* 0x000fe20003800000 */
[----:B0-----:R-:W-:-:S11]  /*2e90*/  IMAD R25, R32, R27, R27 ;  /* 0x0000001b20197224 */ /* 0x001fd600078e021b */
[----:B------:R-:W-:Y:S05]  /*2ea0*/  @P0 BRA `(.L_x_134) ;  /* 0x0000000400a80947 */ /* 0x000fea0003800000 */
        /* <DEDUP_REMOVED lines=26> */
[----:B0-----:R-:W-:-:S06]  /*3050*/  VIADD R28, R26, 0xffffffe ;  /* 0x0ffffffe1a1c7836 */ /* 0x001fcc0000000000 */
[----:B------:R-:W0:Y:S02]  /*3060*/  F2I.FTZ.U32.TRUNC.NTZ R19, R28 ;  /* 0x0000001c00137305 */ /* 0x000e24000021f000 */
[----:B0-----:R-:W-:-:S05]  /*3070*/  IADD3 R31, RZ, -R19, RZ ;  /* 0x80000013ff1f7210 */ /* 0x001fca0007ffe0ff */
[----:B------:R-:W-:-:S04]  /*3080*/  IMAD R31, R31, UR5, RZ ;  /* 0x000000051f1f7c24 */ /* 0x000fc8000f8e02ff */
[----:B------:R-:W-:Y:S01]  /*3090*/  IMAD.HI.U32 R18, R19, R31, R18 ;  /* 0x0000001f13127227 */ /* 0x000fe200078e0012 */
[----:B------:R-:W-:Y:S02]  /*30a0*/  IADD3 R19, R4, -R25, RZ ;  /* 0x8000001904137210 */ /* 0x000fe40007ffe0ff */
[----:B------:R-:W-:-:S03]  /*30b0*/  LOP3.LUT R31, RZ, UR5, RZ, 0x33, !PT ;  /* 0x00000005ff1f7c12 */ /* 0x000fc6000f8e33ff */
        /* <DEDUP_REMOVED lines=11> */
[----:B------:R-:W-:Y:S01]  /*3170*/  @P0 IADD3 R21, R21, 0x1, RZ ;  /* 0x0000000115150810 */ /* 0x000fe20007ffe0ff */
[----:B------:R-:W0:Y:S01]  /*3180*/  I2F.U32.RP R26, UR5 ;  /* 0x00000005001a7d06 */ /* 0x000e220008209000 */
[----:B------:R-:W-:Y:S01]  /*3190*/  @P3 VIADD R20, R20, 0x1 ;  /* 0x0000000114143836 */ /* 0x000fe20000000000 */
[----:B------:R-:W-:Y:S01]  /*31a0*/  ULDC.64 UR6, c[0x0][0x260] ;  /* 0x0000980000067ab9 */ /* 0x000fe20000000a00 */
[----:B------:R-:W-:Y:S02]  /*31b0*/  @P1 IADD3 R21, R21, 0x1, RZ ;  /* 0x0000000115151810 */ /* 0x000fe40007ffe0ff */
[----:B------:R-:W-:-:S05]  /*31c0*/  @P4 VIADD R20, R20, 0x1 ;  /* 0x0000000114144836 */ /* 0x000fca0000000000 */
[----:B------:R-:W-:Y:S01]  /*31d0*/  SEL R20, R31, R20, !P5 ;  /* 0x000000141f147207 */ /* 0x000fe20006800000 */
[----:B0-----:R-:W0:Y:S02]  /*31e0*/  MUFU.RCP R26, R26 ;  /* 0x0000001a001a7308 */ /* 0x001e240000001000 */
[----:B0-----:R-:W-:-:S06]  /*31f0*/  IADD3 R18, R26, 0xffffffe, RZ ;  /* 0x0ffffffe1a127810 */ /* 0x001fcc0007ffe0ff */
[----:B------:R0:W1:Y:S02]  /*3200*/  F2I.FTZ.U32.TRUNC.NTZ R19, R18 ;  /* 0x0000001200137305 */ /* 0x000064000021f000 */
[----:B0-----:R-:W-:Y:S01]  /*3210*/  HFMA2.MMA R18, -RZ, RZ, 0, 0 ;  /* 0x00000000ff127435 */ /* 0x001fe200000001ff */
[----:B-1----:R-:W-:-:S04]  /*3220*/  IMAD.MOV R33, RZ, RZ, -R19 ;  /* 0x000000ffff217224 */ /* 0x002fc800078e0a13 */
[----:B------:R-:W-:-:S05]  /*3230*/  IMAD R33, R33, UR5, RZ ;  /* 0x0000000521217c24 */ /* 0x000fca000f8e02ff */
[----:B------:R-:W-:Y:S01]  /*3240*/  IMAD.HI.U32 R28, R19, R33, R18 ;  /* 0x00000021131c7227 */ /* 0x000fe200078e0012 */
[----:B------:R-:W-:-:S05]  /*3250*/  SEL R18, R24, R21, !P2 ;  /* 0x0000001518127207 */ /* 0x000fca0005000000 */
        /* <DEDUP_REMOVED lines=8> */
[----:B------:R-:W-:-:S13]  /*32e0*/  ISETP.NE.U32.AND P0, PT, RZ, UR5, PT ;  /* 0x00000005ff007c0c */ /* 0x000fda000bf05070 */
[----:B------:R-:W-:Y:S01]  /*32f0*/  @!P0 LOP3.LUT R19, RZ, UR5, RZ, 0x33, !PT ;  /* 0x00000005ff138c12 */ /* 0x000fe2000f8e33ff */
[----:B------:R-:W-:-:S03]  /*3300*/  ULDC UR5, c[0x0][0x234] ;  /* 0x00008d0000057ab9 */ /* 0x000fc60000000800 */
[----:B------:R-:W-:Y:S02]  /*3310*/  IADD3 R33, P0, R16, R19, RZ ;  /* 0x0000001310217210 */ /* 0x000fe40007f1e0ff */
[----:B------:R-:W-:Y:S02]  /*3320*/  MOV R19, RZ ;  /* 0x000000ff00137202 */ /* 0x000fe40000000f00 */
[----:B------:R-:W-:Y:S01]  /*3330*/  IADD3.X R21, RZ, RZ, RZ, P0, !PT ;  /* 0x000000ffff157210 */ /* 0x000fe200007fe4ff */
[----:B------:R-:W-:-:S04]  /*3340*/  IMAD.WIDE.U32 R18, R33, UR5, R18 ;  /* 0x0000000521127c25 */ /* 0x000fc8000f8e0012 */
[----:B------:R-:W-:Y:S01]  /*3350*/  IMAD R21, R21, UR5, RZ ;  /* 0x0000000515157c24 */ /* 0x000fe2000f8e02ff */
[----:B------:R-:W-:-:S03]  /*3360*/  ULDC UR5, c[0x0][0x238] ;  /* 0x00008e0000057ab9 */ /* 0x000fc60000000800 */
[----:B------:R-:W-:Y:S01]  /*3370*/  IMAD.IADD R19, R19, 0x1, R21 ;  /* 0x0000000113137824 */ /* 0x000fe200078e0215 */
[----:B------:R-:W-:-:S03]  /*3380*/  HFMA2.MMA R21, -RZ, RZ, 0, 0 ;  /* 0x00000000ff157435 */ /* 0x000fc600000001ff */
[----:B------:R-:W-:-:S05]  /*3390*/  IMAD R19, R19, UR5, RZ ;  /* 0x0000000513137c24 */ /* 0x000fca000f8e02ff */
[----:B------:R-:W-:Y:S01]  /*33a0*/  IMAD.WIDE.U32 R20, R18, UR5, R20 ;  /* 0x0000000512147c25 */ /* 0x000fe2000f8e0014 */
[----:B------:R-:W-:Y:S01]  /*33b0*/  MOV R18, R10 ;  /* 0x0000000a00127202 */ /* 0x000fe20000000f00 */
[----:B------:R-:W-:Y:S02]  /*33c0*/  ULDC UR5, c[0x0][0x268] ;  /* 0x00009a0000057ab9 */ /* 0x000fe40000000800 */
[----:B------:R-:W-:Y:S02]  /*33d0*/  IMAD.IADD R24, R19, 0x1, R21 ;  /* 0x0000000113187824 */ /* 0x000fe400078e0215 */
[----:B------:R-:W-:Y:S02]  /*33e0*/  IMAD.MOV.U32 R19, RZ, RZ, RZ ;  /* 0x000000ffff137224 */ /* 0x000fe400078e00ff */
[----:B------:R-:W-:-:S04]  /*33f0*/  IMAD.WIDE.U32 R20, R20, UR6, R18 ;  /* 0x0000000614147c25 */ /* 0x000fc8000f8e0012 */
[----:B------:R-:W-:Y:S02]  /*3400*/  IMAD R19, R24, UR6, RZ ;  /* 0x0000000618137c24 */ /* 0x000fe4000f8e02ff */
[----:B------:R-:W-:-:S03]  /*3410*/  IMAD.MOV.U32 R18, RZ, RZ, R22 ;  /* 0x000000ffff127224 */ /* 0x000fc600078e0016 */
[----:B------:R-:W-:Y:S01]  /*3420*/  IADD3 R21, R21, R19, RZ ;  /* 0x0000001315157210 */ /* 0x000fe20007ffe0ff */
[----:B------:R-:W-:-:S04]  /*3430*/  HFMA2.MMA R19, -RZ, RZ, 0, 0 ;  /* 0x00000000ff137435 */ /* 0x000fc800000001ff */
[----:B------:R-:W-:-:S04]  /*3440*/  IMAD R21, R21, UR7, RZ ;  /* 0x0000000715157c24 */ /* 0x000fc8000f8e02ff */
[----:B------:R-:W-:Y:S01]  /*3450*/  IMAD.WIDE.U32 R18, R20, UR7, R18 ;  /* 0x0000000714127c25 */ /* 0x000fe2000f8e0012 */
[----:B------:R-:W-:-:S03]  /*3460*/  ULDC.64 UR6, c[0x0][0x218] ;  /* 0x0000860000067ab9 */ /* 0x000fc60000000a00 */
[----:B------:R-:W-:Y:S01]  /*3470*/  VIADD R20, R32, 0x1 ;  /* 0x0000000120147836 */ /* 0x000fe20000000000 */
[----:B------:R-:W-:Y:S01]  /*3480*/  IADD3 R19, R19, R21, RZ ;  /* 0x0000001513137210 */ /* 0x000fe20007ffe0ff */
[----:B------:R-:W-:Y:S02]  /*3490*/  IMAD.MOV.U32 R21, RZ, RZ, RZ ;  /* 0x000000ffff157224 */ /* 0x000fe400078e00ff */
        /* <DEDUP_REMOVED lines=11> */
.L_x_134:
[----:B------:R-:W-:Y:S05]  /*3550*/  BSYNC B0 ;  /* 0x0000000000007941 */ /* 0x000fea0003800000 */
.L_x_133:
[----:B------:R-:W-:Y:S01]  /*3560*/  ISETP.NE.AND P0, PT, R12, RZ, PT ;  /* 0x000000ff0c00720c */ /* 0x000fe20003f05270 */
[----:B------:R-:W-:Y:S01]  /*3570*/  BSSY B0, `(.L_x_135) ;  /* 0x000006d000007945 */ /* 0x000fe20003800000 */
[----:B------:R-:W-:-:S11]  /*3580*/  IMAD.IADD R25, R25, 0x1, R27 ;  /* 0x0000000119197824 */ /* 0x000fd600078e021b */
[----:B------:R-:W-:Y:S05]  /*3590*/  @P0 BRA `(.L_x_136) ;  /* 0x0000000400a80947 */ /* 0x000fea0003800000 */
[----:B------:R-:W-:Y:S02]  /*35a0*/  ULDC UR5, c[0x0][0x258] ;  /* 0x0000960000057ab9 */ /* 0x000fe40000000800 */
[----:B------:R-:W0:Y:S01]  /*35b0*/  I2F.U32.RP R20, UR5 ;  /* 0x0000000500147d06 */ /* 0x000e220008209000 */
[----:B------:R-:W-:-:S07]  /*35c0*/  ISETP.NE.U32.AND P2, PT, RZ, UR5, PT ;  /* 0x00000005ff007c0c */ /* 0x000fce000bf45070 */
[----:B0-----:R-:W0:Y:S02]  /*35d0*/  MUFU.RCP R20, R20 ;  /* 0x0000001400147308 */ /* 0x001e240000001000 */
[----:B0-----:R-:W-:-:S06]  /*35e0*/  IADD3 R18, R20, 0xffffffe, RZ ;  /* 0x0ffffffe14127810 */ /* 0x001fcc0007ffe0ff */
[----:B------:R0:W1:Y:S02]  /*35f0*/  F2I.FTZ.U32.TRUNC.NTZ R19, R18 ;  /* 0x0000001200137305 */ /* 0x000064000021f000 */
[----:B0-----:R-:W-:Y:S01]  /*3600*/  MOV R18, RZ ;  /* 0x000000ff00127202 */ /* 0x001fe20000000f00 */
[----:B-1----:R-:W-:-:S04]  /*3610*/  IMAD.MOV R21, RZ, RZ, -R19 ;  /* 0x000000ffff157224 */ /* 0x002fc800078e0a13 */
[----:B------:R-:W-:-:S04]  /*3620*/  IMAD R21, R21, UR5, RZ ;  /* 0x0000000515157c24 */ /* 0x000fc8000f8e02ff */
[----:B------:R-:W-:-:S06]  /*3630*/  IMAD.HI.U32 R24, R19, R21, R18 ;  /* 0x0000001513187227 */ /* 0x000fcc00078e0012 */
[----:B------:R-:W-:-:S04]  /*3640*/  IMAD.HI.U32 R21, R24, R29, RZ ;  /* 0x0000001d18157227 */ /* 0x000fc800078e00ff */
[----:B------:R-:W-:-:S04]  /*3650*/  IMAD.MOV R24, RZ, RZ, -R21 ;  /* 0x000000ffff187224 */ /* 0x000fc800078e0a15 */
[----:B------:R-:W-:Y:S01]  /*3660*/  IMAD R19, R24, UR5, R29 ;  /* 0x0000000518137c24 */ /* 0x000fe2000f8e021d */
[----:B------:R-:W-:-:S04]  /*3670*/  LOP3.LUT R24, RZ, UR5, RZ, 0x33, !PT ;  /* 0x00000005ff187c12 */ /* 0x000fc8000f8e33ff */
        /* <DEDUP_REMOVED lines=8> */
[----:B------:R-:W-:Y:S01]  /*3700*/  HFMA2.MMA R18, -RZ, RZ, 0, 0 ;  /* 0x00000000ff127435 */ /* 0x000fe200000001ff */
[----:B------:R-:W0:Y:S01]  /*3710*/  I2F.U32.RP R26, UR5 ;  /* 0x00000005001a7d06 */ /* 0x000e220008209000 */
[----:B------:R-:W-:-:S07]  /*3720*/  ISETP.NE.U32.AND P5, PT, RZ, UR5, PT ;  /* 0x00000005ff007c0c */ /* 0x000fce000bfa5070 */
[----:B0-----:R-:W0:Y:S02]  /*3730*/  MUFU.RCP R26, R26 ;  /* 0x0000001a001a7308 */ /* 0x001e240000001000 */
[----:B0-----:R-:W-:-:S06]  /*3740*/  IADD3 R28, R26, 0xffffffe, RZ ;  /* 0x0ffffffe1a1c7810 */ /* 0x001fcc0007ffe0ff */
[----:B------:R-:W0:Y:S02]  /*3750*/  F2I.FTZ.U32.TRUNC.NTZ R19, R28 ;  /* 0x0000001c00137305 */ /* 0x000e24000021f000 */
[----:B0-----:R-:W-:-:S04]  /*3760*/  IMAD.MOV R31, RZ, RZ, -R19 ;  /* 0x000000ffff1f7224 */ /* 0x001fc800078e0a13 */
[----:B------:R-:W-:-:S04]  /*3770*/  IMAD R31, R31, UR5, RZ ;  /* 0x000000051f1f7c24 */ /* 0x000fc8000f8e02ff */
[----:B------:R-:W-:Y:S01]  /*3780*/  IMAD.HI.U32 R18, R19, R31, R18 ;  /* 0x0000001f13127227 */ /* 0x000fe200078e0012 */
[----:B------:R-:W-:-:S03]  /*3790*/  LOP3.LUT R31, RZ, UR5, RZ, 0x33, !PT ;  /* 0x00000005ff1f7c12 */ /* 0x000fc6000f8e33ff */
[----:B------:R-:W-:-:S04]  /*37a0*/  IMAD.IADD R19, R4, 0x1, -R25 ;  /* 0x0000000104137824 */ /* 0x000fc800078e0a19 */
        /* <DEDUP_REMOVED lines=16> */
[----:B------:R-:W-:-:S04]  /*38b0*/  @P4 IADD3 R20, R20, 0x1, RZ ;  /* 0x0000000114144810 */ /* 0x000fc80007ffe0ff */
[----:B------:R-:W-:Y:S01]  /*38c0*/  SEL R20, R31, R20, !P5 ;  /* 0x000000141f147207 */ /* 0x000fe20006800000 */
        /* <DEDUP_REMOVED lines=24> */
[----:B------:R-:W-:-:S04]  /*3a50*/  ULDC UR5, c[0x0][0x238] ;  /* 0x00008e0000057ab9 */ /* 0x000fc80000000800 */
        /* <DEDUP_REMOVED lines=13> */
[----:B------:R-:W-:Y:S02]  /*3b30*/  IMAD R21, R21, UR7, RZ ;  /* 0x0000000715157c24 */ /* 0x000fe4000f8e02ff */
[----:B------:R-:W-:Y:S01]  /*3b40*/  IMAD.WIDE.U32 R18, R20, UR7, R18 ;  /* 0x0000000714127c25 */ /* 0x000fe2000f8e0012 */
[----:B------:R-:W-:Y:S01]  /*3b50*/  IADD3 R20, R32, 0x2, RZ ;  /* 0x0000000220147810 */ /* 0x000fe20007ffe0ff */
[----:B------:R-:W-:Y:S02]  /*3b60*/  ULDC.64 UR6, c[0x0][0x218] ;  /* 0x0000860000067ab9 */ /* 0x000fe40000000a00 */
[----:B------:R-:W-:Y:S01]  /*3b70*/  IMAD.IADD R19, R19, 0x1, R21 ;  /* 0x0000000113137824 */ /* 0x000fe200078e0215 */
[----:B------:R-:W-:-:S03]  /*3b80*/  MOV R21, RZ ;  /* 0x000000ff00157202 */ /* 0x000fc60000000f00 */
[----:B------:R-:W-:Y:S02]  /*3b90*/  IMAD R19, R19, UR5, RZ ;  /* 0x0000000513137c24 */ /* 0x000fe4000f8e02ff */
[----:B------:R-:W-:-:S04]  /*3ba0*/  IMAD.WIDE.U32 R20, R18, UR5, R20 ;  /* 0x0000000512147c25 */ /* 0x000fc8000f8e0014 */
[----:B------:R-:W-:Y:S01]  /*3bb0*/  IMAD.IADD R19, R21, 0x1, R19 ;  /* 0x0000000115137824 */ /* 0x000fe200078e0213 */
[----:B------:R-:W-:-:S04]  /*3bc0*/  LEA R18, P0, R20, UR6, 0x1 ;  /* 0x0000000614127c11 */ /* 0x000fc8000f8008ff */
[----:B------:R-:W-:-:S05]  /*3bd0*/  LEA.HI.X R19, R20, UR7, R19, 0x1, P0 ;  /* 0x0000000714137c11 */ /* 0x000fca00080f0c13 */
[----:B------:R-:W2:Y:S01]  /*3be0*/  LDG.E.U16 R18, desc[UR8][R18.64] ;  /* 0x0000000812127981 */ /* 0x000ea2000c1e1500 */
[----:B------:R-:W-:Y:S01]  /*3bf0*/  SHF.L.U32 R21, R30, 0x10, RZ ;  /* 0x000000101e157819 */ /* 0x000fe200000006ff */
[----:B--2---:R-:W-:-:S04]  /*3c00*/  IMAD.U32 R20, R18, 0x10000, RZ ;  /* 0x0001000012147824 */ /* 0x004fc800078e00ff */
[----:B------:R-:W-:-:S05]  /*3c10*/  FADD.FTZ R20, R21, R20 ;  /* 0x0000001415147221 */ /* 0x000fca0000010000 */
[----:B------:R-:W-:-:S04]  /*3c20*/  F2FP.BF16.F32.PACK_AB R20, RZ, R20 ;  /* 0x00000014ff14723e */ /* 0x000fc800000010ff */
[----:B------:R-:W-:-:S07]  /*3c30*/  PRMT R30, R20, 0x7610, R30 ;  /* 0x00007610141e7816 */ /* 0x000fce000000001e */
.L_x_136:
[----:B------:R-:W-:Y:S05]  /*3c40*/  BSYNC B0 ;  /* 0x0000000000007941 */ /* 0x000fea0003800000 */
.L_x_135:
[----:B------:R-:W-:Y:S01]  /*3c50*/  ISETP.NE.AND P0, PT, R12, RZ, PT ;  /* 0x000000ff0c00720c */ /* 0x000fe20003f05270 */
[----:B------:R-:W-:Y:S01]  /*3c60*/  BSSY B0, `(.L_x_137) ;  /* 0x000006c000007945 */ /* 0x000fe20003800000 */
[----:B------:R-:W-:-:S11]  /*3c70*/  IADD3 R25, R4, -R27, -R25 ;  /* 0x8000001b04197210 */ /* 0x000fd60007ffe819 */
[----:B------:R-:W-:Y:S05]  /*3c80*/  @P0 BRA `(.L_x_138) ;  /* 0x0000000400a40947 */ /* 0x000fea0003800000 */
[----:B------:R-:W-:Y:S02]  /*3c90*/  ULDC UR5, c[0x0][0x258] ;  /* 0x0000960000057ab9 */ /* 0x000fe40000000800 */
[----:B------:R-:W0:Y:S01]  /*3ca0*/  I2F.U32.RP R21, UR5 ;  /* 0x0000000500157d06 */ /* 0x000e220008209000 */
[----:B------:R-:W-:-:S07]  /*3cb0*/  ISETP.NE.U32.AND P2, PT, RZ, UR5, PT ;  /* 0x00000005ff007c0c */ /* 0x000fce000bf45070 */
[----:B0-----:R-:W0:Y:S02]  /*3cc0*/  MUFU.RCP R21, R21 ;  /* 0x0000001500157308 */ /* 0x001e240000001000 */
[----:B0-----:R-:W-:Y:S02]  /*3cd0*/  IADD3 R18, R21, 0xffffffe, RZ ;  /* 0x0ffffffe15127810 */ /* 0x001fe40007ffe0ff */
[----:B------:R-:W-:-:S04]  /*3ce0*/  LOP3.LUT R21, RZ, UR5, RZ, 0x33, !PT ;  /* 0x00000005ff157c12 */ /* 0x000fc8000f8e33ff */
        /* <DEDUP_REMOVED lines=42> */
[----:B------:R-:W-:-:S03]  /*3f90*/  @P4 VIADD R24, R24, 0x1 ;  /* 0x0000000118184836 */ /* 0x000fc60000000000 */
[----:B0-----:R-:W0:Y:S02]  /*3fa0*/  MUFU.RCP R26, R26 ;  /* 0x0000001a001a7308 */ /* 0x001e240000001000 */
[----:B0-----:R-:W-:-:S06]  /*3fb0*/  IADD3 R18, R26, 0xffffffe, RZ ;  /* 0x0ffffffe1a127810 */ /* 0x001fcc0007ffe0ff */
[----:B------:R0:W1:Y:S02]  /*3fc0*/  F2I.FTZ.U32.TRUNC.NTZ R19, R18 ;  /* 0x0000001200137305 */ /* 0x000064000021f000 */
[----:B0-----:R-:W-:Y:S01]  /*3fd0*/  MOV R18, RZ ;  /* 0x000000ff00127202 */ /* 0x001fe20000000f00 */
[----:B-1----:R-:W-:-:S04]  /*3fe0*/  IMAD.MOV R27, RZ, RZ, -R19 ;  /* 0x000000ffff1b7224 */ /* 0x002fc800078e0a13 */
[----:B------:R-:W-:-:S04]  /*3ff0*/  IMAD R27, R27, UR5, RZ ;  /* 0x000000051b1b7c24 */ /* 0x000fc8000f8e02ff */
        /* <DEDUP_REMOVED lines=18> */
[----:B------:R-:W-:Y:S01]  /*4120*/  SEL R20, R25, R24, !P5 ;  /* 0x0000001819147207 */ /* 0x000fe20006800000 */
[----:B------:R-:W-:Y:S02]  /*4130*/  ULDC UR5, c[0x0][0x238] ;  /* 0x00008e0000057ab9 */ /* 0x000fe40000000800 */
[----:B------:R-:W-:Y:S01]  /*4140*/  IMAD.IADD R19, R19, 0x1, R21 ;  /* 0x0000000113137824 */ /* 0x000fe200078e0215 */
[----:B------:R-:W-:-:S03]  /*4150*/  MOV R21, RZ ;  /* 0x000000ff00157202 */ /* 0x000fc60000000f00 */
[----:B------:R-:W-:Y:S02]  /*4160*/  IMAD R19, R19, UR5, RZ ;  /* 0x0000000513137c24 */ /* 0x000fe4000f8e02ff */
        /* <DEDUP_REMOVED lines=27> */
.L_x_138:
[----:B------:R-:W-:Y:S05]  /*4320*/  BSYNC B0 ;  /* 0x0000000000007941 */ /* 0x000fea0003800000 */
.L_x_137:
[----:B------:R-:W-:-:S05]  /*4330*/  VIADD R32, R32, 0x4 ;  /* 0x0000000420207836 */ /* 0x000fca0000000000 */
[----:B------:R-:W-:-:S13]  /*4340*/  ISETP.GE.U32.AND P0, PT, R32, R23, PT ;  /* 0x000000172000720c */ /* 0x000fda0003f06070 */
[----:B------:R-:W-:Y:S05]  /*4350*/  @!P0 BRA `(.L_x_139) ;  /* 0xffffffe400088947 */ /* 0x000fea000383ffff */
.L_x_124:
[----:B------:R-:W-:Y:S05]  /*4360*/  BSYNC B1 ;  /* 0x0000000000017941 */ /* 0x000fea0003800000 */
.L_x_123:
[----:B------:R-:W-:-:S04]  /*4370*/  IADD3 R22, R22, 0x1, RZ ;  /* 0x0000000116167810 */ /* 0x000fc80007ffe0ff */
[----:B------:R-:W-:-:S13]  /*4380*/  ISETP.GE.U32.AND P0, PT, R22, R11, PT ;  /* 0x0000000b1600720c */ /* 0x000fda0003f06070 */
[----:B------:R-:W-:Y:S05]  /*4390*/  @!P0 BRA `(.L_x_140) ;  /* 0xffffffcc00508947 */ /* 0x000fea000383ffff */
.L_x_122:
[----:B------:R-:W-:Y:S05]  /*43a0*/  BSYNC B2 ;  /* 0x0000000000027941 */ /* 0x000fea0003800000 */
.L_x_121:
[----:B------:R-:W-:-:S05]  /*43b0*/  VIADD R10, R10, 0x1 ;  /* 0x000000010a0a7836 */ /* 0x000fca0000000000 */
[----:B------:R-:W-:-:S13]  /*43c0*/  ISETP.GE.U32.AND P0, PT, R10, R9, PT ;  /* 0x000000090a00720c */ /* 0x000fda0003f06070 */
[----:B------:R-:W-:Y:S05]  /*43d0*/  @!P0 BRA `(.L_x_141) ;  /* 0xffffffcc001c8947 */ /* 0x000fea000383ffff */
.L_x_120:
[----:B------:R-:W-:Y:S05]  /*43e0*/  BSYNC B3 ;  /* 0x0000000000037941 */ /* 0x000fea0003800000 */
.L_x_119:
[----:B------:R-:W-:Y:S01]  /*43f0*/  SHF.R.S64 R4, RZ, 0x1f, R0 ;  /* 0x0000001fff047819 */ /* 0x000fe20000001000 */
[----:B------:R-:W-:-:S03]  /*4400*/  ULDC.64 UR6, c[0x0][0x270] ;  /* 0x00009c0000067ab9 */ /* 0x000fc60000000a00 */
[----:B------:R-:W-:-:S04]  /*4410*/  IADD3 R4, P0, R4, UR6, RZ ;  /* 0x0000000604047c10 */ /* 0x000fc8000ff1e0ff */
[C---:B------:R-:W-:Y:S01]  /*4420*/  LEA.HI.X.SX32 R5, R0.reuse, UR7, 0x1, P0 ;  /* 0x0000000700057c11 */ /* 0x040fe200080f0eff */
[----:B------:R-:W-:Y:S01]  /*4430*/  ULDC.64 UR6, c[0x0][0x210] ;  /* 0x0000840000067ab9 */ /* 0x000fe20000000a00 */
[----:B------:R-:W-:-:S03]  /*4440*/  IADD3 R0, P0, R0, UR4, RZ ;  /* 0x0000000400007c10 */ /* 0x000fc6000ff1e0ff */
[----:B------:R0:W-:Y:S01]  /*4450*/  STG.E.U16 desc[UR8][R4.64], R30 ;  /* 0x0000001e04007986 */ /* 0x0001e2000c101508 */
[----:B------:R-:W-:Y:S02]  /*4460*/  IADD3.X R3, RZ, R3, RZ, P0, !PT ;  /* 0x00000003ff037210 */ /* 0x000fe400007fe4ff */
[----:B------:R-:W-:-:S04]  /*4470*/  ISETP.GE.U32.AND P0, PT, R0, UR6, PT ;  /* 0x0000000600007c0c */ /* 0x000fc8000bf06070 */
[----:B------:R-:W-:-:S13]  /*4480*/  ISETP.GE.AND.EX P0, PT, R3, UR7, PT, P0 ;  /* 0x0000000703007c0c */ /* 0x000fda000bf06300 */
[----:B0-----:R-:W-:Y:S05]  /*4490*/  @!P0 BRA `(.L_x_142) ;  /* 0xffffffbc00148947 */ /* 0x001fea000383ffff */
[----:B------:R-:W-:Y:S05]  /*44a0*/  EXIT ;  /* 0x000000000000794d */ /* 0x000fea0003800000 */
.L_x_143:
        /* <DEDUP_REMOVED lines=13> */
.L_x_741:


//--------------------- .text._ZN2at6native13im2col_kernelIN3c108BFloat16EEEvlPKT_llllllllllllPS4_ --------------------------
	.section	.text._ZN2at6native13im2col_kernelIN3c108BFloat16EEEvlPKT_llllllllllllPS4_,"ax",@progbits
	.align	128
        .global         _ZN2at6native13im2col_kernelIN3c108BFloat16EEEvlPKT_llllllllllllPS4_
        .type           _ZN2at6native13im2col_kernelIN3c108BFloat16EEEvlPKT_llllllllllllPS4_,@function
        .size           _ZN2at6native13im2col_kernelIN3c108BFloat16EEEvlPKT_llllllllllllPS4_,(.L_x_726 - _ZN2at6native13im2col_kernelIN3c108BFloat16EEEvlPKT_llllllllllllPS4_)
        .other          _ZN2at6native13im2col_kernelIN3c108BFloat16EEEvlPKT_llllllllllllPS4_,@"STO_CUDA_ENTRY STV_DEFAULT"
_ZN2at6native13im2col_kernelIN3c108BFloat16EEEvlPKT_llllllllllllPS4_:
.text._ZN2at6native13im2col_kernelIN3c108BFloat16EEEvlPKT_llllllllllllPS4_:
        /* <DEDUP_REMOVED lines=10> */
[----:B------:R-:W0:Y:S02]  /*00a0*/  LDC.64 R2, c[0x0][0x230] ;  /* 0x00008c00ff027b82 */ /* 0x000e240000000a00 */
[----:B0-----:R-:W-:-:S04]  /*00b0*/  ISETP.GE.U32.AND P0, PT, R2, 0x1, PT ;  /* 0x000000010200780c */ /* 0x001fc80003f06070 */
[----:B------:R-:W-:-:S13]  /*00c0*/  ISETP.GE.AND.EX P0, PT, R3, RZ, PT, P0 ;  /* 0x000000ff0300720c */ /* 0x000fda0003f06300 */
[----:B------:R-:W-:Y:S05]  /*00d0*/  @!P0 EXIT ;  /* 0x000000000000894d */ /* 0x000fea0003800000 */
[----:B------:R-:W-:Y:S01]  /*00e0*/  ULDC.64 UR6, c[0x0][0x278] ;  /* 0x00009e0000067ab9 */ /* 0x000fe20000000a00 */
[----:B------:R-:W-:Y:S01]  /*00f0*/  ULDC.64 UR10, c[0x0][0x270] ;  /* 0x00009c00000a7ab9 */ /* 0x000fe20000000a00 */
[----:B------:R-:W-:Y:S01]  /*0100*/  IMAD.MOV.U32 R0, RZ, RZ, R12 ;  /* 0x000000ffff007224 */ /* 0x000fe200078e000c */
[----:B------:R-:W-:Y:S02]  /*0110*/  UIMAD UR4, UR7, UR10, URZ ;  /* 0x0000000a070472a4 */ /* 0x000fe4000f8e023f */
[----:B------:R-:W-:Y:S02]  /*0120*/  UIMAD.WIDE.U32 UR8, UR6, UR10, URZ ;  /* 0x0000000a060872a5 */ /* 0x000fe4000f8e003f */
[----:B------:R-:W-:Y:S02]  /*0130*/  UIMAD UR4, UR6, UR11, UR4 ;  /* 0x0000000b060472a4 */ /* 0x000fe4000f8e0204 */
[----:B------:R-:W-:Y:S02]  /*0140*/  USHF.L.U32 UR22, UR8, 0x1, URZ ;  /* 0x0000000108167899 */ /* 0x000fe4000800063f */
[----:B------:R-:W-:Y:S01]  /*0150*/  UIADD3 UR12, UR9, UR4, URZ ;  /* 0x00000004090c7290 */ /* 0x000fe2000fffe03f */
[----:B------:R-:W-:-:S03]  /*0160*/  ULDC.64 UR16, c[0x0][0x208] ;  /* 0x0000820000107ab9 */ /* 0x000fc60000000a00 */
[----:B------:R-:W-:-:S12]  /*0170*/  USHF.L.U64.HI UR23, UR8, 0x1, UR12 ;  /* 0x0000000108177899 */ /* 0x000fd8000801020c */
.L_x_155:
[----:B------:R-:W-:Y:S01]  /*0180*/  ULDC UR4, c[0x0][0x27c] ;  /* 0x00009f0000047ab9 */ /* 0x000fe20000000800 */
[----:B------:R-:W-:Y:S01]  /*0190*/  BSSY B0, `(.L_x_144) ;  /* 0x000002e000007945 */ /* 0x000fe20003800000 */
[----:B------:R-:W-:-:S04]  /*01a0*/  LOP3.LUT R2, R13, UR4, RZ, 0xfc, !PT ;  /* 0x000000040d027c12 */ /* 0x000fc8000f8efcff */
[----:B------:R-:W-:-:S13]  /*01b0*/  ISETP.NE.U32.AND P0, PT, R2, RZ, PT ;  /* 0x000000ff0200720c */ /* 0x000fda0003f05070 */
[----:B0123--:R-:W-:Y:S05]  /*01c0*/  @!P0 BRA `(.L_x_145) ;  /* 0x00000000004c8947 */ /* 0x00ffea0003800000 */
[----:B------:R-:W-:Y:S01]  /*01d0*/  ULDC.64 UR4, c[0x0][0x278] ;  /* 0x00009e0000047ab9 */ /* 0x000fe20000000a00 */
[----:B------:R-:W-:Y:S01]  /*01e0*/  IMAD.MOV.U32 R14, RZ, RZ, R0 ;  /* 0x000000ffff0e7224 */ /* 0x000fe200078e0000 */
[----:B------:R-:W-:Y:S01]  /*01f0*/  MOV R6, 0x240 ;  /* 0x0000024000067802 */ /* 0x000fe20000000f00 */
[----:B------:R-:W-:Y:S02]  /*0200*/  IMAD.U32 R8, RZ, RZ, UR4 ;  /* 0x00000004ff087e24 */ /* 0x000fe4000f8e00ff */
[----:B------:R-:W-:Y:S02]  /*0210*/  IMAD.U32 R7, RZ, RZ, UR5 ;  /* 0x00000005ff077e24 */ /* 0x000fe4000f8e00ff */
[----:B------:R-:W-:-:S07]  /*0220*/  IMAD.MOV.U32 R10, RZ, RZ, R13 ;  /* 0x000000ffff0a7224 */ /* 0x000fce00078e000d */
[----:B------:R-:W-:Y:S05]  /*0230*/  CALL.REL.NOINC `($__internal_2_$__cuda_sm20_div_s64) ;  /* 0x0000001800587944 */ /* 0x000fea0003c00000 */
[----:B------:R-:W-:Y:S01]  /*0240*/  IADD3 R15, P0, RZ, -R10, RZ ;  /* 0x8000000aff0f7210 */ /* 0x000fe20007f1e0ff */
[----:B------:R-:W-:Y:S01]  /*0250*/  ULDC.64 UR4, c[0x0][0x278] ;  /* 0x00009e0000047ab9 */ /* 0x000fe20000000a00 */
[----:B------:R-:W-:-:S03]  /*0260*/  MOV R12, R0 ;  /* 0x00000000000c7202 */ /* 0x000fc60000000f00 */
[----:B------:R-:W-:Y:S02]  /*0270*/  IMAD.X R4, RZ, RZ, ~R11, P0 ;  /* 0x000000ffff047224 */ /* 0x000fe400000e0e0b */
[----:B------:R-:W-:-:S04]  /*0280*/  IMAD.WIDE.U32 R2, R15, UR4, R12 ;  /* 0x000000040f027c25 */ /* 0x000fc8000f8e000c */
[----:B------:R-:W-:Y:S02]  /*0290*/  IMAD R4, R4, UR4, RZ ;  /* 0x0000000404047c24 */ /* 0x000fe4000f8e02ff */
[----:B------:R-:W-:Y:S02]  /*02a0*/  IMAD.MOV.U32 R12, RZ, RZ, R2 ;  /* 0x000000ffff0c7224 */ /* 0x000fe400078e0002 */
[----:B------:R-:W-:Y:S02]  /*02b0*/  IMAD R15, R15, UR5, R4 ;  /* 0x000000050f0f7c24 */ /* 0x000fe4000f8e0204 */
[----:B------:R-:W-:Y:S02]  /*02c0*/  IMAD.MOV.U32 R2, RZ, RZ, R10 ;  /* 0x000000ffff027224 */ /* 0x000fe400078e000a */
[----:B------:R-:W-:Y:S02]  /*02d0*/  IMAD.IADD R15, R3, 0x1, R15 ;  /* 0x00000001030f7824 */ /* 0x000fe400078e020f */
[----:B------:R-:W-:Y:S01]  /*02e0*/  IMAD.MOV.U32 R3, RZ, RZ, R11 ;  /* 0x000000ffff037224 */ /* 0x000fe200078e000b */
[----:B------:R-:W-:Y:S06]  /*02f0*/  BRA `(.L_x_146) ;  /* 0x00000000005c7947 */ /* 0x000fec0003800000 */
.L_x_145:
[----:B------:R-:W-:Y:S01]  /*0300*/  ULDC UR4, c[0x0][0x278] ;  /* 0x00009e0000047ab9 */ /* 0x000fe20000000800 */
[----:B------:R-:W-:Y:S01]  /*0310*/  IMAD.MOV.U32 R15, RZ, RZ, RZ ;  /* 0x000000ffff0f7224 */ /* 0x000fe200078e00ff */
[----:B------:R-:W0:Y:S01]  /*0320*/  I2F.U32.RP R4, UR4 ;  /* 0x0000000400047d06 */ /* 0x000e220008209000 */
[----:B------:R-:W-:-:S07]  /*0330*/  ISETP.NE.U32.AND P2, PT, RZ, UR4, PT ;  /* 0x00000004ff007c0c */ /* 0x000fce000bf45070 */
[----:B0-----:R-:W0:Y:S02]  /*0340*/  MUFU.RCP R4, R4 ;  /* 0x0000000400047308 */ /* 0x001e240000001000 */
[----:B0-----:R-:W-:-:S06]  /*0350*/  VIADD R2, R4, 0xffffffe ;  /* 0x0ffffffe04027836 */ /* 0x001fcc0000000000 */
        /* <DEDUP_REMOVED lines=11> */
[----:B------:R-:W-:-:S13]  /*0410*/  ISETP.GE.U32.AND P1, PT, R3, UR4, PT ;  /* 0x0000000403007c0c */ /* 0x000fda000bf26070 */
[----:B------:R-:W-:Y:S01]  /*0420*/  @P1 VIADD R2, R2, 0x1 ;  /* 0x0000000102021836 */ /* 0x000fe20000000000 */
[----:B------:R-:W-:-:S05]  /*0430*/  @!P2 LOP3.LUT R2, RZ, UR4, RZ, 0x33, !PT ;  /* 0x00000004ff02ac12 */ /* 0x000fca000f8e33ff */
[----:B------:R-:W-:-:S04]  /*0440*/  IMAD.MOV R3, RZ, RZ, -R2 ;  /* 0x000000ffff037224 */ /* 0x000fc800078e0a02 */
[----:B------:R-:W-:Y:S02]  /*0450*/  IMAD R12, R3, UR4, R0 ;  /* 0x00000004030c7c24 */ /* 0x000fe4000f8e0200 */
[----:B------:R-:W-:-:S07]  /*0460*/  IMAD.MOV.U32 R3, RZ, RZ, RZ ;  /* 0x000000ffff037224 */ /* 0x000fce00078e00ff */
.L_x_146:
[----:B------:R-:W-:Y:S05]  /*0470*/  BSYNC B0 ;  /* 0x0000000000007941 */ /* 0x000fea0003800000 */
.L_x_144:
[----:B------:R-:W-:Y:S01]  /*0480*/  ULDC UR4, c[0x0][0x274] ;  /* 0x00009d0000047ab9 */ /* 0x000fe20000000800 */
[----:B------:R-:W-:Y:S01]  /*0490*/  BSSY B0, `(.L_x_147) ;  /* 0x000002f000007945 */ /* 0x000fe20003800000 */
[----:B------:R-:W-:-:S05]  /*04a0*/  IMAD.U32 R21, RZ, RZ, UR4 ;  /* 0x00000004ff157e24 */ /* 0x000fca000f8e00ff */
[----:B------:R-:W-:-:S04]  /*04b0*/  LOP3.LUT R4, R3, R21, RZ, 0xfc, !PT ;  /* 0x0000001503047212 */ /* 0x000fc800078efcff */
[----:B------:R-:W-:-:S13]  /*04c0*/  ISETP.NE.U32.AND P0, PT, R4, RZ, PT ;  /* 0x000000ff0400720c */ /* 0x000fda0003f05070 */
[----:B------:R-:W-:Y:S05]  /*04d0*/  @!P0 BRA `(.L_x_148) ;  /* 0x0000000000488947 */ /* 0x000fea0003800000 */
[----:B------:R-:W-:Y:S01]  /*04e0*/  ULDC.64 UR4, c[0x0][0x270] ;  /* 0x00009c0000047ab9 */ /* 0x000fe20000000a00 */
[----:B------:R-:W-:Y:S01]  /*04f0*/  MOV R14, R2 ;  /* 0x00000002000e7202 */ /* 0x000fe20000000f00 */
[----:B------:R-:W-:Y:S01]  /*0500*/  IMAD.U32 R8, RZ, RZ, UR4 ;  /* 0x00000004ff087e24 */ /* 0x000fe2000f8e00ff */
[----:B------:R-:W-:Y:S01]  /*0510*/  MOV R6, 0x550 ;  /* 0x0000055000067802 */ /* 0x000fe20000000f00 */
[----:B------:R-:W-:Y:S02]  /*0520*/  IMAD.U32 R7, RZ, RZ, UR5 ;  /* 0x00000005ff077e24 */ /* 0x000fe4000f8e00ff */
[----:B------:R-:W-:-:S07]  /*0530*/  IMAD.MOV.U32 R10, RZ, RZ, R3 ;  /* 0x000000ffff0a7224 */ /* 0x000fce00078e0003 */
[----:B------:R-:W-:Y:S05]  /*0540*/  CALL.REL.NOINC `($__internal_2_$__cuda_sm20_div_s64) ;  /* 0x0000001400947944 */ /* 0x000fea0003c00000 */
[----:B------:R-:W-:Y:S01]  /*0550*/  IADD3 R17, P0, RZ, -R10, RZ ;  /* 0x8000000aff117210 */ /* 0x000fe20007f1e0ff */
[----:B------:R-:W-:Y:S02]  /*0560*/  ULDC.64 UR4, c[0x0][0x270] ;  /* 0x00009c0000047ab9 */ /* 0x000fe40000000a00 */
[----:B------:R-:W-:Y:S02]  /*0570*/  IMAD.U32 R16, RZ, RZ, UR4 ;  /* 0x00000004ff107e24 */ /* 0x000fe4000f8e00ff */
[----:B------:R-:W-:Y:S02]  /*0580*/  IMAD.X R4, RZ, RZ, ~R11, P0 ;  /* 0x000000ffff047224 */ /* 0x000fe400000e0e0b */
[----:B------:R-:W-:Y:S02]  /*0590*/  IMAD.U32 R21, RZ, RZ, UR5 ;  /* 0x00000005ff157e24 */ /* 0x000fe4000f8e00ff */
[-C--:B------:R-:W-:Y:S02]  /*05a0*/  IMAD R4, R4, R16.reuse, RZ ;  /* 0x0000001004047224 */ /* 0x080fe400078e02ff */
[----:B------:R-:W-:-:S04]  /*05b0*/  IMAD.WIDE.U32 R2, R17, R16, R2 ;  /* 0x0000001011027225 */ /* 0x000fc800078e0002 */
[----:B------:R-:W-:Y:S02]  /*05c0*/  IMAD R17, R17, R21, R4 ;  /* 0x0000001511117224 */ /* 0x000fe400078e0204 */
[----:B------:R-:W-:-:S03]  /*05d0*/  IMAD.MOV.U32 R14, RZ, RZ, R2 ;  /* 0x000000ffff0e7224 */ /* 0x000fc600078e0002 */
[----:B------:R-:W-:Y:S01]  /*05e0*/  IADD3 R17, R3, R17, RZ ;  /* 0x0000001103117210 */ /* 0x000fe20007ffe0ff */
[----:B------:R-:W-:Y:S06]  /*05f0*/  BRA `(.L_x_149) ;  /* 0x0000000000607947 */ /* 0x000fec0003800000 */
.L_x_148:
[----:B------:R-:W-:Y:S01]  /*0600*/  ULDC UR4, c[0x0][0x270] ;  /* 0x00009c0000047ab9 */ /* 0x000fe20000000800 */
[----:B------:R-:W-:Y:S02]  /*0610*/  IMAD.MOV.U32 R17, RZ, RZ, RZ ;  /* 0x000000ffff117224 */ /* 0x000fe400078e00ff */
[----:B------:R-:W-:Y:S02]  /*0620*/  IMAD.U32 R16, RZ, RZ, UR4 ;  /* 0x00000004ff107e24 */ /* 0x000fe4000f8e00ff */
[----:B------:R-:W-:Y:S02]  /*0630*/  IMAD.MOV.U32 R11, RZ, RZ, RZ ;  /* 0x000000ffff0b7224 */ /* 0x000fe400078e00ff */
[----:B------:R-:W0:Y:S01]  /*0640*/  I2F.U32.RP R3, R16 ;  /* 0x0000001000037306 */ /* 0x000e220000209000 */
[----:B------:R-:W-:-:S07]  /*0650*/  ISETP.NE.U32.AND P2, PT, R16, RZ, PT ;  /* 0x000000ff1000720c */ /* 0x000fce0003f45070 */
[----:B0-----:R-:W0:Y:S02]  /*0660*/  MUFU.RCP R3, R3 ;  /* 0x0000000300037308 */ /* 0x001e240000001000 */
[----:B0-----:R-:W-:-:S06]  /*0670*/  VIADD R4, R3, 0xffffffe ;  /* 0x0ffffffe03047836 */ /* 0x001fcc0000000000 */
[----:B------:R0:W1:Y:S02]  /*0680*/  F2I.FTZ.U32.TRUNC.NTZ R5, R4 ;  /* 0x0000000400057305 */ /* 0x000064000021f000 */
[----:B0-----:R-:W-:Y:S02]  /*0690*/  IMAD.MOV.U32 R4, RZ, RZ, RZ ;  /* 0x000000ffff047224 */ /* 0x001fe400078e00ff */
[----:B-1----:R-:W-:-:S04]  /*06a0*/  IMAD R6, R5, R16, RZ ;  /* 0x0000001005067224 */ /* 0x002fc800078e02ff */
[----:B------:R-:W-:-:S04]  /*06b0*/  IMAD.MOV R7, RZ, RZ, -R6 ;  /* 0x000000ffff077224 */ /* 0x000fc800078e0a06 */
[----:B------:R-:W-:-:S06]  /*06c0*/  IMAD.HI.U32 R5, R5, R7, R4 ;  /* 0x0000000705057227 */ /* 0x000fcc00078e0004 */
[----:B------:R-:W-:-:S04]  /*06d0*/  IMAD.HI.U32 R10, R5, R2, RZ ;  /* 0x00000002050a7227 */ /* 0x000fc800078e00ff */
[----:B------:R-:W-:-:S04]  /*06e0*/  IMAD.MOV R5, RZ, RZ, -R10 ;  /* 0x000000ffff057224 */ /* 0x000fc800078e0a0a */
[----:B------:R-:W-:-:S05]  /*06f0*/  IMAD R5, R16, R5, R2 ;  /* 0x0000000510057224 */ /* 0x000fca00078e0202 */
[----:B------:R-:W-:-:S13]  /*0700*/  ISETP.GE.U32.AND P0, PT, R5, R16, PT ;  /* 0x000000100500720c */ /* 0x000fda0003f06070 */
[----:B------:R-:W-:Y:S02]  /*0710*/  @P0 IMAD.IADD R5, R5, 0x1, -R16 ;  /* 0x0000000105050824 */ /* 0x000fe400078e0a10 */
[----:B------:R-:W-:-:S03]  /*0720*/  @P0 VIADD R10, R10, 0x1 ;  /* 0x000000010a0a0836 */ /* 0x000fc60000000000 */
[----:B------:R-:W-:-:S13]  /*0730*/  ISETP.GE.U32.AND P1, PT, R5, R16, PT ;  /* 0x000000100500720c */ /* 0x000fda0003f26070 */
[----:B------:R-:W-:Y:S02]  /*0740*/  @P1 IADD3 R10, R10, 0x1, RZ ;  /* 0x000000010a0a1810 */ /* 0x000fe40007ffe0ff */
[----:B------:R-:W-:-:S05]  /*0750*/  @!P2 LOP3.LUT R10, RZ, R16, RZ, 0x33, !PT ;  /* 0x00000010ff0aa212 */ /* 0x000fca00078e33ff */
[----:B------:R-:W-:-:S04]  /*0760*/  IMAD.MOV R3, RZ, RZ, -R10 ;  /* 0x000000ffff037224 */ /* 0x000fc800078e0a0a */
[----:B------:R-:W-:-:S07]  /*0770*/  IMAD R14, R16, R3, R2 ;  /* 0x00000003100e7224 */ /* 0x000fce00078e0202 */
.L_x_149:
[----:B------:R-:W-:Y:S05]  /*0780*/  BSYNC B0 ;  /* 0x0000000000007941 */ /* 0x000fea0003800000 */
.L_x_147:
[----:B------:R-:W0:Y:S01]  /*0790*/  LDC.64 R4, c[0x0][0x238] ;  /* 0x00008e00ff047b82 */ /* 0x000e220000000a00 */
[----:B------:R-:W-:Y:S02]  /*07a0*/  ULDC.64 UR4, c[0x0][0x248] ;  /* 0x0000920000047ab9 */ /* 0x000fe40000000a00 */
[----:B------:R-:W-:-:S04]  /*07b0*/  UIADD3 UR4, UP0, URZ, -UR4, URZ ;  /* 0x800000043f047290 */ /* 0x000fc8000ff1e03f */
[----:B------:R-:W-:Y:S01]  /*07c0*/  UIADD3.X UR5, URZ, ~UR5, URZ, UP0, !UPT ;  /* 0x800000053f057290 */ /* 0x000fe200087fe43f */
[----:B------:R-:W1:Y:S01]  /*07d0*/  LDC.64 R18, c[0x0][0x258] ;  /* 0x00009600ff127b82 */ /* 0x000e620000000a00 */
[----:B0-----:R-:W-:-:S04]  /*07e0*/  ISETP.GE.U32.AND P0, PT, R4, 0x1, PT ;  /* 0x000000010400780c */ /* 0x001fc80003f06070 */
[----:B------:R-:W-:Y:S01]  /*07f0*/  ISETP.GE.AND.EX P0, PT, R5, RZ, PT, P0 ;  /* 0x000000ff0500720c */ /* 0x000fe20003f06300 */
[-C--:B-1----:R-:W-:Y:S02]  /*0800*/  IMAD R2, R15, R18.reuse, RZ ;  /* 0x000000120f027224 */ /* 0x082fe400078e02ff */
[----:B------:R-:W-:-:S04]  /*0810*/  IMAD.WIDE.U32 R8, R12, R18, UR4 ;  /* 0x000000040c087e25 */ /* 0x000fc8000f8e0012 */
[----:B------:R-:W-:-:S06]  /*0820*/  IMAD R19, R12, R19, R2 ;  /* 0x000000130c137224 */ /* 0x000fcc00078e0202 */
[----:B------:R-:W-:Y:S05]  /*0830*/  @!P0 BRA `(.L_x_150) ;  /* 0x0000001000b08947 */ /* 0x000fea0003800000 */
[----:B------:R-:W-:Y:S01]  /*0840*/  ULDC.64 UR4, c[0x0][0x230] ;  /* 0x00008c0000047ab9 */ /* 0x000fe20000000a00 */
[----:B------:R-:W-:Y:S02]  /*0850*/  IMAD.IADD R19, R9, 0x1, R19 ;  /* 0x0000000109137824 */ /* 0x000fe400078e0213 */
[----:B------:R-:W-:Y:S02]  /*0860*/  IMAD R5, R5, UR4, RZ ;  /* 0x0000000405057c24 */ /* 0x000fe4000f8e02ff */
[----:B------:R-:W-:-:S04]  /*0870*/  IMAD.WIDE.U32 R2, R4, UR4, RZ ;  /* 0x0000000404027c25 */ /* 0x000fc8000f8e00ff */
[----:B------:R-:W-:Y:S01]  /*0880*/  IMAD R5, R4, UR5, R5 ;  /* 0x0000000504057c24 */ /* 0x000fe2000f8e0205 */
[----:B------:R-:W-:-:S03]  /*0890*/  ULDC.64 UR4, c[0x0][0x278] ;  /* 0x00009e0000047ab9 */ /* 0x000fc60000000a00 */
[----:B------:R-:W-:Y:S02]  /*08a0*/  IMAD.IADD R3, R3, 0x1, R5 ;  /* 0x0000000103037824 */ /* 0x000fe400078e0205 */
[----:B------:R-:W-:-:S04]  /*08b0*/  IMAD.WIDE.U32 R4, R2, R16, RZ ;  /* 0x0000001002047225 */ /* 0x000fc800078e00ff */
[----:B------:R-:W-:Y:S02]  /*08c0*/  IMAD R3, R3, R16, RZ ;  /* 0x0000001003037224 */ /* 0x000fe400078e02ff */
[----:B------:R-:W-:Y:S02]  /*08d0*/  IMAD.MOV.U32 R16, RZ, RZ, R14 ;  /* 0x000000ffff107224 */ /* 0x000fe400078e000e */
[----:B------:R-:W-:-:S04]  /*08e0*/  IMAD R3, R2, R21, R3 ;  /* 0x0000001502037224 */ /* 0x000fc800078e0203 */
[----:B------:R-:W-:-:S04]  /*08f0*/  IMAD.IADD R3, R5, 0x1, R3 ;  /* 0x0000000105037824 */ /* 0x000fc800078e0203 */
[----:B------:R-:W-:Y:S02]  /*0900*/  IMAD R5, R3, R10, RZ ;  /* 0x0000000a03057224 */ /* 0x000fe400078e02ff */
[----:B------:R-:W-:-:S04]  /*0910*/  IMAD.WIDE.U32 R2, R10, R4, R16 ;  /* 0x000000040a027225 */ /* 0x000fc800078e0010 */
[----:B------:R-:W-:Y:S01]  /*0920*/  IMAD R5, R11, R4, R5 ;  /* 0x000000040b057224 */ /* 0x000fe200078e0205 */
[----:B------:R-:W-:-:S03]  /*0930*/  MOV R4, R12 ;  /* 0x0000000c00047202 */ /* 0x000fc60000000f00 */
[----:B------:R-:W-:Y:S02]  /*0940*/  IMAD.IADD R3, R3, 0x1, R5 ;  /* 0x0000000103037824 */ /* 0x000fe400078e0205 */
[----:B------:R-:W-:Y:S02]  /*0950*/  IMAD.MOV.U32 R5, RZ, RZ, R15 ;  /* 0x000000ffff057224 */ /* 0x000fe400078e000f */
[----:B------:R-:W-:Y:S02]  /*0960*/  IMAD R3, R3, UR4, RZ ;  /* 0x0000000403037c24 */ /* 0x000fe4000f8e02ff */
[----:B------:R-:W-:-:S04]  /*0970*/  IMAD.WIDE.U32 R4, R2, UR4, R4 ;  /* 0x0000000402047c25 */ /* 0x000fc8000f8e0004 */
[----:B------:R-:W-:Y:S01]  /*0980*/  IMAD R3, R2, UR5, R3 ;  /* 0x0000000502037c24 */ /* 0x000fe2000f8e0203 */
[----:B------:R-:W-:Y:S02]  /*0990*/  ULDC.64 UR4, c[0x0][0x280] ;  /* 0x0000a00000047ab9 */ /* 0x000fe40000000a00 */
[----:B------:R-:W-:Y:S01]  /*09a0*/  LEA R16, P0, R4, UR4, 0x1 ;  /* 0x0000000404107c11 */ /* 0x000fe2000f8008ff */
[----:B------:R-:W-:Y:S01]  /*09b0*/  IMAD.IADD R21, R5, 0x1, R3 ;  /* 0x0000000105157824 */ /* 0x000fe200078e0203 */
[----:B------:R-:W-:-:S04]  /*09c0*/  UMOV UR4, URZ ;  /* 0x0000003f00047c82 */ /* 0x000fc80008000000 */
[----:B------:R-:W-:Y:S01]  /*09d0*/  LEA.HI.X R21, R4, UR5, R21, 0x1, P0 ;  /* 0x0000000504157c11 */ /* 0x000fe200080f0c15 */
[----:B------:R-:W-:-:S06]  /*09e0*/  UMOV UR5, URZ ;  /* 0x0000003f00057c82 */ /* 0x000fcc0008000000 */
.L_x_154:
[----:B0--3--:R-:W0:Y:S01]  /*09f0*/  LDC.64 R4, c[0x0][0x250] ;  /* 0x00009400ff047b82 */ /* 0x009e220000000a00 */
[----:B------:R-:W-:Y:S01]  /*0a00*/  ULDC.64 UR6, c[0x0][0x240] ;  /* 0x0000900000067ab9 */ /* 0x000fe20000000a00 */
[----:B------:R-:W-:Y:S01]  /*0a10*/  ULDC.64 UR18, c[0x0][0x238] ;  /* 0x00008e0000127ab9 */ /* 0x000fe20000000a00 */
[----:B------:R-:W-:Y:S01]  /*0a20*/  UIADD3 UR6, UP0, URZ, -UR6, URZ ;  /* 0x800000063f067290 */ /* 0x000fe2000ff1e03f */
[----:B------:R-:W-:Y:S01]  /*0a30*/  IMAD.MOV.U32 R18, RZ, RZ, R8 ;  /* 0x000000ffff127224 */ /* 0x000fe200078e0008 */
[----:B------:R-:W-:Y:S01]  /*0a40*/  ULDC.64 UR26, c[0x0][0x220] ;  /* 0x00008800001a7ab9 */ /* 0x000fe20000000a00 */
[----:B------:R-:W-:Y:S01]  /*0a50*/  ULDC.64 UR10, c[0x0][0x228] ;  /* 0x00008a00000a7ab9 */ /* 0x000fe20000000a00 */
[----:B------:R-:W-:Y:S01]  /*0a60*/  UIADD3.X UR7, URZ, ~UR7, URZ, UP0, !UPT ;  /* 0x800000073f077290 */ /* 0x000fe200087fe43f */
[----:B-1----:R-:W1:Y:S08]  /*0a70*/  LDC.64 R6, c[0x0][0x260] ;  /* 0x00009800ff067b82 */ /* 0x002e700000000a00 */
[----:B--2---:R-:W2:Y:S01]  /*0a80*/  LDC.64 R24, c[0x0][0x230] ;  /* 0x00008c00ff187b82 */ /* 0x004ea20000000a00 */
[----:B0-----:R-:W-:-:S04]  /*0a90*/  IMAD R2, R17, R4, RZ ;  /* 0x0000000411027224 */ /* 0x001fc800078e02ff */
[C---:B------:R-:W-:Y:S02]  /*0aa0*/  IMAD R5, R14.reuse, R5, R2 ;  /* 0x000000050e057224 */ /* 0x040fe400078e0202 */
[----:B------:R-:W-:Y:S01]  /*0ab0*/  IMAD.WIDE.U32 R2, R14, R4, UR6 ;  /* 0x000000060e027e25 */ /* 0x000fe2000f8e0004 */
[----:B------:R-:W-:-:S03]  /*0ac0*/  UIADD3 UR6, UP0, UR18, -0x1, URZ ;  /* 0xffffffff12067890 */ /* 0x000fc6000ff1e03f */
[C---:B-1----:R-:W-:Y:S01]  /*0ad0*/  IMAD R4, R6.reuse, UR4, RZ ;  /* 0x0000000406047c24 */ /* 0x042fe2000f8e02ff */
[----:B------:R-:W-:Y:S01]  /*0ae0*/  UIADD3.X UR7, UR19, -0x1, URZ, UP0, !UPT ;  /* 0xffffffff13077890 */ /* 0x000fe200087fe43f */
[----:B------:R-:W-:Y:S01]  /*0af0*/  IMAD.IADD R3, R3, 0x1, R5 ;  /* 0x0000000103037824 */ /* 0x000fe200078e0205 */
[----:B------:R-:W-:Y:S01]  /*0b00*/  UISETP.GE.U32.AND UP0, UPT, UR6, 0x3, UPT ;  /* 0x000000030600788c */ /* 0x000fe2000bf06070 */
[----:B------:R-:W-:Y:S02]  /*0b10*/  IMAD R5, R7, UR5, R4 ;  /* 0x0000000507057c24 */ /* 0x000fe4000f8e0204 */
[----:B------:R-:W-:Y:S01]  /*0b20*/  IMAD.WIDE.U32 R6, R6, UR5, R2 ;  /* 0x0000000506067c25 */ /* 0x000fe2000f8e0002 */
[----:B------:R-:W-:Y:S02]  /*0b30*/  UIADD3 UR5, UP1, UR5, 0x1, URZ ;  /* 0x0000000105057890 */ /* 0x000fe4000ff3e03f */
[----:B------:R-:W-:Y:S01]  /*0b40*/  UISETP.GE.U32.AND.EX UP0, UPT, UR7, URZ, UPT, UP0 ;  /* 0x0000003f0700728c */ /* 0x000fe2000bf06100 */
[----:B------:R-:W-:Y:S01]  /*0b50*/  IMAD R3, R11, UR26, RZ ;  /* 0x0000001a0b037c24 */ /* 0x000fe2000f8e02ff */
[----:B------:R-:W-:Y:S01]  /*0b60*/  UIADD3.X UR4, URZ, UR4, URZ, UP1, !UPT ;  /* 0x000000043f047290 */ /* 0x000fe20008ffe43f */
[----:B------:R-:W-:Y:S01]  /*0b70*/  IMAD.IADD R5, R7, 0x1, R5 ;  /* 0x0000000107057824 */ /* 0x000fe200078e0205 */
[----:B--2---:R-:W-:Y:S01]  /*0b80*/  ISETP.LE.U32.AND P0, PT, R24, UR5, PT ;  /* 0x0000000518007c0c */ /* 0x004fe2000bf03070 */
[----:B------:R-:W-:Y:S01]  /*0b90*/  IMAD.MOV.U32 R4, RZ, RZ, R6 ;  /* 0x000000ffff047224 */ /* 0x000fe200078e0006 */
[----:B------:R-:W-:Y:S01]  /*0ba0*/  PLOP3.LUT P1, PT, PT, PT, UP0, 0x80, 0x0 ;  /* 0x000000000000781c */ /* 0x000fe20003f2f008 */
[C---:B------:R-:W-:Y:S01]  /*0bb0*/  IMAD R3, R10.reuse, UR27, R3 ;  /* 0x0000001b0a037c24 */ /* 0x040fe2000f8e0203 */
[----:B------:R-:W-:Y:S01]  /*0bc0*/  UMOV UR6, URZ ;  /* 0x0000003f00067c82 */ /* 0x000fe20008000000 */
[----:B------:R-:W-:Y:S01]  /*0bd0*/  IMAD.WIDE.U32 R22, R10, UR26, R4 ;  /* 0x0000001a0a167c25 */ /* 0x000fe2000f8e0004 */
[----:B------:R-:W-:-:S03]  /*0be0*/  UMOV UR7, URZ ;  /* 0x0000003f00077c82 */ /* 0x000fc60008000000 */
[----:B------:R-:W-:Y:S01]  /*0bf0*/  IMAD.U32 R2, RZ, RZ, UR4 ;  /* 0x00000004ff027e24 */ /* 0x000fe2000f8e00ff */
[----:B------:R-:W-:-:S04]  /*0c00*/  IADD3 R3, R23, R3, RZ ;  /* 0x0000000317037210 */ /* 0x000fc80007ffe0ff */
[----:B------:R-:W-:Y:S01]  /*0c10*/  ISETP.GE.AND.EX P0, PT, R2, R25, PT, P0 ;  /* 0x000000190200720c */ /* 0x000fe20003f06300 */
[----:B------:R-:W-:Y:S02]  /*0c20*/  IMAD R25, R3, UR10, RZ ;  /* 0x0000000a03197c24 */ /* 0x000fe4000f8e02ff */
[----:B------:R-:W-:-:S04]  /*0c30*/  IMAD.WIDE.U32 R2, R22, UR10, R18 ;  /* 0x0000000a16027c25 */ /* 0x000fc8000f8e0012 */
[----:B------:R-:W-:Y:S01]  /*0c40*/  IMAD R25, R22, UR11, R25 ;  /* 0x0000000b16197c24 */ /* 0x000fe2000f8e0219 */
[----:B------:R-:W-:Y:S06]  /*0c50*/  @!P1 BRA `(.L_x_151) ;  /* 0x0000000800309947 */ /* 0x000fec0003800000 */
[----:B------:R-:W-:Y:S01]  /*0c60*/  ULDC.64 UR20, c[0x0][0x248] ;  /* 0x0000920000147ab9 */ /* 0x000fe20000000a00 */
[----:B------:R-:W-:Y:S01]  /*0c70*/  ULDC.64 UR24, c[0x0][0x268] ;  /* 0x00009a0000187ab9 */ /* 0x000fe20000000a00 */
[----:B------:R-:W-:Y:S01]  /*0c80*/  UIADD3 UR6, UP2, URZ, -UR20, URZ ;  /* 0x800000143f067290 */ /* 0x000fe2000ff5e03f */
[----:B------:R-:W-:Y:S01]  /*0c90*/  IMAD.IADD R37, R25, 0x1, R3 ;  /* 0x0000000119257824 */ /* 0x000fe200078e0203 */
[----:B------:R-:W-:Y:S02]  /*0ca0*/  USHF.L.U64.HI UR14, UR24, 0x1, UR25 ;  /* 0x00000001180e7899 */ /* 0x000fe40008010219 */
[----:B------:R-:W-:Y:S02]  /*0cb0*/  ULEA UR28, UP0, UR24, -UR20, 0x1 ;  /* 0x80000014181c7291 */ /* 0x000fe4000f80083f */
[----:B------:R-:W-:Y:S02]  /*0cc0*/  UIADD3 UR11, UP1, -UR20, UR24, URZ ;  /* 0x00000018140b7290 */ /* 0x000fe4000ff3e13f */
[----:B------:R-:W-:-:S02]  /*0cd0*/  UIADD3.X UR14, UR14, ~UR21, URZ, UP0, !UPT ;  /* 0x800000150e0e7290 */ /* 0x000fc400087fe43f */
[----:B------:R-:W-:Y:S01]  /*0ce0*/  UIADD3.X UR7, URZ, ~UR21, URZ, UP2, !UPT ;  /* 0x800000153f077290 */ /* 0x000fe200097fe43f */
[----:B------:R-:W-:Y:S01]  /*0cf0*/  IMAD.U32 R26, RZ, RZ, UR28 ;  /* 0x0000001cff1a7e24 */ /* 0x000fe2000f8e00ff */
[----:B------:R-:W-:Y:S01]  /*0d00*/  UIADD3.X UR13, ~UR21, UR25, URZ, UP1, !UPT ;  /* 0x00000019150d7290 */ /* 0x000fe20008ffe53f */
[----:B------:R-:W-:Y:S01]  /*0d10*/  IMAD.U32 R28, RZ, RZ, UR11 ;  /* 0x0000000bff1c7e24 */ /* 0x000fe2000f8e00ff */
[----:B------:R-:W-:Y:S01]  /*0d20*/  UIMAD UR15, UR25, 0x3, URZ ;  /* 0x00000003190f78a4 */ /* 0x000fe2000f8e023f */
[----:B------:R-:W-:Y:S01]  /*0d30*/  IMAD.U32 R27, RZ, RZ, UR14 ;  /* 0x0000000eff1b7e24 */ /* 0x000fe2000f8e00ff */
[----:B------:R-:W-:Y:S01]  /*0d40*/  ULDC.64 UR20, c[0x0][0x258] ;  /* 0x0000960000147ab9 */ /* 0x000fe20000000a00 */
[----:B------:R-:W-:Y:S01]  /*0d50*/  UIMAD.WIDE.U32 UR6, UR24, 0x3, UR6 ;  /* 0x00000003180678a5 */ /* 0x000fe2000f8e0006 */
[----:B------:R-:W-:Y:S02]  /*0d60*/  IMAD R23, R15, UR20, RZ ;  /* 0x000000140f177c24 */ /* 0x000fe4000f8e02ff */
[----:B------:R-:W-:Y:S01]  /*0d70*/  IMAD.U32 R29, RZ, RZ, UR13 ;  /* 0x0000000dff1d7e24 */ /* 0x000fe2000f8e00ff */
[----:B------:R-:W-:Y:S01]  /*0d80*/  UIADD3 UR11, UR7, UR15, URZ ;  /* 0x0000000f070b7290 */ /* 0x000fe2000fffe03f */
[C---:B------:R-:W-:Y:S01]  /*0d90*/  IMAD R23, R12.reuse, UR21, R23 ;  /* 0x000000150c177c24 */ /* 0x040fe2000f8e0217 */
[----:B------:R-:W-:Y:S01]  /*0da0*/  ULOP3.LUT UR13, UR18, 0x3, URZ, 0xc0, !UPT ;  /* 0x00000003120d7892 */ /* 0x000fe2000f8ec03f */
[----:B------:R-:W-:Y:S01]  /*0db0*/  IMAD.WIDE.U32 R26, R12, UR20, R26 ;  /* 0x000000140c1a7c25 */ /* 0x000fe2000f8e001a */
[----:B------:R-:W-:-:S02]  /*0dc0*/  USHF.L.U64.HI UR21, UR24, 0x2, UR25 ;  /* 0x0000000218157899 */ /* 0x000fc40008010219 */
[----:B------:R-:W-:Y:S01]  /*0dd0*/  UIADD3 UR13, UP0, UR13, -UR18, URZ ;  /* 0x800000120d0d7290 */ /* 0x000fe2000ff1e03f */
[----:B------:R-:W-:Y:S01]  /*0de0*/  IMAD.U32 R32, RZ, RZ, UR6 ;  /* 0x00000006ff207e24 */ /* 0x000fe2000f8e00ff */
[----:B------:R-:W-:Y:S01]  /*0df0*/  IADD3 R31, R23, R27, RZ ;  /* 0x0000001b171f7210 */ /* 0x000fe20007ffe0ff */
[----:B------:R-:W-:Y:S01]  /*0e00*/  IMAD.WIDE.U32 R28, R12, UR20, R28 ;  /* 0x000000140c1c7c25 */ /* 0x000fe2000f8e001c */
[----:B------:R-:W-:Y:S02]  /*0e10*/  UIADD3.X UR14, URZ, ~UR19, URZ, UP0, !UPT ;  /* 0x800000133f0e7290 */ /* 0x000fe400087fe43f */
[----:B------:R-:W-:Y:S01]  /*0e20*/  USHF.L.U64.HI UR15, UR24, 0x3, UR25 ;  /* 0x00000003180f7899 */ /* 0x000fe20008010219 */
[----:B------:R-:W-:Y:S02]  /*0e30*/  IMAD.MOV.U32 R30, RZ, RZ, R26 ;  /* 0x000000ffff1e7224 */ /* 0x000fe400078e001a */
[----:B------:R-:W-:Y:S02]  /*0e40*/  IMAD.U32 R27, RZ, RZ, UR11 ;  /* 0x0000000bff1b7e24 */ /* 0x000fe4000f8e00ff */
[----:B------:R-:W-:-:S02]  /*0e50*/  IMAD.MOV.U32 R26, RZ, RZ, R32 ;  /* 0x000000ffff1a7224 */ /* 0x000fc400078e0020 */
[----:B------:R-:W-:Y:S02]  /*0e60*/  IMAD.IADD R29, R23, 0x1, R29 ;  /* 0x00000001171d7824 */ /* 0x000fe400078e021d */
[----:B------:R-:W-:Y:S01]  /*0e70*/  IMAD.WIDE.U32 R26, R12, UR20, R26 ;  /* 0x000000140c1a7c25 */ /* 0x000fe2000f8e001a */
[----:B------:R-:W-:-:S03]  /*0e80*/  USHF.L.U32 UR20, UR24, 0x3, URZ ;  /* 0x0000000318147899 */ /* 0x000fc6000800063f */
[----:B------:R-:W-:-:S04]  /*0e90*/  IMAD.WIDE.U32 R28, R22, UR10, R28 ;  /* 0x0000000a161c7c25 */ /* 0x000fc8000f8e001c */
[----:B------:R-:W-:Y:S01]  /*0ea0*/  IMAD.U32 R33, RZ, RZ, UR7 ;  /* 0x00000007ff217e24 */ /* 0x000fe2000f8e00ff */
[----:B------:R-:W-:Y:S01]  /*0eb0*/  ULDC.64 UR6, c[0x0][0x218] ;  /* 0x0000860000067ab9 */ /* 0x000fe20000000a00 */
[----:B------:R-:W-:Y:S01]  /*0ec0*/  IMAD.WIDE.U32 R30, R22, UR10, R30 ;  /* 0x0000000a161e7c25 */ /* 0x000fe2000f8e001e */
[----:B------:R-:W-:Y:S02]  /*0ed0*/  IADD3 R29, R25, R29, RZ ;  /* 0x0000001d191d7210 */ /* 0x000fe40007ffe0ff */
[----:B------:R-:W-:Y:S01]  /*0ee0*/  LEA R20, P1, R28, UR6, 0x1 ;  /* 0x000000061c147c11 */ /* 0x000fe2000f8208ff */
[----:B------:R-:W-:Y:S01]  /*0ef0*/  IMAD.IADD R33, R23, 0x1, R27 ;  /* 0x0000000117217824 */ /* 0x000fe200078e021b */
[----:B------:R-:W-:Y:S01]  /*0f00*/  LEA R18, P2, R30, UR6, 0x1 ;  /* 0x000000061e127c11 */ /* 0x000fe2000f8408ff */
[----:B------:R-:W-:Y:S01]  /*0f10*/  IMAD.MOV.U32 R32, RZ, RZ, R26 ;  /* 0x000000ffff207224 */ /* 0x000fe200078e001a */
[----:B------:R-:W-:Y:S01]  /*0f20*/  LEA.HI.X R29, R28, UR7, R29, 0x1, P1 ;  /* 0x000000071c1d7c11 */ /* 0x000fe200088f0c1d */
[C---:B------:R-:W-:Y:S01]  /*0f30*/  IMAD.IADD R27, R25.reuse, 0x1, R31 ;  /* 0x00000001191b7824 */ /* 0x040fe200078e021f */
[----:B------:R-:W-:Y:S01]  /*0f40*/  ISETP.GE.U32.AND P1, PT, R6, UR26, PT ;  /* 0x0000001a06007c0c */ /* 0x000fe2000bf26070 */
[----:B------:R-:W-:Y:S01]  /*0f50*/  IMAD.WIDE.U32 R22, R22, UR10, R32 ;  /* 0x0000000a16167c25 */ /* 0x000fe2000f8e0020 */
[----:B------:R-:W-:Y:S01]  /*0f60*/  LEA R26, P3, R2, UR6, 0x1 ;  /* 0x00000006021a7c11 */ /* 0x000fe2000f8608ff */
[----:B------:R-:W-:Y:S01]  /*0f70*/  ULDC.64 UR10, c[0x0][0x228] ;  /* 0x00008a00000a7ab9 */ /* 0x000fe20000000a00 */
[----:B------:R-:W-:Y:S01]  /*0f80*/  LEA.HI.X R27, R30, UR7, R27, 0x1, P2 ;  /* 0x000000071e1b7c11 */ /* 0x000fe200090f0c1b */
[----:B------:R-:W-:Y:S01]  /*0f90*/  IMAD.IADD R35, R25, 0x1, R23 ;  /* 0x0000000119237824 */ /* 0x000fe200078e0217 */
[C---:B------:R-:W-:Y:S01]  /*0fa0*/  LEA R24, P2, R22.reuse, UR6, 0x1 ;  /* 0x0000000616187c11 */ /* 0x040fe2000f8408ff */
[----:B------:R-:W-:Y:S01]  /*0fb0*/  IMAD.MOV.U32 R33, RZ, RZ, R8 ;  /* 0x000000ffff217224 */ /* 0x000fe200078e0008 */
[----:B------:R-:W-:Y:S01]  /*0fc0*/  ISETP.GE.AND.EX P1, PT, R5, UR27, PT, P1 ;  /* 0x0000001b05007c0c */ /* 0x000fe2000bf26310 */
[----:B------:R-:W-:Y:S01]  /*0fd0*/  IMAD.MOV.U32 R28, RZ, RZ, R19 ;  /* 0x000000ffff1c7224 */ /* 0x000fe200078e0013 */
[----:B------:R-:W-:Y:S01]  /*0fe0*/  LEA.HI.X R35, R22, UR7, R35, 0x1, P2 ;  /* 0x0000000716237c11 */ /* 0x000fe200090f0c23 */
[----:B------:R-:W-:Y:S01]  /*0ff0*/  UMOV UR6, URZ ;  /* 0x0000003f00067c82 */ /* 0x000fe20008000000 */
[----:B------:R-:W-:Y:S01]  /*1000*/  LEA.HI.X R37, R2, UR7, R37, 0x1, P3 ;  /* 0x0000000702257c11 */ /* 0x000fe200098f0c25 */
[----:B------:R-:W-:-:S08]  /*1010*/  UMOV UR7, URZ ;  /* 0x0000003f00077c82 */ /* 0x000fd00008000000 */
.L_x_152:
[C---:B0-----:R-:W-:Y:S02]  /*1020*/  LOP3.LUT R22, R33.reuse, R6, RZ, 0xfc, !PT ;  /* 0x0000000621167212 */ /* 0x041fe400078efcff */
[----:B------:R-:W-:Y:S02]  /*1030*/  LOP3.LUT R23, R28, R5, RZ, 0xfc, !PT ;  /* 0x000000051c177212 */ /* 0x000fe400078efcff */
[----:B------:R-:W-:Y:S02]  /*1040*/  ISETP.GT.U32.AND P2, PT, R22, -0x1, PT ;  /* 0xffffffff1600780c */ /* 0x000fe40003f44070 */
[----:B------:R-:W-:Y:S02]  /*1050*/  ISETP.LT.U32.AND P3, PT, R33, UR10, PT ;  /* 0x0000000a21007c0c */ /* 0x000fe4000bf61070 */
[----:B------:R-:W-:Y:S02]  /*1060*/  ISETP.GT.AND.EX P2, PT, R23, -0x1, !P1, P2 ;  /* 0xffffffff1700780c */ /* 0x000fe40004f44320 */
[----:B------:R-:W0:Y:S02]  /*1070*/  LDC.64 R22, c[0x0][0x268] ;  /* 0x00009a00ff167b82 */ /* 0x000e240000000a00 */
[----:B------:R-:W-:-:S13]  /*1080*/  ISETP.LT.AND.EX P2, PT, R28, UR11, P2, P3 ;  /* 0x0000000b1c007c0c */ /* 0x000fda0009741330 */
[----:B------:R-:W-:Y:S01]  /*1090*/  @!P2 PRMT R39, RZ, 0x7610, R39 ;  /* 0x00007610ff27a816 */ /* 0x000fe20000000027 */
[----:B------:R-:W-:-:S05]  /*10a0*/  @P2 IMAD.MOV.U32 R36, RZ, RZ, R26 ;  /* 0x000000ffff242224 */ /* 0x000fca00078e001a */
[----:B------:R-:W2:Y:S01]  /*10b0*/  @P2 LDG.E.U16 R39, desc[UR16][R36.64] ;  /* 0x0000001024272981 */ /* 0x000ea2000c1e1500 */
[----:B------:R-:W-:Y:S01]  /*10c0*/  MOV R30, R16 ;  /* 0x00000010001e7202 */ /* 0x000fe20000000f00 */
[----:B------:R-:W-:Y:S01]  /*10d0*/  IMAD.MOV.U32 R31, RZ, RZ, R21 ;  /* 0x000000ffff1f7224 */ /* 0x000fe200078e0015 */
[----:B0-----:R-:W-:-:S04]  /*10e0*/  IADD3 R41, P4, R33, R22, RZ ;  /* 0x0000001621297210 */ /* 0x001fc80007f9e0ff */
[C---:B------:R-:W-:Y:S02]  /*10f0*/  LOP3.LUT R32, R41.reuse, R6, RZ, 0xfc, !PT ;  /* 0x0000000629207212 */ /* 0x040fe400078efcff */
[----:B------:R-:W-:Y:S01]  /*1100*/  ISETP.LT.U32.AND P3, PT, R41, UR10, PT ;  /* 0x0000000a29007c0c */ /* 0x000fe2000bf61070 */
[----:B------:R-:W-:Y:S01]  /*1110*/  IMAD.X R41, R28, 0x1, R23, P4 ;  /* 0x000000011c297824 */ /* 0x000fe200020e0617 */
[----:B------:R-:W-:-:S04]  /*1120*/  ISETP.GT.U32.AND P2, PT, R32, -0x1, PT ;  /* 0xffffffff2000780c */ /* 0x000fc80003f44070 */
[----:B------:R-:W-:-:S04]  /*1130*/  LOP3.LUT R32, R41, R5, RZ, 0xfc, !PT ;  /* 0x0000000529207212 */ /* 0x000fc800078efcff */
[----:B------:R-:W-:-:S04]  /*1140*/  ISETP.GT.AND.EX P2, PT, R32, -0x1, !P1, P2 ;  /* 0xffffffff2000780c */ /* 0x000fc80004f44320 */
[----:B------:R-:W-:-:S13]  /*1150*/  ISETP.LT.AND.EX P2, PT, R41, UR11, P2, P3 ;  /* 0x0000000b29007c0c */ /* 0x000fda0009741330 */
[----:B------:R-:W-:Y:S01]  /*1160*/  @!P2 PRMT R41, RZ, 0x7610, R41 ;  /* 0x00007610ff29a816 */ /* 0x000fe20000000029 */
[----:B------:R-:W-:Y:S01]  /*1170*/  @P2 IMAD.MOV.U32 R38, RZ, RZ, R20 ;  /* 0x000000ffff262224 */ /* 0x000fe200078e0014 */
[----:B--2---:R0:W-:Y:S02]  /*1180*/  STG.E.U16 desc[UR16][R30.64], R39 ;  /* 0x000000271e007986 */ /* 0x0041e4000c101510 */
[----:B0-----:R-:W-:-:S05]  /*1190*/  @P2 IMAD.MOV.U32 R39, RZ, RZ, R29 ;  /* 0x000000ffff272224 */ /* 0x001fca00078e001d */
[----:B------:R0:W2:Y:S01]  /*11a0*/  @P2 LDG.E.U16 R41, desc[UR16][R38.64] ;  /* 0x0000001026292981 */ /* 0x0000a2000c1e1500 */
[----:B------:R-:W-:-:S04]  /*11b0*/  IADD3 R30, P2, R16, UR22, RZ ;  /* 0x00000016101e7c10 */ /* 0x000fc8000ff5e0ff */
[----:B------:R-:W-:Y:S02]  /*11c0*/  IADD3.X R31, R21, UR23, RZ, P2, !PT ;  /* 0x00000017151f7c10 */ /* 0x000fe400097fe4ff */
[----:B------:R-:W-:-:S04]  /*11d0*/  LEA R21, P4, R22, R33, 0x1 ;  /* 0x0000002116157211 */ /* 0x000fc800078808ff */
[C---:B------:R-:W-:Y:S02]  /*11e0*/  LOP3.LUT R16, R21.reuse, R6, RZ, 0xfc, !PT ;  /* 0x0000000615107212 */ /* 0x040fe400078efcff */
[----:B------:R-:W-:Y:S02]  /*11f0*/  ISETP.LT.U32.AND P3, PT, R21, UR10, PT ;  /* 0x0000000a15007c0c */ /* 0x000fe4000bf61070 */
[----:B------:R-:W-:Y:S02]  /*1200*/  LEA.HI.X R21, R22, R28, R23, 0x1, P4 ;  /* 0x0000001c16157211 */ /* 0x000fe400020f0c17 */
[----:B------:R-:W-:Y:S02]  /*1210*/  ISETP.GT.U32.AND P2, PT, R16, -0x1, PT ;  /* 0xffffffff1000780c */ /* 0x000fe40003f44070 */
[----:B------:R-:W-:-:S04]  /*1220*/  LOP3.LUT R16, R21, R5, RZ, 0xfc, !PT ;  /* 0x0000000515107212 */ /* 0x000fc800078efcff */
[----:B------:R-:W-:-:S04]  /*1230*/  ISETP.GT.AND.EX P2, PT, R16, -0x1, !P1, P2 ;  /* 0xffffffff1000780c */ /* 0x000fc80004f44320 */
[----:B------:R-:W-:-:S13]  /*1240*/  ISETP.LT.AND.EX P2, PT, R21, UR11, P2, P3 ;  /* 0x0000000b15007c0c */ /* 0x000fda0009741330 */
[----:B------:R-:W-:Y:S01]  /*1250*/  @!P2 PRMT R21, RZ, 0x7610, R21 ;  /* 0x00007610ff15a816 */ /* 0x000fe20000000015 */
[----:B0-----:R-:W-:Y:S02]  /*1260*/  @P2 IMAD.MOV.U32 R38, RZ, RZ, R18 ;  /* 0x000000ffff262224 */ /* 0x001fe400078e0012 */
[----:B------:R-:W-:Y:S01]  /*1270*/  @P2 IMAD.MOV.U32 R39, RZ, RZ, R27 ;  /* 0x000000ffff272224 */ /* 0x000fe200078e001b */
[----:B--2---:R0:W-:Y:S04]  /*1280*/  STG.E.U16 desc[UR16][R30.64], R41 ;  /* 0x000000291e007986 */ /* 0x0041e8000c101510 */
[----:B------:R1:W2:Y:S01]  /*1290*/  @P2 LDG.E.U16 R21, desc[UR16][R38.64] ;  /* 0x0000001026152981 */ /* 0x0002a2000c1e1500 */
[----:B------:R-:W-:Y:S01]  /*12a0*/  IMAD R23, R23, 0x3, RZ ;  /* 0x0000000317177824 */ /* 0x000fe200078e02ff */
[----:B0-----:R-:W-:-:S02]  /*12b0*/  IADD3 R30, P2, R30, UR22, RZ ;  /* 0x000000161e1e7c10 */ /* 0x001fc4000ff5e0ff */
[----:B-1----:R-:W-:Y:S01]  /*12c0*/  MOV R38, R33 ;  /* 0x0000002100267202 */ /* 0x002fe20000000f00 */
[----:B------:R-:W-:Y:S01]  /*12d0*/  IMAD.MOV.U32 R39, RZ, RZ, R28 ;  /* 0x000000ffff277224 */ /* 0x000fe200078e001c */
[----:B------:R-:W-:-:S03]  /*12e0*/  IADD3.X R31, R31, UR23, RZ, P2, !PT ;  /* 0x000000171f1f7c10 */ /* 0x000fc600097fe4ff */
[----:B------:R-:W-:-:S04]  /*12f0*/  IMAD.WIDE.U32 R40, R22, 0x3, R38 ;  /* 0x0000000316287825 */ /* 0x000fc800078e0026 */
[----:B------:R-:W-:Y:S01]  /*1300*/  IMAD.IADD R23, R23, 0x1, R41 ;  /* 0x0000000117177824 */ /* 0x000fe200078e0229 */
[C---:B------:R-:W-:Y:S02]  /*1310*/  LOP3.LUT R16, R40.reuse, R6, RZ, 0xfc, !PT ;  /* 0x0000000628107212 */ /* 0x040fe400078efcff */
[----:B------:R-:W-:Y:S02]  /*1320*/  ISETP.LT.U32.AND P3, PT, R40, UR10, PT ;  /* 0x0000000a28007c0c */ /* 0x000fe4000bf61070 */
[----:B------:R-:W-:Y:S02]  /*1330*/  ISETP.GT.U32.AND P2, PT, R16, -0x1, PT ;  /* 0xffffffff1000780c */ /* 0x000fe40003f44070 */
[----:B------:R-:W-:-:S04]  /*1340*/  LOP3.LUT R16, R23, R5, RZ, 0xfc, !PT ;  /* 0x0000000517107212 */ /* 0x000fc800078efcff */
[----:B------:R-:W-:-:S04]  /*1350*/  ISETP.GT.AND.EX P2, PT, R16, -0x1, !P1, P2 ;  /* 0xffffffff1000780c */ /* 0x000fc80004f44320 */
[----:B------:R-:W-:-:S13]  /*1360*/  ISETP.LT.AND.EX P2, PT, R23, UR11, P2, P3 ;  /* 0x0000000b17007c0c */ /* 0x000fda0009741330 */
[----:B------:R-:W-:Y:S01]  /*1370*/  @!P2 PRMT R39, RZ, 0x7610, R39 ;  /* 0x00007610ff27a816 */ /* 0x000fe20000000027 */
[----:B------:R-:W-:Y:S01]  /*1380*/  @P2 IMAD.MOV.U32 R34, RZ, RZ, R24 ;  /* 0x000000ffff222224 */ /* 0x000fe200078e0018 */
[----:B--2---:R0:W-:Y:S04]  /*1390*/  STG.E.U16 desc[UR16][R30.64], R21 ;  /* 0x000000151e007986 */ /* 0x0041e8000c101510 */
[----:B------:R1:W2:Y:S01]  /*13a0*/  @P2 LDG.E.U16 R39, desc[UR16][R34.64] ;  /* 0x0000001022272981 */ /* 0x0002a2000c1e1500 */
[----:B------:R-:W-:Y:S01]  /*13b0*/  UIADD3 UR6, UP0, UR6, 0x4, URZ ;  /* 0x0000000406067890 */ /* 0x000fe2000ff1e03f */
[----:B------:R-:W-:Y:S02]  /*13c0*/  IADD3 R22, P2, R30, UR22, RZ ;  /* 0x000000161e167c10 */ /* 0x000fe4000ff5e0ff */
[----:B------:R-:W-:Y:S01]  /*13d0*/  IADD3 R26, P6, R26, UR20, RZ ;  /* 0x000000141a1a7c10 */ /* 0x000fe2000ffde0ff */
[----:B------:R-:W-:Y:S01]  /*13e0*/  UIADD3.X UR7, URZ, UR7, URZ, UP0, !UPT ;  /* 0x000000073f077290 */ /* 0x000fe200087fe43f */
[----:B------:R-:W-:Y:S01]  /*13f0*/  IADD3.X R23, R31, UR23, RZ, P2, !PT ;  /* 0x000000171f177c10 */ /* 0x000fe200097fe4ff */
[----:B------:R-:W-:Y:S01]  /*1400*/  UIADD3 UR18, UP0, UR6, UR13, URZ ;  /* 0x0000000d06127290 */ /* 0x000fe2000ff1e03f */
[----:B0-----:R-:W-:Y:S01]  /*1410*/  IMAD.U32 R30, RZ, RZ, UR24 ;  /* 0x00000018ff1e7e24 */ /* 0x001fe2000f8e00ff */
[----:B------:R-:W-:-:S02]  /*1420*/  IADD3 R16, P3, R22, UR22, RZ ;  /* 0x0000001616107c10 */ /* 0x000fc4000ff7e0ff */
[----:B------:R-:W-:Y:S01]  /*1430*/  UIADD3.X UR19, UR7, UR14, URZ, UP0, !UPT ;  /* 0x0000000e07137290 */ /* 0x000fe200087fe43f */
[----:B------:R-:W-:Y:S02]  /*1440*/  IADD3 R24, P5, R24, UR20, RZ ;  /* 0x0000001418187c10 */ /* 0x000fe4000ffbe0ff */
[----:B------:R-:W-:Y:S02]  /*1450*/  ISETP.NE.U32.AND P2, PT, RZ, UR18, PT ;  /* 0x00000012ff007c0c */ /* 0x000fe4000bf45070 */
[----:B------:R-:W-:Y:S02]  /*1460*/  LEA R33, P4, R30, R33, 0x2 ;  /* 0x000000211e217211 */ /* 0x000fe400078810ff */
[----:B------:R-:W-:Y:S02]  /*1470*/  ISETP.NE.AND.EX P2, PT, RZ, UR19, PT, P2 ;  /* 0x00000013ff007c0c */ /* 0x000fe4000bf45320 */
[----:B------:R-:W-:Y:S02]  /*1480*/  IADD3.X R21, R23, UR23, RZ, P3, !PT ;  /* 0x0000001717157c10 */ /* 0x000fe40009ffe4ff */
[----:B------:R-:W-:-:S02]  /*1490*/  IADD3.X R28, R28, UR21, RZ, P4, !PT ;  /* 0x000000151c1c7c10 */ /* 0x000fc4000a7fe4ff */
[----:B------:R-:W-:Y:S02]  /*14a0*/  IADD3 R20, P3, R20, UR20, RZ ;  /* 0x0000001414147c10 */ /* 0x000fe4000ff7e0ff */
[----:B------:R-:W-:Y:S02]  /*14b0*/  IADD3 R18, P4, R18, UR20, RZ ;  /* 0x0000001412127c10 */ /* 0x000fe4000ff9e0ff */
[----:B------:R-:W-:Y:S02]  /*14c0*/  IADD3.X R37, R37, UR15, RZ, P6, !PT ;  /* 0x0000000f25257c10 */ /* 0x000fe4000b7fe4ff */
[----:B------:R-:W-:Y:S02]  /*14d0*/  IADD3.X R29, R29, UR15, RZ, P3, !PT ;  /* 0x0000000f1d1d7c10 */ /* 0x000fe40009ffe4ff */
[----:B------:R-:W-:Y:S02]  /*14e0*/  IADD3.X R27, R27, UR15, RZ, P4, !PT ;  /* 0x0000000f1b1b7c10 */ /* 0x000fe4000a7fe4ff */
[----:B-1----:R-:W-:Y:S01]  /*14f0*/  IADD3.X R35, R35, UR15, RZ, P5, !PT ;  /* 0x0000000f23237c10 */ /* 0x002fe2000affe4ff */
[----:B--2---:R0:W-:Y:S01]  /*1500*/  STG.E.U16 desc[UR16][R22.64], R39 ;  /* 0x0000002716007986 */ /* 0x0041e2000c101510 */
[----:B------:R-:W-:Y:S05]  /*1510*/  @P2 BRA `(.L_x_152) ;  /* 0xfffffff800c02947 */ /* 0x000fea000383ffff */
.L_x_151:
[----:B------:R-:W1:Y:S01]  /*1520*/  LDC R20, c[0x0][0x238] ;  /* 0x00008e00ff147b82 */ /* 0x000e620000000800 */
[----:B------:R-:W-:Y:S01]  /*1530*/  IMAD.IADD R25, R3, 0x1, R25 ;  /* 0x0000000103197824 */ /* 0x000fe200078e0219 */
[----:B-1----:R-:W-:-:S13]  /*1540*/  LOP3.LUT P1, RZ, R20, 0x3, RZ, 0xc0, !PT ;  /* 0x0000000314ff7812 */ /* 0x002fda000782c0ff */
[----:B------:R-:W-:Y:S05]  /*1550*/  @!P1 BRA `(.L_x_153) ;  /* 0x0000000400649947 */ /* 0x000fea0003800000 */
[----:B------:R-:W-:Y:S01]  /*1560*/  ULDC.64 UR18, c[0x0][0x268] ;  /* 0x00009a0000127ab9 */ /* 0x000fe20000000a00 */
[----:B------:R-:W-:Y:S01]  /*1570*/  MOV R18, R8 ;  /* 0x0000000800127202 */ /* 0x000fe20000000f00 */
[----:B------:R-:W-:Y:S01]  /*1580*/  UIMAD UR7, UR7, UR18, URZ ;  /* 0x00000012070772a4 */ /* 0x000fe2000f8e023f */
[----:B------:R-:W-:Y:S01]  /*1590*/  IMAD.U32 R29, RZ, RZ, UR6 ;  /* 0x00000006ff1d7e24 */ /* 0x000fe2000f8e00ff */
[----:B------:R-:W-:Y:S02]  /*15a0*/  ULDC.64 UR14, c[0x0][0x220] ;  /* 0x00008800000e7ab9 */ /* 0x000fe40000000a00 */
[----:B------:R-:W-:Y:S01]  /*15b0*/  UIMAD UR7, UR6, UR19, UR7 ;  /* 0x00000013060772a4 */ /* 0x000fe2000f8e0207 */
[----:B0-----:R-:W-:Y:S01]  /*15c0*/  IMAD.WIDE.U32 R22, R29, UR18, R18 ;  /* 0x000000121d167c25 */ /* 0x001fe2000f8e0012 */
[----:B------:R-:W-:Y:S02]  /*15d0*/  ISETP.GE.U32.AND P1, PT, R6, UR14, PT ;  /* 0x0000000e06007c0c */ /* 0x000fe4000bf26070 */
[----:B------:R-:W-:-:S02]  /*15e0*/  LOP3.LUT R18, R22, R6, RZ, 0xfc, !PT ;  /* 0x0000000616127212 */ /* 0x000fc400078efcff */
[----:B------:R-:W-:Y:S01]  /*15f0*/  VIADD R23, R23, UR7 ;  /* 0x0000000717177c36 */ /* 0x000fe20008000000 */
[----:B------:R-:W-:Y:S02]  /*1600*/  ISETP.GE.AND.EX P1, PT, R5, UR15, PT, P1 ;  /* 0x0000000f05007c0c */ /* 0x000fe4000bf26310 */
[----:B------:R-:W-:Y:S02]  /*1610*/  ISETP.GT.U32.AND P2, PT, R18, -0x1, PT ;  /* 0xffffffff1200780c */ /* 0x000fe40003f44070 */
[----:B------:R-:W-:Y:S02]  /*1620*/  LOP3.LUT R18, R23, R5, RZ, 0xfc, !PT ;  /* 0x0000000517127212 */ /* 0x000fe400078efcff */
[----:B------:R-:W-:Y:S02]  /*1630*/  ISETP.LT.U32.AND P3, PT, R22, UR10, PT ;  /* 0x0000000a16007c0c */ /* 0x000fe4000bf61070 */
[----:B------:R-:W-:-:S04]  /*1640*/  ISETP.GT.AND.EX P2, PT, R18, -0x1, !P1, P2 ;  /* 0xffffffff1200780c */ /* 0x000fc80004f44320 */
[----:B------:R-:W-:-:S13]  /*1650*/  ISETP.LT.AND.EX P2, PT, R23, UR11, P2, P3 ;  /* 0x0000000b17007c0c */ /* 0x000fda0009741330 */
[----:B------:R-:W0:Y:S01]  /*1660*/  @P2 LDC.64 R26, c[0x0][0x218] ;  /* 0x00008600ff1a2b82 */ /* 0x000e220000000a00 */
[----:B------:R-:W-:-:S04]  /*1670*/  @P2 IMAD.MOV.U32 R24, RZ, RZ, R2 ;  /* 0x000000ffff182224 */ /* 0x000fc800078e0002 */
[----:B------:R-:W-:Y:S01]  /*1680*/  @P2 IMAD.WIDE.U32 R22, R29, UR18, R24 ;  /* 0x000000121d162c25 */ /* 0x000fe2000f8e0018 */
[----:B------:R-:W-:-:S03]  /*1690*/  @!P2 PRMT R29, RZ, 0x7610, R29 ;  /* 0x00007610ff1da816 */ /* 0x000fc6000000001d */
[----:B------:R-:W-:Y:S01]  /*16a0*/  @P2 VIADD R18, R23, UR7 ;  /* 0x0000000717122c36 */ /* 0x000fe20008000000 */
[----:B0-----:R-:W-:-:S04]  /*16b0*/  @P2 LEA R26, P3, R22, R26, 0x1 ;  /* 0x0000001a161a2211 */ /* 0x001fc800078608ff */
[----:B------:R-:W-:-:S05]  /*16c0*/  @P2 LEA.HI.X R27, R22, R27, R18, 0x1, P3 ;  /* 0x0000001b161b2211 */ /* 0x000fca00018f0c12 */
[----:B------:R0:W2:Y:S01]  /*16d0*/  @P2 LDG.E.U16 R29, desc[UR16][R26.64] ;  /* 0x000000101a1d2981 */ /* 0x0000a2000c1e1500 */
[----:B------:R-:W-:Y:S01]  /*16e0*/  LOP3.LUT R24, R20, 0x3, RZ, 0xc0, !PT ;  /* 0x0000000314187812 */ /* 0x000fe200078ec0ff */
[----:B------:R-:W-:Y:S01]  /*16f0*/  IMAD.MOV.U32 R22, RZ, RZ, R16 ;  /* 0x000000ffff167224 */ /* 0x000fe200078e0010 */
[----:B------:R-:W-:Y:S02]  /*1700*/  MOV R23, R21 ;  /* 0x0000001500177202 */ /* 0x000fe40000000f00 */
[----:B------:R-:W-:-:S04]  /*1710*/  ISETP.NE.U32.AND P2, PT, R24, 0x1, PT ;  /* 0x000000011800780c */ /* 0x000fc80003f45070 */
[----:B------:R-:W-:Y:S01]  /*1720*/  ISETP.NE.AND.EX P2, PT, RZ, RZ, PT, P2 ;  /* 0x000000ffff00720c */ /* 0x000fe20003f45320 */
[----:B0-----:R-:W-:Y:S01]  /*1730*/  IMAD.MOV.U32 R26, RZ, RZ, R16 ;  /* 0x000000ffff1a7224 */ /* 0x001fe200078e0010 */
[----:B------:R-:W-:Y:S01]  /*1740*/  IADD3 R16, P3, R16, UR22, RZ ;  /* 0x0000001610107c10 */ /* 0x000fe2000ff7e0ff */
[----:B------:R-:W-:-:S03]  /*1750*/  IMAD.MOV.U32 R27, RZ, RZ, R21 ;  /* 0x000000ffff1b7224 */ /* 0x000fc600078e0015 */
[----:B------:R-:W-:Y:S02]  /*1760*/  IADD3.X R21, R21, UR23, RZ, P3, !PT ;  /* 0x0000001715157c10 */ /* 0x000fe40009ffe4ff */
[----:B--2---:R1:W-:Y:S05]  /*1770*/  STG.E.U16 desc[UR16][R26.64], R29 ;  /* 0x0000001d1a007986 */ /* 0x0043ea000c101510 */
[----:B------:R-:W-:Y:S05]  /*1780*/  @!P2 BRA `(.L_x_153) ;  /* 0x0000000000d8a947 */ /* 0x000fea0003800000 */
[----:B------:R-:W-:Y:S02]  /*1790*/  ULDC.64 UR14, c[0x0][0x268] ;  /* 0x00009a00000e7ab9 */ /* 0x000fe40000000a00 */
[----:B------:R-:W-:-:S04]  /*17a0*/  UIMAD.WIDE.U32 UR14, UR6, UR18, UR14 ;  /* 0x00000012060e72a5 */ /* 0x000fc8000f8e000e */
[----:B------:R-:W-:Y:S02]  /*17b0*/  UIADD3 UR7, UR7, UR15, URZ ;  /* 0x0000000f07077290 */ /* 0x000fe4000fffe03f */
[----:B------:R-:W-:-:S04]  /*17c0*/  IADD3 R21, P2, R8, UR14, RZ ;  /* 0x0000000e08157c10 */ /* 0x000fc8000ff5e0ff */
[----:B------:R-:W-:Y:S02]  /*17d0*/  LOP3.LUT R16, R21, R6, RZ, 0xfc, !PT ;  /* 0x0000000615107212 */ /* 0x000fe400078efcff */
[----:B-1----:R-:W-:Y:S02]  /*17e0*/  IADD3.X R27, R19, UR7, RZ, P2, !PT ;  /* 0x00000007131b7c10 */ /* 0x002fe400097fe4ff */
[----:B------:R-:W-:Y:S02]  /*17f0*/  ISETP.GT.U32.AND P2, PT, R16, -0x1, PT ;  /* 0xffffffff1000780c */ /* 0x000fe40003f44070 */
[----:B------:R-:W-:Y:S02]  /*1800*/  LOP3.LUT R16, R27, R5, RZ, 0xfc, !PT ;  /* 0x000000051b107212 */ /* 0x000fe400078efcff */
[----:B------:R-:W-:Y:S02]  /*1810*/  ISETP.LT.U32.AND P3, PT, R21, UR10, PT ;  /* 0x0000000a15007c0c */ /* 0x000fe4000bf61070 */
[----:B------:R-:W-:-:S04]  /*1820*/  ISETP.GT.AND.EX P2, PT, R16, -0x1, !P1, P2 ;  /* 0xffffffff1000780c */ /* 0x000fc80004f44320 */
[----:B------:R-:W-:-:S13]  /*1830*/  ISETP.LT.AND.EX P2, PT, R27, UR11, P2, P3 ;  /* 0x0000000b1b007c0c */ /* 0x000fda0009741330 */
[----:B------:R-:W0:Y:S01]  /*1840*/  @P2 LDC.64 R20, c[0x0][0x218] ;  /* 0x00008600ff142b82 */ /* 0x000e220000000a00 */
[----:B------:R-:W-:Y:S02]  /*1850*/  @P2 IADD3 R16, P3, R2, UR14, RZ ;  /* 0x0000000e02102c10 */ /* 0x000fe4000ff7e0ff */
[----:B------:R-:W-:Y:S02]  /*1860*/  @!P2 PRMT R31, RZ, 0x7610, R31 ;  /* 0x00007610ff1fa816 */ /* 0x000fe4000000001f */
[----:B------:R-:W-:Y:S02]  /*1870*/  @P2 IADD3.X R18, R25, UR7, RZ, P3, !PT ;  /* 0x0000000719122c10 */ /* 0x000fe40009ffe4ff */
[----:B0-----:R-:W-:-:S04]  /*1880*/  @P2 LEA R20, P3, R16, R20, 0x1 ;  /* 0x0000001410142211 */ /* 0x001fc800078608ff */
[----:B------:R-:W-:-:S05]  /*1890*/  @P2 LEA.HI.X R21, R16, R21, R18, 0x1, P3 ;  /* 0x0000001510152211 */ /* 0x000fca00018f0c12 */
[----:B------:R0:W2:Y:S01]  /*18a0*/  @P2 LDG.E.U16 R31, desc[UR16][R20.64] ;  /* 0x00000010141f2981 */ /* 0x0000a2000c1e1500 */
[----:B------:R-:W-:Y:S01]  /*18b0*/  IADD3 R26, P2, R22, UR22, RZ ;  /* 0x00000016161a7c10 */ /* 0x000fe2000ff5e0ff */
[----:B------:R-:W-:Y:S02]  /*18c0*/  IMAD.U32 R29, RZ, RZ, UR22 ;  /* 0x00000016ff1d7e24 */ /* 0x000fe4000f8e00ff */
[----:B------:R-:W-:Y:S01]  /*18d0*/  IMAD.U32 R33, RZ, RZ, UR22 ;  /* 0x00000016ff217e24 */ /* 0x000fe2000f8e00ff */
[----:B------:R-:W-:Y:S01]  /*18e0*/  IADD3.X R27, R23, UR23, RZ, P2, !PT ;  /* 0x00000017171b7c10 */ /* 0x000fe200097fe4ff */
[----:B------:R-:W-:Y:S01]  /*18f0*/  IMAD.U32 R16, RZ, RZ, UR23 ;  /* 0x00000017ff107e24 */ /* 0x000fe2000f8e00ff */
[----:B------:R-:W-:Y:S02]  /*1900*/  ISETP.NE.U32.AND P2, PT, R24, 0x2, PT ;  /* 0x000000021800780c */ /* 0x000fe40003f45070 */
[----:B------:R-:W-:Y:S02]  /*1910*/  LEA R28, P3, R29, R22, 0x1 ;  /* 0x000000161d1c7211 */ /* 0x000fe400078608ff */
[----:B------:R-:W-:-:S02]  /*1920*/  ISETP.NE.AND.EX P2, PT, RZ, RZ, PT, P2 ;  /* 0x000000ffff00720c */ /* 0x000fc40003f45320 */
[----:B------:R-:W-:Y:S01]  /*1930*/  LEA.HI.X R29, R33, R23, R16, 0x1, P3 ;  /* 0x00000017211d7211 */ /* 0x000fe200018f0c10 */
[----:B------:R-:W-:-:S04]  /*1940*/  IMAD.MOV.U32 R16, RZ, RZ, R28 ;  /* 0x000000ffff107224 */ /* 0x000fc800078e001c */
[----:B0-----:R-:W-:Y:S01]  /*1950*/  IMAD.MOV.U32 R21, RZ, RZ, R29 ;  /* 0x000000ffff157224 */ /* 0x001fe200078e001d */
[----:B--2---:R2:W-:Y:S05]  /*1960*/  STG.E.U16 desc[UR16][R26.64], R31 ;  /* 0x0000001f1a007986 */ /* 0x0045ea000c101510 */
[----:B------:R-:W-:Y:S05]  /*1970*/  @!P2 BRA `(.L_x_153) ;  /* 0x00000000005ca947 */ /* 0x000fea0003800000 */
[----:B------:R-:W-:-:S04]  /*1980*/  UIADD3 UR14, UP0, UR14, UR18, URZ ;  /* 0x000000120e0e7290 */ /* 0x000fc8000ff1e03f */
[----:B------:R-:W-:Y:S02]  /*1990*/  UIADD3.X UR7, UR7, UR19, URZ, UP0, !UPT ;  /* 0x0000001307077290 */ /* 0x000fe400087fe43f */
[----:B------:R-:W-:-:S04]  /*19a0*/  IADD3 R3, P2, R8, UR14, RZ ;  /* 0x0000000e08037c10 */ /* 0x000fc8000ff5e0ff */
[----:B------:R-:W-:Y:S02]  /*19b0*/  LOP3.LUT R6, R3, R6, RZ, 0xfc, !PT ;  /* 0x0000000603067212 */ /* 0x000fe400078efcff */
[----:B------:R-:W-:Y:S02]  /*19c0*/  IADD3.X R7, R19, UR7, RZ, P2, !PT ;  /* 0x0000000713077c10 */ /* 0x000fe400097fe4ff */
        /* <DEDUP_REMOVED lines=11> */
[----:B------:R-:W3:Y:S01]  /*1a80*/  @P1 LDG.E.U16 R5, desc[UR16][R2.64] ;  /* 0x0000001002051981 */ /* 0x000ee2000c1e1500 */
[----:B------:R-:W-:Y:S01]  /*1a90*/  IMAD.U32 R7, RZ, RZ, UR8 ;  /* 0x00000008ff077e24 */ /* 0x000fe2000f8e00ff */
[----:B------:R-:W-:-:S03]  /*1aa0*/  UIMAD UR6, UR12, 0x6, URZ ;  /* 0x000000060c0678a4 */ /* 0x000fc6000f8e023f */
[----:B------:R-:W-:-:S04]  /*1ab0*/  IMAD.WIDE.U32 R22, R7, 0x6, R22 ;  /* 0x0000000607167825 */ /* 0x000fc800078e0016 */
[----:B------:R-:W-:Y:S01]  /*1ac0*/  IMAD.MOV.U32 R16, RZ, RZ, R22 ;  /* 0x000000ffff107224 */ /* 0x000fe200078e0016 */
[----:B------:R-:W-:Y:S01]  /*1ad0*/  IADD3 R21, R23, UR6, RZ ;  /* 0x0000000617157c10 */ /* 0x000fe2000fffe0ff */
[----:B---3--:R3:W-:Y:S06]  /*1ae0*/  STG.E.U16 desc[UR16][R28.64], R5 ;  /* 0x000000051c007986 */ /* 0x0087ec000c101510 */
.L_x_153:
[----:B------:R-:W-:Y:S05]  /*1af0*/  @!P0 BRA `(.L_x_154) ;  /* 0xffffffec00bc8947 */ /* 0x000fea000383ffff */
.L_x_150:
[----:B------:R-:W-:Y:S01]  /*1b00*/  ULDC UR4, c[0x0][0x0] ;  /* 0x0000000000047ab9 */ /* 0x000fe20000000800 */
[----:B------:R-:W4:Y:S02]  /*1b10*/  LDC R2, c[0x0][0xc] ;  /* 0x00000300ff027b82 */ /* 0x000f240000000800 */
[----:B----4-:R-:W-:Y:S01]  /*1b20*/  IMAD R3, R2, UR4, RZ ;  /* 0x0000000402037c24 */ /* 0x010fe2000f8e02ff */
[----:B------:R-:W-:-:S04]  /*1b30*/  ULDC.64 UR4, c[0x0][0x210] ;  /* 0x0000840000047ab9 */ /* 0x000fc80000000a00 */
[----:B------:R-:W-:-:S05]  /*1b40*/  IADD3 R0, P0, R3, R0, RZ ;  /* 0x0000000003007210 */ /* 0x000fca0007f1e0ff */
[----:B------:R-:W-:Y:S01]  /*1b50*/  IMAD.X R13, RZ, RZ, R13, P0 ;  /* 0x000000ffff0d7224 */ /* 0x000fe200000e060d */
[----:B------:R-:W-:-:S04]  /*1b60*/  ISETP.GE.U32.AND P0, PT, R0, UR4, PT ;  /* 0x0000000400007c0c */ /* 0x000fc8000bf06070 */
[----:B------:R-:W-:-:S13]  /*1b70*/  ISETP.GE.AND.EX P0, PT, R13, UR5, PT, P0 ;  /* 0x000000050d007c0c */ /* 0x000fda000bf06300 */
[----:B------:R-:W-:Y:S05]  /*1b80*/  @!P0 BRA `(.L_x_155) ;  /* 0xffffffe4007c8947 */ /* 0x000fea000383ffff */
[----:B------:R-:W-:Y:S05]  /*1b90*/  EXIT ;  /* 0x000000000000794d */ /* 0x000fea0003800000 */
        .weak           $__internal_2_$__cuda_sm20_div_s64
        .type           $__internal_2_$__cuda_sm20_div_s64,@function
        .size           $__internal_2_$__cuda_sm20_div_s64,(.L_x_726 - $__internal_2_$__cuda_sm20_div_s64)
$__internal_2_$__cuda_sm20_div_s64:
[-C--:B------:R-:W-:Y:S02]  /*1ba0*/  IADD3 R5, P1, RZ, -R8.reuse, RZ ;  /* 0x80000008ff057210 */ /* 0x080fe40007f3e0ff */
[----:B------:R-:W-:Y:S02]  /*1bb0*/  ISETP.GE.AND P0, PT, R7, RZ, PT ;  /* 0x000000ff0700720c */ /* 0x000fe40003f06270 */
[----:B------:R-:W-:Y:S01]  /*1bc0*/  ISETP.GE.AND P3, PT, R10, RZ, PT ;  /* 0x000000ff0a00720c */ /* 0x000fe20003f66270 */
[----:B------:R-:W-:Y:S01]  /*1bd0*/  IMAD.X R16, RZ, RZ, ~R7, P1 ;  /* 0x000000ffff107224 */ /* 0x000fe200008e0e07 */
[----:B------:R-:W-:-:S04]  /*1be0*/  SEL R4, R5, R8, !P0 ;  /* 0x0000000805047207 */ /* 0x000fc80004000000 */
[----:B------:R-:W-:-:S04]  /*1bf0*/  SEL R5, R16, R7, !P0 ;  /* 0x0000000710057207 */ /* 0x000fc80004000000 */
[----:B------:R-:W0:Y:S08]  /*1c00*/  I2F.U64.RP R9, R4 ;  /* 0x0000000400097312 */ /* 0x000e300000309000 */
[----:B0-----:R-:W0:Y:S02]  /*1c10*/  MUFU.RCP R9, R9 ;  /* 0x0000000900097308 */ /* 0x001e240000001000 */
[----:B0-----:R-:W-:-:S06]  /*1c20*/  VIADD R16, R9, 0x1ffffffe ;  /* 0x1ffffffe09107836 */ /* 0x001fcc0000000000 */
[----:B------:R-:W0:Y:S02]  /*1c30*/  F2I.U64.TRUNC R16, R16 ;  /* 0x0000001000107311 */ /* 0x000e24000020d800 */
[----:B0-----:R-:W-:-:S04]  /*1c40*/  IMAD.WIDE.U32 R18, R16, R4, RZ ;  /* 0x0000000410127225 */ /* 0x001fc800078e00ff */
[C---:B------:R-:W-:Y:S01]  /*1c50*/  IMAD R11, R16.reuse, R5, R19 ;  /* 0x00000005100b7224 */ /* 0x040fe200078e0213 */
[----:B------:R-:W-:Y:S01]  /*1c60*/  IADD3 R21, P0, RZ, -R18, RZ ;  /* 0x80000012ff157210 */ /* 0x000fe20007f1e0ff */
[----:B------:R-:W-:Y:S02]  /*1c70*/  IMAD.MOV.U32 R19, RZ, RZ, R16 ;  /* 0x000000ffff137224 */ /* 0x000fe400078e0010 */
[----:B------:R-:W-:Y:S02]  /*1c80*/  IMAD R11, R17, R4, R11 ;  /* 0x00000004110b7224 */ /* 0x000fe400078e020b */
[----:B------:R-:W-:-:S04]  /*1c90*/  IMAD.HI.U32 R18, R16, R21, RZ ;  /* 0x0000001510127227 */ /* 0x000fc800078e00ff */
[----:B------:R-:W-:-:S04]  /*1ca0*/  IMAD.X R11, RZ, RZ, ~R11, P0 ;  /* 0x000000ffff0b7224 */ /* 0x000fc800000e0e0b */
        /* <DEDUP_REMOVED lines=10> */
[----:B------:R-:W-:Y:S01]  /*1d50*/  IADD3 R17, P4, RZ, -R14, RZ ;  /* 0x8000000eff117210 */ /* 0x000fe20007f9e0ff */
[----:B------:R-:W-:Y:S02]  /*1d60*/  IMAD R11, R9, R4, R11 ;  /* 0x00000004090b7224 */ /* 0x000fe400078e020b */
[----:B------:R-:W-:-:S04]  /*1d70*/  IMAD.HI.U32 R18, R19, R21, RZ ;  /* 0x0000001513127227 */ /* 0x000fc800078e00ff */
[----:B------:R-:W-:-:S04]  /*1d80*/  IMAD.X R16, RZ, RZ, ~R11, P0 ;  /* 0x000000ffff107224 */ /* 0x000fc800000e0e0b */
[----:B------:R-:W-:-:S04]  /*1d90*/  IMAD.WIDE.U32 R18, P0, R19, R16, R18 ;  /* 0x0000001013127225 */ /* 0x000fc80007800012 */
[C---:B------:R-:W-:Y:S02]  /*1da0*/  IMAD R20, R9.reuse, R16, RZ ;  /* 0x0000001009147224 */ /* 0x040fe400078e02ff */
[----:B------:R-:W-:Y:S01]  /*1db0*/  IMAD.HI.U32 R11, P1, R9, R21, R18 ;  /* 0x00000015090b7227 */ /* 0x000fe20007820012 */
[----:B------:R-:W-:-:S03]  /*1dc0*/  SEL R18, R17, R14, !P3 ;  /* 0x0000000e11127207 */ /* 0x000fc60005800000 */
[----:B------:R-:W-:Y:S01]  /*1dd0*/  IMAD.HI.U32 R16, R9, R16, RZ ;  /* 0x0000001009107227 */ /* 0x000fe200078e00ff */
[----:B------:R-:W-:-:S03]  /*1de0*/  IADD3 R11, P2, R20, R11, RZ ;  /* 0x0000000b140b7210 */ /* 0x000fc60007f5e0ff */
[----:B------:R-:W-:Y:S02]  /*1df0*/  IMAD.X R17, RZ, RZ, ~R10, P4 ;  /* 0x000000ffff117224 */ /* 0x000fe400020e0e0a */
[----:B------:R-:W-:Y:S02]  /*1e00*/  IMAD.X R9, R16, 0x1, R9, P0 ;  /* 0x0000000110097824 */ /* 0x000fe400000e0609 */
[----:B------:R-:W-:Y:S01]  /*1e10*/  IMAD.HI.U32 R16, R11, R18, RZ ;  /* 0x000000120b107227 */ /* 0x000fe200078e00ff */
[----:B------:R-:W-:Y:S02]  /*1e20*/  SEL R20, R17, R10, !P3 ;  /* 0x0000000a11147207 */ /* 0x000fe40005800000 */
[----:B------:R-:W-:Y:S01]  /*1e30*/  IADD3.X R9, RZ, RZ, R9, P2, P1 ;  /* 0x000000ffff097210 */ /* 0x000fe200017e2409 */
[----:B------:R-:W-:Y:S02]  /*1e40*/  IMAD.MOV.U32 R17, RZ, RZ, RZ ;  /* 0x000000ffff117224 */ /* 0x000fe400078e00ff */
[----:B------:R-:W-:-:S04]  /*1e50*/  IMAD.WIDE.U32 R16, R11, R20, R16 ;  /* 0x000000140b107225 */ /* 0x000fc800078e0010 */
[C---:B------:R-:W-:Y:S02]  /*1e60*/  IMAD R14, R9.reuse, R20, RZ ;  /* 0x00000014090e7224 */ /* 0x040fe400078e02ff */
[----:B------:R-:W-:-:S04]  /*1e70*/  IMAD.HI.U32 R11, P0, R9, R18, R16 ;  /* 0x00000012090b7227 */ /* 0x000fc80007800010 */
[----:B------:R-:W-:Y:S01]  /*1e80*/  IMAD.HI.U32 R9, R9, R20, RZ ;  /* 0x0000001409097227 */ /* 0x000fe200078e00ff */
[----:B------:R-:W-:-:S03]  /*1e90*/  IADD3 R11, P1, R14, R11, RZ ;  /* 0x0000000b0e0b7210 */ /* 0x000fc60007f3e0ff */
[----:B------:R-:W-:Y:S02]  /*1ea0*/  IMAD.X R9, RZ, RZ, R9, P0 ;  /* 0x000000ffff097224 */ /* 0x000fe400000e0609 */
[----:B------:R-:W-:-:S04]  /*1eb0*/  IMAD.WIDE.U32 R16, R11, R4, RZ ;  /* 0x000000040b107225 */ /* 0x000fc800078e00ff */
[----:B------:R-:W-:Y:S02]  /*1ec0*/  IMAD.X R9, RZ, RZ, R9, P1 ;  /* 0x000000ffff097224 */ /* 0x000fe400008e0609 */
[----:B------:R-:W-:Y:S01]  /*1ed0*/  IMAD R14, R11, R5, R17 ;  /* 0x000000050b0e7224 */ /* 0x000fe200078e0211 */
[----:B------:R-:W-:-:S03]  /*1ee0*/  IADD3 R17, P1, -R16, R18, RZ ;  /* 0x0000001210117210 */ /* 0x000fc60007f3e1ff */
[-C--:B------:R-:W-:Y:S01]  /*1ef0*/  IMAD R14, R9, R4.reuse, R14 ;  /* 0x00000004090e7224 */ /* 0x080fe200078e020e */
[----:B------:R-:W-:-:S04]  /*1f00*/  ISETP.GE.U32.AND P0, PT, R17, R4, PT ;  /* 0x000000041100720c */ /* 0x000fc80003f06070 */
[----:B------:R-:W-:Y:S02]  /*1f10*/  IADD3.X R23, ~R14, R20, RZ, P1, !PT ;  /* 0x000000140e177210 */ /* 0x000fe40000ffe5ff */
[----:B------:R-:W-:Y:S02]  /*1f20*/  IADD3 R19, P1, R17, -R4, RZ ;  /* 0x8000000411137210 */ /* 0x000fe40007f3e0ff */
[----:B------:R-:W-:Y:S02]  /*1f30*/  ISETP.GE.U32.AND.EX P0, PT, R23, R5, PT, P0 ;  /* 0x000000051700720c */ /* 0x000fe40003f06100 */
[----:B------:R-:W-:Y:S01]  /*1f40*/  IADD3 R14, P2, R11, 0x1, RZ ;  /* 0x000000010b0e7810 */ /* 0x000fe20007f5e0ff */
[----:B------:R-:W-:Y:S01]  /*1f50*/  IMAD.X R21, R23, 0x1, ~R5, P1 ;  /* 0x0000000117157824 */ /* 0x000fe200008e0e05 */
[----:B------:R-:W-:Y:S02]  /*1f60*/  SEL R19, R19, R17, P0 ;  /* 0x0000001113137207 */ /* 0x000fe40000000000 */
[----:B------:R-:W-:Y:S01]  /*1f70*/  SEL R17, R14, R11, P0 ;  /* 0x0000000b0e117207 */ /* 0x000fe20000000000 */
[----:B------:R-:W-:Y:S01]  /*1f80*/  IMAD.X R16, RZ, RZ, R9, P2 ;  /* 0x000000ffff107224 */ /* 0x000fe200010e0609 */
[----:B------:R-:W-:-:S02]  /*1f90*/  SEL R21, R21, R23, P0 ;  /* 0x0000001715157207 */ /* 0x000fc40000000000 */
[----:B------:R-:W-:Y:S02]  /*1fa0*/  ISETP.GE.U32.AND P1, PT, R19, R4, PT ;  /* 0x000000041300720c */ /* 0x000fe40003f26070 */
[----:B------:R-:W-:Y:S02]  /*1fb0*/  SEL R14, R16, R9, P0 ;  /* 0x00000009100e7207 */ /* 0x000fe40000000000 */
[----:B------:R-:W-:Y:S02]  /*1fc0*/  IADD3 R4, P2, R17, 0x1, RZ ;  /* 0x0000000111047810 */ /* 0x000fe40007f5e0ff */
[----:B------:R-:W-:Y:S02]  /*1fd0*/  ISETP.GE.U32.AND.EX P0, PT, R21, R5, PT, P1 ;  /* 0x000000051500720c */ /* 0x000fe40003f06110 */
[----:B------:R-:W-:Y:S01]  /*1fe0*/  LOP3.LUT R9, R7, R10, RZ, 0x3c, !PT ;  /* 0x0000000a07097212 */ /* 0x000fe200078e3cff */
[----:B------:R-:W-:Y:S01]  /*1ff0*/  IMAD.X R11, RZ, RZ, R14, P2 ;  /* 0x000000ffff0b7224 */ /* 0x000fe200010e060e */
[----:B------:R-:W-:-:S02]  /*2000*/  SEL R4, R4, R17, P0 ;  /* 0x0000001104047207 */ /* 0x000fc40000000000 */
[----:B------:R-:W-:Y:S02]  /*2010*/  ISETP.GE.AND P1, PT, R9, RZ, PT ;  /* 0x000000ff0900720c */ /* 0x000fe40003f26270 */
[----:B------:R-:W-:Y:S02]  /*2020*/  SEL R11, R11, R14, P0 ;  /* 0x0000000e0b0b7207 */ /* 0x000fe40000000000 */
[-C--:B------:R-:W-:Y:S02]  /*2030*/  IADD3 R5, P2, RZ, -R4.reuse, RZ ;  /* 0x80000004ff057210 */ /* 0x080fe40007f5e0ff */
[----:B------:R-:W-:Y:S02]  /*2040*/  ISETP.NE.U32.AND P0, PT, R8, RZ, PT ;  /* 0x000000ff0800720c */ /* 0x000fe40003f05070 */
[----:B------:R-:W-:Y:S01]  /*2050*/  SEL R10, R5, R4, !P1 ;  /* 0x00000004050a7207 */ /* 0x000fe20004800000 */
[----:B------:R-:W-:Y:S01]  /*2060*/  IMAD.X R8, RZ, RZ, ~R11, P2 ;  /* 0x000000ffff087224 */ /* 0x000fe200010e0e0b */
[----:B------:R-:W-:Y:S01]  /*2070*/  ISETP.NE.AND.EX P0, PT, R7, RZ, PT, P0 ;  /* 0x000000ff0700720c */ /* 0x000fe20003f05300 */
[----:B------:R-:W-:-:S03]  /*2080*/  IMAD.MOV.U32 R7, RZ, RZ, 0x0 ;  /* 0x00000000ff077424 */ /* 0x000fc600078e00ff */
[----:B------:R-:W-:Y:S02]  /*2090*/  SEL R11, R8, R11, !P1 ;  /* 0x0000000b080b7207 */ /* 0x000fe40004800000 */
[----:B------:R-:W-:Y:S02]  /*20a0*/  SEL R10, R10, 0xffffffff, P0 ;  /* 0xffffffff0a0a7807 */ /* 0x000fe40000000000 */
[----:B------:R-:W-:Y:S01]  /*20b0*/  SEL R11, R11, 0xffffffff, P0 ;  /* 0xffffffff0b0b7807 */ /* 0x000fe20000000000 */
[----:B------:R-:W-:Y:S06]  /*20c0*/  RET.REL.NODEC R6 `(_ZN2at6native13im2col_kernelIN3c108BFloat16EEEvlPKT_llllllllllllPS4_) ;  /* 0xffffffdc06cc7950 */ /* 0x000fec0003c3ffff */
.L_x_156:
        /* <DEDUP_REMOVED lines=11> */
.L_x_726:


//--------------------- .text._ZN2at6native14vol2col_kernelIN3c108BFloat16EEEvlPKT_iiiiiiiiiiiiiiiiiiPS4_ --------------------------
	.section	.text._ZN2at6native14vol2col_kernelIN3c108BFloat16EEEvlPKT_iiiiiiiiiiiiiiiiiiPS4_,"ax",@progbits
	.align	128
        .global         _ZN2at6native14vol2col_kernelIN3c108BFloat16EEEvlPKT_iiiiiiiiiiiiiiiiiiPS4_
        .type           _ZN2at6native14vol2col_kernelIN3c108BFloat16EEEvlPKT_iiiiiiiiiiiiiiiiiiPS4_,@function
        .size           _ZN2at6native14vol2col_kernelIN3c108BFloat16EEEvlPKT_iiiiiiiiiiiiiiiiiiPS4_,(.L_x_727 - _ZN2at6native14vol2col_kernelIN3c108BFloat16EEEvlPKT_iiiiiiiiiiiiiiiiiiPS4_)
        .other          _ZN2at6native14vol2col_kernelIN3c108BFloat16EEEvlPKT_iiiiiiiiiiiiiiiiiiPS4_,@"STO_CUDA_ENTRY STV_DEFAULT"
_ZN2at6native14vol2col_kernelIN3c108BFloat16EEEvlPKT_iiiiiiiiiiiiiiiiiiPS4_:
.text._ZN2at6native14vol2col_kernelIN3c108BFloat16EEEvlPKT_iiiiiiiiiiiiiiiiiiPS4_:
        /* <DEDUP_REMOVED lines=10> */
[----:B------:R-:W0:Y:S01]  /*00a0*/  LDC R3, c[0x0][0x234] ;  /* 0x00008d00ff037b82 */ /* 0x000e220000000800 */
[----:B------:R-:W-:Y:S01]  /*00b0*/  ULDC.64 UR6, c[0x0][0x260] ;  /* 0x0000980000067ab9 */ /* 0x000fe20000000a00 */
[----:B------:R-:W-:Y:S01]  /*00c0*/  ULDC.64 UR8, c[0x0][0x218] ;  /* 0x0000860000087ab9 */ /* 0x000fe20000000a00 */
[----:B------:R-:W-:Y:S01]  /*00d0*/  ULDC.64 UR10, c[0x0][0x268] ;  /* 0x00009a00000a7ab9 */ /* 0x000fe20000000a00 */
[----:B------:R-:W-:Y:S01]  /*00e0*/  IMAD.U32 R10, RZ, RZ, UR8 ;  /* 0x00000008ff0a7e24 */ /* 0x000fe2000f8e00ff */
[----:B------:R-:W-:Y:S01]  /*00f0*/  MOV R20, UR10 ;  /* 0x0000000a00147c02 */ /* 0x000fe20008000f00 */
[----:B------:R-:W-:Y:S01]  /*0100*/  IMAD.U32 R11, RZ, RZ, UR9 ;  /* 0x00000009ff0b7e24 */ /* 0x000fe2000f8e00ff */
[----:B------:R-:W-:Y:S01]  /*0110*/  ULDC.64 UR4, c[0x0][0x220] ;  /* 0x0000880000047ab9 */ /* 0x000fe20000000a00 */
[----:B------:R-:W1:Y:S01]  /*0120*/  LDC R17, c[0x0][0x25c] ;  /* 0x00009700ff117b82 */ /* 0x000e620000000800 */
[----:B------:R-:W-:Y:S01]  /*0130*/  IMAD.U32 R21, RZ, RZ, UR11 ;  /* 0x0000000bff157e24 */ /* 0x000fe2000f8e00ff */
[----:B------:R-:W-:-:S02]  /*0140*/  USHF.R.S32.HI UR4, URZ, 0x1f, UR4 ;  /* 0x0000001f3f047899 */ /* 0x000fc40008011404 */
[----:B------:R-:W-:Y:S01]  /*0150*/  USHF.R.S32.HI UR5, URZ, 0x1f, UR5 ;  /* 0x0000001f3f057899 */ /* 0x000fe20008011405 */
[----:B------:R-:W-:Y:S01]  /*0160*/  ULDC.64 UR14, c[0x0][0x208] ;  /* 0x00008200000e7ab9 */ /* 0x000fe20000000a00 */
[----:B0-----:R-:W-:-:S05]  /*0170*/  LOP3.LUT R16, R3, 0x3, RZ, 0xc0, !PT ;  /* 0x0000000303107812 */ /* 0x001fca00078ec0ff */
[----:B------:R-:W-:Y:S02]  /*0180*/  IMAD.IADD R0, R16, 0x1, -R3 ;  /* 0x0000000110007824 */ /* 0x000fe400078e0a03 */
[----:B-1----:R-:W-:Y:S01]  /*0190*/  IMAD R17, R17, UR6, RZ ;  /* 0x0000000611117c24 */ /* 0x002fe2000f8e02ff */
[----:B------:R-:W-:Y:S02]  /*01a0*/  ULDC UR6, c[0x0][0x228] ;  /* 0x00008a0000067ab9 */ /* 0x000fe40000000800 */
[----:B------:R-:W-:Y:S01]  /*01b0*/  USHF.R.S32.HI UR6, URZ, 0x1f, UR6 ;  /* 0x0000001f3f067899 */ /* 0x000fe20008011406 */
[----:B------:R-:W-:-:S11]  /*01c0*/  IMAD R17, R17, UR7, RZ ;  /* 0x0000000711117c24 */ /* 0x000fd6000f8e02ff */
.L_x_179:
[----:B0-----:R-:W0:Y:S01]  /*01d0*/  LDC R12, c[0x0][0x264] ;  /* 0x00009900ff0c7b82 */ /* 0x001e220000000800 */
[----:B------:R-:W-:Y:S01]  /*01e0*/  BSSY B0, `(.L_x_157) ;  /* 0x000002c000007945 */ /* 0x000fe20003800000 */
[----:B0-----:R-:W-:-:S04]  /*01f0*/  SHF.R.S32.HI R26, RZ, 0x1f, R12 ;  /* 0x0000001fff1a7819 */ /* 0x001fc8000001140c */
[----:B------:R-:W-:-:S04]  /*0200*/  LOP3.LUT R2, R19, R26, RZ, 0xfc, !PT ;  /* 0x0000001a13027212 */ /* 0x000fc800078efcff */
[----:B------:R-:W-:-:S13]  /*0210*/  ISETP.NE.U32.AND P0, PT, R2, RZ, PT ;  /* 0x000000ff0200720c */ /* 0x000fda0003f05070 */
[----:B------:R-:W-:Y:S05]  /*0220*/  @!P0 BRA `(.L_x_158) ;  /* 0x0000000000448947 */ /* 0x000fea0003800000 */
[----:B------:R-:W-:Y:S01]  /*0230*/  ULDC UR7, c[0x0][0x264] ;  /* 0x0000990000077ab9 */ /* 0x000fe20000000800 */
[----:B------:R-:W-:Y:S01]  /*0240*/  IMAD.MOV.U32 R28, RZ, RZ, R18 ;  /* 0x000000ffff1c7224 */ /* 0x000fe200078e0012 */
[----:B------:R-:W-:Y:S01]  /*0250*/  MOV R9, R19 ;  /* 0x0000001300097202 */ /* 0x000fe20000000f00 */
[----:B------:R-:W-:Y:S01]  /*0260*/  IMAD.MOV.U32 R5, RZ, RZ, R26 ;  /* 0x000000ffff057224 */ /* 0x000fe200078e001a */
[----:B------:R-:W-:Y:S01]  /*0270*/  MOV R4, 0x2a0 ;  /* 0x000002a000047802 */ /* 0x000fe20000000f00 */
[----:B------:R-:W-:-:S07]  /*0280*/  IMAD.U32 R8, RZ, RZ, UR7 ;  /* 0x00000007ff087e24 */ /* 0x000fce000f8e00ff */
[----:B------:R-:W-:Y:S05]  /*0290*/  CALL.REL.NOINC `($__internal_3_$__cuda_sm20_div_s64) ;  /* 0x0000001800807944 */ /* 0x000fea0003c00000 */
[----:B------:R-:W-:Y:S01]  /*02a0*/  IADD3 R5, P0, RZ, -R28, RZ ;  /* 0x8000001cff057210 */ /* 0x000fe20007f1e0ff */
[----:B------:R-:W-:Y:S01]  /*02b0*/  ULDC UR7, c[0x0][0x264] ;  /* 0x0000990000077ab9 */ /* 0x000fe20000000800 */
[----:B------:R-:W-:Y:S02]  /*02c0*/  IMAD.MOV.U32 R14, RZ, RZ, R28 ;  /* 0x000000ffff0e7224 */ /* 0x000fe400078e001c */
[--C-:B------:R-:W-:Y:S02]  /*02d0*/  IMAD.MOV.U32 R15, RZ, RZ, R29.reuse ;  /* 0x000000ffff0f7224 */ /* 0x100fe400078e001d */
[----:B------:R-:W-:Y:S02]  /*02e0*/  IMAD.X R3, RZ, RZ, ~R29, P0 ;  /* 0x000000ffff037224 */ /* 0x000fe400000e0e1d */
[----:B------:R-:W-:-:S04]  /*02f0*/  IMAD.WIDE.U32 R12, R5, UR7, R18 ;  /* 0x00000007050c7c25 */ /* 0x000fc8000f8e0012 */
[----:B------:R-:W-:-:S04]  /*0300*/  IMAD R3, R3, UR7, RZ ;  /* 0x0000000703037c24 */ /* 0x000fc8000f8e02ff */
[----:B------:R-:W-:-:S05]  /*0310*/  IMAD R3, R26, R5, R3 ;  /* 0x000000051a037224 */ /* 0x000fca00078e0203 */
[----:B------:R-:W-:Y:S01]  /*0320*/  IADD3 R27, R13, R3, RZ ;  /* 0x000000030d1b7210 */ /* 0x000fe20007ffe0ff */
[----:B------:R-:W-:Y:S06]  /*0330*/  BRA `(.L_x_159) ;  /* 0x0000000000587947 */ /* 0x000fec0003800000 */
.L_x_158:
[----:B------:R-:W0:Y:S01]  /*0340*/  I2F.U32.RP R4, R12 ;  /* 0x0000000c00047306 */ /* 0x000e220000209000 */
[----:B------:R-:W-:Y:S01]  /*0350*/  ISETP.NE.U32.AND P2, PT, R12, RZ, PT ;  /* 0x000000ff0c00720c */ /* 0x000fe20003f45070 */
[----:B------:R-:W-:Y:S01]  /*0360*/  HFMA2.MMA R15, -RZ, RZ, 0, 0 ;  /* 0x00000000ff0f7435 */ /* 0x000fe200000001ff */
[----:B------:R-:W-:-:S05]  /*0370*/  IMAD.MOV.U32 R27, RZ, RZ, RZ ;  /* 0x000000ffff1b7224 */ /* 0x000fca00078e00ff */
[----:B0-----:R-:W0:Y:S02]  /*0380*/  MUFU.RCP R4, R4 ;  /* 0x0000000400047308 */ /* 0x001e240000001000 */
[----:B0-----:R-:W-:-:S06]  /*0390*/  VIADD R2, R4, 0xffffffe ;  /* 0x0ffffffe04027836 */ /* 0x001fcc0000000000 */
[----:B------:R0:W1:Y:S02]  /*03a0*/  F2I.FTZ.U32.TRUNC.NTZ R3, R2 ;  /* 0x0000000200037305 */ /* 0x000064000021f000 */
[----:B0-----:R-:W-:Y:S01]  /*03b0*/  IMAD.MOV.U32 R2, RZ, RZ, RZ ;  /* 0x000000ffff027224 */ /* 0x001fe200078e00ff */
[----:B-1----:R-:W-:-:S05]  /*03c0*/  IADD3 R5, RZ, -R3, RZ ;  /* 0x80000003ff057210 */ /* 0x002fca0007ffe0ff */
[----:B------:R-:W-:-:S04]  /*03d0*/  IMAD R5, R5, R12, RZ ;  /* 0x0000000c05057224 */ /* 0x000fc800078e02ff */
        /* <DEDUP_REMOVED lines=9> */
[----:B------:R-:W-:-:S05]  /*0470*/  @!P2 LOP3.LUT R14, RZ, R12, RZ, 0x33, !PT ;  /* 0x0000000cff0ea212 */ /* 0x000fca00078e33ff */
[----:B------:R-:W-:-:S04]  /*0480*/  IMAD.MOV R3, RZ, RZ, -R14 ;  /* 0x000000ffff037224 */ /* 0x000fc800078e0a0e */
[----:B------:R-:W-:-:S07]  /*0490*/  IMAD R12, R12, R3, R18 ;  /* 0x000000030c0c7224 */ /* 0x000fce00078e0212 */
.L_x_159:
[----:B------:R-:W-:Y:S05]  /*04a0*/  BSYNC B0 ;  /* 0x0000000000007941 */ /* 0x000fea0003800000 */
.L_x_157:
[----:B------:R-:W0:Y:S01]  /*04b0*/  LDC R6, c[0x0][0x260] ;  /* 0x00009800ff067b82 */ /* 0x000e220000000800 */
[----:B------:R-:W-:Y:S01]  /*04c0*/  BSSY B0, `(.L_x_160) ;  /* 0x000002c000007945 */ /* 0x000fe20003800000 */
[----:B0-----:R-:W-:-:S04]  /*04d0*/  SHF.R.S32.HI R13, RZ, 0x1f, R6 ;  /* 0x0000001fff0d7819 */ /* 0x001fc80000011406 */
[----:B------:R-:W-:-:S04]  /*04e0*/  LOP3.LUT R2, R15, R13, RZ, 0xfc, !PT ;  /* 0x0000000d0f027212 */ /* 0x000fc800078efcff */
[----:B------:R-:W-:-:S13]  /*04f0*/  ISETP.NE.U32.AND P0, PT, R2, RZ, PT ;  /* 0x000000ff0200720c */ /* 0x000fda0003f05070 */
[----:B------:R-:W-:Y:S05]  /*0500*/  @!P0 BRA `(.L_x_161) ;  /* 0x0000000000448947 */ /* 0x000fea0003800000 */
[----:B------:R-:W-:Y:S01]  /*0510*/  ULDC UR7, c[0x0][0x260] ;  /* 0x0000980000077ab9 */ /* 0x000fe20000000800 */
[----:B------:R-:W-:Y:S01]  /*0520*/  IMAD.MOV.U32 R28, RZ, RZ, R14 ;  /* 0x000000ffff1c7224 */ /* 0x000fe200078e000e */
[----:B------:R-:W-:Y:S01]  /*0530*/  MOV R8, UR7 ;  /* 0x0000000700087c02 */ /* 0x000fe20008000f00 */
[----:B------:R-:W-:Y:S01]  /*0540*/  IMAD.MOV.U32 R9, RZ, RZ, R15 ;  /* 0x000000ffff097224 */ /* 0x000fe200078e000f */
[----:B------:R-:W-:Y:S01]  /*0550*/  MOV R4, 0x580 ;  /* 0x0000058000047802 */ /* 0x000fe20000000f00 */
[----:B------:R-:W-:-:S07]  /*0560*/  IMAD.MOV.U32 R5, RZ, RZ, R13 ;  /* 0x000000ffff057224 */ /* 0x000fce00078e000d */
[----:B------:R-:W-:Y:S05]  /*0570*/  CALL.REL.NOINC `($__internal_3_$__cuda_sm20_div_s64) ;  /* 0x0000001400c87944 */ /* 0x000fea0003c00000 */
[----:B------:R-:W-:Y:S01]  /*0580*/  IADD3 R3, P0, RZ, -R28, RZ ;  /* 0x8000001cff037210 */ /* 0x000fe20007f1e0ff */
[----:B------:R-:W-:-:S04]  /*0590*/  ULDC UR7, c[0x0][0x260] ;  /* 0x0000980000077ab9 */ /* 0x000fc80000000800 */
[----:B------:R-:W-:Y:S02]  /*05a0*/  IMAD.X R2, RZ, RZ, ~R29, P0 ;  /* 0x000000ffff027224 */ /* 0x000fe400000e0e1d */
[----:B------:R-:W-:-:S04]  /*05b0*/  IMAD.WIDE.U32 R14, R3, UR7, R14 ;  /* 0x00000007030e7c25 */ /* 0x000fc8000f8e000e */
[----:B------:R-:W-:-:S04]  /*05c0*/  IMAD R2, R2, UR7, RZ ;  /* 0x0000000702027c24 */ /* 0x000fc8000f8e02ff */
[----:B------:R-:W-:Y:S02]  /*05d0*/  IMAD R3, R13, R3, R2 ;  /* 0x000000030d037224 */ /* 0x000fe400078e0202 */
[----:B------:R-:W-:Y:S02]  /*05e0*/  IMAD.MOV.U32 R2, RZ, RZ, R28 ;  /* 0x000000ffff027224 */ /* 0x000fe400078e001c */
[----:B------:R-:W-:Y:S01]  /*05f0*/  IMAD.IADD R15, R15, 0x1, R3 ;  /* 0x000000010f0f7824 */ /* 0x000fe200078e0203 */
[----:B------:R-:W-:Y:S01]  /*0600*/  MOV R3, R29 ;  /* 0x0000001d00037202 */ /* 0x000fe20000000f00 */
[----:B------:R-:W-:Y:S06]  /*0610*/  BRA `(.L_x_162) ;  /* 0x0000000000587947 */ /* 0x000fec0003800000 */
.L_x_161:
[----:B------:R-:W0:Y:S01]  /*0620*/  I2F.U32.RP R4, R6 ;  /* 0x0000000600047306 */ /* 0x000e220000209000 */
[----:B------:R-:W-:Y:S01]  /*0630*/  ISETP.NE.U32.AND P2, PT, R6, RZ, PT ;  /* 0x000000ff0600720c */ /* 0x000fe20003f45070 */
[----:B------:R-:W-:-:S06]  /*0640*/  IMAD.MOV.U32 R15, RZ, RZ, RZ ;  /* 0x000000ffff0f7224 */ /* 0x000fcc00078e00ff */
[----:B0-----:R-:W0:Y:S02]  /*0650*/  MUFU.RCP R4, R4 ;  /* 0x0000000400047308 */ /* 0x001e240000001000 */
[----:B0-----:R-:W-:-:S06]  /*0660*/  VIADD R2, R4, 0xffffffe ;  /* 0x0ffffffe04027836 */ /* 0x001fcc0000000000 */
[----:B------:R0:W1:Y:S02]  /*0670*/  F2I.FTZ.U32.TRUNC.NTZ R3, R2 ;  /* 0x0000000200037305 */ /* 0x000064000021f000 */
[----:B0-----:R-:W-:Y:S02]  /*0680*/  IMAD.MOV.U32 R2, RZ, RZ, RZ ;  /* 0x000000ffff027224 */ /* 0x001fe400078e00ff */
[----:B-1----:R-:W-:-:S04]  /*0690*/  IMAD.MOV R5, RZ, RZ, -R3 ;  /* 0x000000ffff057224 */ /* 0x002fc800078e0a03 */
[----:B------:R-:W-:-:S04]  /*06a0*/  IMAD R5, R5, R6, RZ ;  /* 0x0000000605057224 */ /* 0x000fc800078e02ff */
[----:B------:R-:W-:-:S06]  /*06b0*/  IMAD.HI.U32 R3, R3, R5, R2 ;  /* 0x0000000503037227 */ /* 0x000fcc00078e0002 */
[----:B------:R-:W-:-:S05]  /*06c0*/  IMAD.HI.U32 R2, R3, R14, RZ ;  /* 0x0000000e03027227 */ /* 0x000fca00078e00ff */
[----:B------:R-:W-:-:S05]  /*06d0*/  IADD3 R3, -R2, RZ, RZ ;  /* 0x000000ff02037210 */ /* 0x000fca0007ffe1ff */
        /* <DEDUP_REMOVED lines=8> */
[----:B------:R-:W-:Y:S01]  /*0760*/  IMAD R14, R6, R3, R14 ;  /* 0x00000003060e7224 */ /* 0x000fe200078e020e */
[----:B------:R-:W-:-:S11]  /*0770*/  HFMA2.MMA R3, -RZ, RZ, 0, 0 ;  /* 0x00000000ff037435 */ /* 0x000fd600000001ff */
.L_x_162:
[----:B------:R-:W-:Y:S05]  /*0780*/  BSYNC B0 ;  /* 0x0000000000007941 */ /* 0x000fea0003800000 */
.L_x_160:
[----:B------:R-:W-:Y:S01]  /*0790*/  ULDC UR7, c[0x0][0x25c] ;  /* 0x0000970000077ab9 */ /* 0x000fe20000000800 */
[----:B------:R-:W-:Y:S01]  /*07a0*/  BSSY B0, `(.L_x_163) ;  /* 0x000002d000007945 */ /* 0x000fe20003800000 */
[----:B------:R-:W-:-:S05]  /*07b0*/  IMAD.U32 R33, RZ, RZ, UR7 ;  /* 0x00000007ff217e24 */ /* 0x000fca000f8e00ff */
[----:B------:R-:W-:-:S04]  /*07c0*/  SHF.R.S32.HI R5, RZ, 0x1f, R33 ;  /* 0x0000001fff057819 */ /* 0x000fc80000011421 */
[----:B------:R-:W-:-:S04]  /*07d0*/  LOP3.LUT R4, R3, R5, RZ, 0xfc, !PT ;  /* 0x0000000503047212 */ /* 0x000fc800078efcff */
[----:B------:R-:W-:-:S13]  /*07e0*/  ISETP.NE.U32.AND P0, PT, R4, RZ, PT ;  /* 0x000000ff0400720c */ /* 0x000fda0003f05070 */
[----:B------:R-:W-:Y:S05]  /*07f0*/  @!P0 BRA `(.L_x_164) ;  /* 0x0000000000448947 */ /* 0x000fea0003800000 */
[----:B------:R-:W-:Y:S01]  /*0800*/  ULDC UR7, c[0x0][0x25c] ;  /* 0x0000970000077ab9 */ /* 0x000fe20000000800 */
[----:B------:R-:W-:Y:S01]  /*0810*/  IMAD.MOV.U32 R28, RZ, RZ, R2 ;  /* 0x000000ffff1c7224 */ /* 0x000fe200078e0002 */
[----:B------:R-:W-:Y:S01]  /*0820*/  MOV R9, R3 ;  /* 0x0000000300097202 */ /* 0x000fe20000000f00 */
[----:B------:R-:W-:Y:S01]  /*0830*/  IMAD.U32 R8, RZ, RZ, UR7 ;  /* 0x00000007ff087e24 */ /* 0x000fe2000f8e00ff */
[----:B------:R-:W-:-:S07]  /*0840*/  MOV R4, 0x860 ;  /* 0x0000086000047802 */ /* 0x000fce0000000f00 */
[----:B------:R-:W-:Y:S05]  /*0850*/  CALL.REL.NOINC `($__internal_3_$__cuda_sm20_div_s64) ;  /* 0x0000001400107944 */ /* 0x000fea0003c00000 */
[----:B------:R-:W-:Y:S01]  /*0860*/  IADD3 R6, P0, RZ, -R28, RZ ;  /* 0x8000001cff067210 */ /* 0x000fe20007f1e0ff */
[----:B------:R-:W-:Y:S01]  /*0870*/  ULDC UR7, c[0x0][0x25c] ;  /* 0x0000970000077ab9 */ /* 0x000fe20000000800 */
[----:B------:R-:W-:Y:S02]  /*0880*/  IMAD.MOV.U32 R34, RZ, RZ, R2 ;  /* 0x000000ffff227224 */ /* 0x000fe400078e0002 */
[----:B------:R-:W-:Y:S01]  /*0890*/  IADD3.X R4, RZ, ~R29, RZ, P0, !PT ;  /* 0x8000001dff047210 */ /* 0x000fe200007fe4ff */
[----:B------:R-:W-:Y:S02]  /*08a0*/  IMAD.U32 R33, RZ, RZ, UR7 ;  /* 0x00000007ff217e24 */ /* 0x000fe4000f8e00ff */
[----:B------:R-:W-:Y:S02]  /*08b0*/  IMAD.MOV.U32 R35, RZ, RZ, R3 ;  /* 0x000000ffff237224 */ /* 0x000fe400078e0003 */
[-C--:B------:R-:W-:Y:S02]  /*08c0*/  IMAD R4, R4, R33.reuse, RZ ;  /* 0x0000002104047224 */ /* 0x080fe400078e02ff */
[----:B------:R-:W-:-:S04]  /*08d0*/  IMAD.WIDE.U32 R34, R6, R33, R34 ;  /* 0x0000002106227225 */ /* 0x000fc800078e0022 */
[----:B------:R-:W-:-:S05]  /*08e0*/  IMAD R3, R5, R6, R4 ;  /* 0x0000000605037224 */ /* 0x000fca00078e0204 */
[----:B------:R-:W-:Y:S01]  /*08f0*/  IADD3 R35, R35, R3, RZ ;  /* 0x0000000323237210 */ /* 0x000fe20007ffe0ff */
[----:B------:R-:W-:Y:S06]  /*0900*/  BRA `(.L_x_165) ;  /* 0x0000000000587947 */ /* 0x000fec0003800000 */
.L_x_164:
[----:B------:R-:W0:Y:S01]  /*0910*/  I2F.U32.RP R3, R33 ;  /* 0x0000002100037306 */ /* 0x000e220000209000 */
[----:B------:R-:W-:Y:S01]  /*0920*/  ISETP.NE.U32.AND P2, PT, R33, RZ, PT ;  /* 0x000000ff2100720c */ /* 0x000fe20003f45070 */
[----:B------:R-:W-:Y:S01]  /*0930*/  IMAD.MOV.U32 R29, RZ, RZ, RZ ;  /* 0x000000ffff1d7224 */ /* 0x000fe200078e00ff */
[----:B------:R-:W-:-:S05]  /*0940*/  MOV R35, RZ ;  /* 0x000000ff00237202 */ /* 0x000fca0000000f00 */
        /* <DEDUP_REMOVED lines=18> */
.L_x_165:
[----:B------:R-:W-:Y:S05]  /*0a70*/  BSYNC B0 ;  /* 0x0000000000007941 */ /* 0x000fea0003800000 */
.L_x_163:
[----:B------:R-:W0:Y:S01]  /*0a80*/  LDC.64 R24, c[0x0][0x230] ;  /* 0x00008c00ff187b82 */ /* 0x000e220000000a00 */
[----:B------:R-:W-:Y:S01]  /*0a90*/  ULDC.64 UR10, c[0x0][0x238] ;  /* 0x00008e00000a7ab9 */ /* 0x000fe20000000a00 */
[----:B------:R-:W-:Y:S01]  /*0aa0*/  ULDC.64 UR12, c[0x0][0x240] ;  /* 0x00009000000c7ab9 */ /* 0x000fe20000000a00 */
[----:B------:R-:W-:Y:S02]  /*0ab0*/  USHF.R.S32.HI UR7, URZ, 0x1f, UR10 ;  /* 0x0000001f3f077899 */ /* 0x000fe4000801140a */
[----:B------:R-:W-:Y:S02]  /*0ac0*/  UIADD3 UR9, UP0, URZ, -UR10, URZ ;  /* 0x8000000a3f097290 */ /* 0x000fe4000ff1e03f */
[----:B------:R-:W-:Y:S01]  /*0ad0*/  USHF.R.S32.HI UR8, URZ, 0x1f, UR11 ;  /* 0x0000001f3f087899 */ /* 0x000fe2000801140b */
[----:B------:R-:W1:Y:S01]  /*0ae0*/  LDC.64 R22, c[0x0][0x228] ;  /* 0x00008a00ff167b82 */ /* 0x000e620000000a00 */
[----:B------:R-:W-:Y:S02]  /*0af0*/  UIADD3.X UR7, URZ, ~UR7, URZ, UP0, !UPT ;  /* 0x800000073f077290 */ /* 0x000fe400087fe43f */
[----:B------:R-:W-:Y:S01]  /*0b00*/  UIADD3 UR10, UP1, URZ, -UR11, URZ ;  /* 0x8000000b3f0a7290 */ /* 0x000fe2000ff3e03f */
[----:B------:R-:W-:Y:S01]  /*0b10*/  IMAD.U32 R8, RZ, RZ, UR9 ;  /* 0x00000009ff087e24 */ /* 0x000fe2000f8e00ff */
[----:B------:R-:W-:Y:S01]  /*0b20*/  USHF.R.S32.HI UR11, URZ, 0x1f, UR13 ;  /* 0x0000001f3f0b7899 */ /* 0x000fe2000801140d */
[----:B------:R-:W-:Y:S01]  /*0b30*/  ULDC.64 UR18, c[0x0][0x248] ;  /* 0x0000920000127ab9 */ /* 0x000fe20000000a00 */
[----:B------:R-:W-:Y:S01]  /*0b40*/  ULDC.64 UR20, c[0x0][0x220] ;  /* 0x0000880000147ab9 */ /* 0x000fe20000000a00 */
[----:B------:R-:W-:Y:S01]  /*0b50*/  USHF.R.S32.HI UR16, URZ, 0x1f, UR18 ;  /* 0x0000001f3f107899 */ /* 0x000fe20008011412 */
[----:B------:R-:W-:Y:S01]  /*0b60*/  IMAD R39, R29, UR20, RZ ;  /* 0x000000141d277c24 */ /* 0x000fe2000f8e02ff */
[----:B------:R-:W-:Y:S01]  /*0b70*/  UIADD3.X UR8, URZ, ~UR8, URZ, UP1, !UPT ;  /* 0x800000083f087290 */ /* 0x000fe20008ffe43f */
[----:B------:R-:W-:Y:S01]  /*0b80*/  IMAD.U32 R30, RZ, RZ, UR10 ;  /* 0x0000000aff1e7e24 */ /* 0x000fe2000f8e00ff */
[----:B0-----:R-:W-:-:S02]  /*0b90*/  SHF.R.S32.HI R9, RZ, 0x1f, R25 ;  /* 0x0000001fff097819 */ /* 0x001fc40000011419 */
[C---:B------:R-:W-:Y:S01]  /*0ba0*/  ISETP.GE.AND P0, PT, R24.reuse, 0x1, PT ;  /* 0x000000011800780c */ /* 0x040fe20003f06270 */
[----:B-1----:R-:W-:-:S03]  /*0bb0*/  IMAD.WIDE R2, R24, R23, RZ ;  /* 0x0000001718027225 */ /* 0x002fc600078e02ff */
[----:B------:R-:W-:Y:S01]  /*0bc0*/  ISETP.LT.OR P0, PT, R23, 0x1, !P0 ;  /* 0x000000011700780c */ /* 0x000fe20004701670 */
[-C--:B------:R-:W-:Y:S02]  /*0bd0*/  IMAD R3, R3, R25.reuse, RZ ;  /* 0x0000001903037224 */ /* 0x080fe400078e02ff */
[----:B------:R-:W-:-:S04]  /*0be0*/  IMAD.WIDE.U32 R6, R2, R25, RZ ;  /* 0x0000001902067225 */ /* 0x000fc800078e00ff */
[----:B------:R-:W-:Y:S01]  /*0bf0*/  IMAD R31, R2, R9, R3 ;  /* 0x00000009021f7224 */ /* 0x000fe200078e0203 */
[----:B------:R-:W-:Y:S01]  /*0c00*/  MOV R9, UR7 ;  /* 0x0000000700097c02 */ /* 0x000fe20008000f00 */
[----:B------:R-:W-:Y:S01]  /*0c10*/  IMAD R3, R35, UR13, RZ ;  /* 0x0000000d23037c24 */ /* 0x000fe2000f8e02ff */
[----:B------:R-:W-:Y:S01]  /*0c20*/  USHF.R.S32.HI UR7, URZ, 0x1f, UR12 ;  /* 0x0000001f3f077899 */ /* 0x000fe2000801140c */
[----:B------:R-:W-:Y:S01]  /*0c30*/  IMAD.IADD R2, R7, 0x1, R31 ;  /* 0x0000000107027824 */ /* 0x000fe200078e021f */
[----:B------:R-:W-:Y:S01]  /*0c40*/  MOV R31, UR8 ;  /* 0x00000008001f7c02 */ /* 0x000fe20008000f00 */
[----:B------:R-:W-:Y:S01]  /*0c50*/  IMAD R7, R34, UR11, R3 ;  /* 0x0000000b22077c24 */ /* 0x000fe2000f8e0203 */
[----:B------:R-:W-:Y:S01]  /*0c60*/  UIADD3 UR8, UP0, URZ, -UR12, URZ ;  /* 0x8000000c3f087290 */ /* 0x000fe2000ff1e03f */
[----:B------:R-:W-:Y:S01]  /*0c70*/  IMAD R4, R2, R33, RZ ;  /* 0x0000002102047224 */ /* 0x000fe200078e02ff */
[----:B------:R-:W-:Y:S01]  /*0c80*/  ULDC.64 UR10, c[0x0][0x260] ;  /* 0x00009800000a7ab9 */ /* 0x000fe20000000a00 */
[----:B------:R-:W-:Y:S01]  /*0c90*/  IMAD.WIDE.U32 R8, R34, UR13, R8 ;  /* 0x0000000d22087c25 */ /* 0x000fe2000f8e0008 */
[----:B------:R-:W-:-:S03]  /*0ca0*/  UIADD3.X UR7, URZ, ~UR7, URZ, UP0, !UPT ;  /* 0x800000073f077290 */ /* 0x000fc600087fe43f */
[----:B------:R-:W-:Y:S02]  /*0cb0*/  IMAD R25, R15, UR18, RZ ;  /* 0x000000120f197c24 */ /* 0x000fe4000f8e02ff */
[----:B------:R-:W-:-:S04]  /*0cc0*/  IMAD.WIDE.U32 R2, R6, R33, RZ ;  /* 0x0000002106027225 */ /* 0x000fc800078e00ff */
[----:B------:R-:W-:Y:S02]  /*0cd0*/  IMAD R5, R5, R6, R4 ;  /* 0x0000000605057224 */ /* 0x000fe400078e0204 */
[----:B------:R-:W-:Y:S02]  /*0ce0*/  IMAD.IADD R7, R9, 0x1, R7 ;  /* 0x0000000109077824 */ /* 0x000fe400078e0207 */
[----:B------:R-:W-:Y:S01]  /*0cf0*/  IMAD.MOV.U32 R6, RZ, RZ, R8 ;  /* 0x000000ffff067224 */ /* 0x000fe200078e0008 */
[----:B------:R-:W-:Y:S01]  /*0d00*/  IADD3 R3, R3, R5, RZ ;  /* 0x0000000503037210 */ /* 0x000fe20007ffe0ff */
[----:B------:R-:W-:Y:S02]  /*0d10*/  IMAD R37, R14, UR16, R25 ;  /* 0x000000100e257c24 */ /* 0x000fe4000f8e0219 */
[C---:B------:R-:W-:Y:S02]  /*0d20*/  IMAD R25, R28.reuse, UR4, R39 ;  /* 0x000000041c197c24 */ /* 0x040fe4000f8e0227 */
[----:B------:R-:W-:-:S04]  /*0d30*/  IMAD.WIDE.U32 R32, R28, UR20, R6 ;  /* 0x000000141c207c25 */ /* 0x000fc8000f8e0006 */
[----:B------:R-:W-:Y:S01]  /*0d40*/  IMAD.IADD R25, R33, 0x1, R25 ;  /* 0x0000000121197824 */ /* 0x000fe200078e0219 */
[----:B------:R-:W-:Y:S01]  /*0d50*/  MOV R33, R15 ;  /* 0x0000000f00217202 */ /* 0x000fe20000000f00 */
[----:B------:R-:W-:Y:S02]  /*0d60*/  IMAD R39, R3, R28, RZ ;  /* 0x0000001c03277224 */ /* 0x000fe400078e02ff */
[----:B------:R-:W-:-:S04]  /*0d70*/  IMAD.WIDE.U32 R4, R14, UR18, R30 ;  /* 0x000000120e047c25 */ /* 0x000fc8000f8e001e */
[----:B------:R-:W-:Y:S02]  /*0d80*/  IMAD R25, R25, UR21, RZ ;  /* 0x0000001519197c24 */ /* 0x000fe4000f8e02ff */
[----:B------:R-:W-:-:S04]  /*0d90*/  IMAD.WIDE.U32 R30, R28, R2, R34 ;  /* 0x000000021c1e7225 */ /* 0x000fc800078e0022 */
[----:B------:R-:W-:Y:S01]  /*0da0*/  IMAD R39, R29, R2, R39 ;  /* 0x000000021d277224 */ /* 0x000fe200078e0227 */
[----:B------:R-:W-:Y:S01]  /*0db0*/  MOV R2, R4 ;  /* 0x0000000400027202 */ /* 0x000fe20000000f00 */
[----:B------:R-:W-:Y:S02]  /*0dc0*/  IMAD.IADD R3, R5, 0x1, R37 ;  /* 0x0000000105037824 */ /* 0x000fe400078e0225 */
[C---:B------:R-:W-:Y:S02]  /*0dd0*/  IMAD R35, R32.reuse, UR5, R25 ;  /* 0x0000000520237c24 */ /* 0x040fe4000f8e0219 */
[----:B------:R-:W-:Y:S02]  /*0de0*/  IMAD.IADD R25, R31, 0x1, R39 ;  /* 0x000000011f197824 */ /* 0x000fe400078e0227 */
[----:B------:R-:W-:-:S04]  /*0df0*/  IMAD.WIDE.U32 R28, R32, UR21, R2 ;  /* 0x00000015201c7c25 */ /* 0x000fc8000f8e0002 */
[----:B------:R-:W-:Y:S01]  /*0e00*/  IMAD.U32 R15, RZ, RZ, UR7 ;  /* 0x00000007ff0f7e24 */ /* 0x000fe2000f8e00ff */
[----:B------:R-:W-:Y:S01]  /*0e10*/  USHF.R.S32.HI UR7, URZ, 0x1f, UR19 ;  /* 0x0000001f3f077899 */ /* 0x000fe20008011413 */
[----:B------:R-:W-:Y:S02]  /*0e20*/  IMAD.MOV.U32 R32, RZ, RZ, R14 ;  /* 0x000000ffff207224 */ /* 0x000fe400078e000e */
[----:B------:R-:W-:Y:S02]  /*0e30*/  IMAD R31, R25, UR10, RZ ;  /* 0x0000000a191f7c24 */ /* 0x000fe4000f8e02ff */
[----:B------:R-:W-:Y:S02]  /*0e40*/  IMAD R25, R27, UR19, RZ ;  /* 0x000000131b197c24 */ /* 0x000fe4000f8e02ff */
[----:B------:R-:W-:Y:S02]  /*0e50*/  IMAD.U32 R14, RZ, RZ, UR8 ;  /* 0x00000008ff0e7e24 */ /* 0x000fe4000f8e00ff */
[----:B------:R-:W-:-:S04]  /*0e60*/  IMAD.WIDE.U32 R32, R30, UR10, R32 ;  /* 0x0000000a1e207c25 */ /* 0x000fc8000f8e0020 */
[----:B------:R-:W-:Y:S01]  /*0e70*/  IMAD R31, R13, R30, R31 ;  /* 0x0000001e0d1f7224 */ /* 0x000fe200078e021f */
[----:B------:R-:W-:Y:S01]  /*0e80*/  MOV R30, R12 ;  /* 0x0000000c001e7202 */ /* 0x000fe20000000f00 */
[C---:B------:R-:W-:Y:S01]  /*0e90*/  IMAD R13, R12.reuse, UR7, R25 ;  /* 0x000000070c0d7c24 */ /* 0x040fe2000f8e0219 */
[----:B------:R-:W-:Y:S01]  /*0ea0*/  IADD3 R25, R29, R35, RZ ;  /* 0x000000231d197210 */ /* 0x000fe20007ffe0ff */
[----:B------:R-:W-:-:S04]  /*0eb0*/  IMAD.WIDE.U32 R14, R12, UR19, R14 ;  /* 0x000000130c0e7c25 */ /* 0x000fc8000f8e000e */
[----:B------:R-:W-:Y:S02]  /*0ec0*/  IMAD.IADD R29, R33, 0x1, R31 ;  /* 0x00000001211d7824 */ /* 0x000fe400078e021f */
[----:B------:R-:W-:Y:S02]  /*0ed0*/  IMAD.IADD R13, R15, 0x1, R13 ;  /* 0x000000010f0d7824 */ /* 0x000fe400078e020d */
[----:B------:R-:W-:Y:S02]  /*0ee0*/  IMAD.MOV.U32 R31, RZ, RZ, R27 ;  /* 0x000000ffff1f7224 */ /* 0x000fe400078e001b */
[----:B------:R-:W-:Y:S02]  /*0ef0*/  IMAD R25, R25, R22, RZ ;  /* 0x0000001619197224 */ /* 0x000fe400078e02ff */
[----:B------:R-:W-:Y:S02]  /*0f00*/  IMAD R29, R29, UR11, RZ ;  /* 0x0000000b1d1d7c24 */ /* 0x000fe4000f8e02ff */
[----:B------:R-:W-:-:S02]  /*0f10*/  IMAD.MOV.U32 R12, RZ, RZ, R14 ;  /* 0x000000ffff0c7224 */ /* 0x000fc400078e000e */
[----:B------:R-:W-:-:S04]  /*0f20*/  IMAD.WIDE.U32 R30, R32, UR11, R30 ;  /* 0x0000000b201e7c25 */ /* 0x000fc8000f8e001e */
[----:B------:R-:W-:Y:S01]  /*0f30*/  IMAD.WIDE.U32 R34, R28, R22, R12 ;  /* 0x000000161c227225 */ /* 0x000fe200078e000c */
[----:B------:R-:W-:-:S03]  /*0f40*/  LEA R20, P1, R30, R20, 0x1 ;  /* 0x000000141e147211 */ /* 0x000fc600078208ff */
[----:B------:R-:W-:Y:S01]  /*0f50*/  IMAD R25, R28, UR6, R25 ;  /* 0x000000061c197c24 */ /* 0x000fe2000f8e0219 */
[----:B------:R-:W-:Y:S01]  /*0f60*/  LEA R10, P2, R34, R10, 0x1 ;  /* 0x0000000a220a7211 */ /* 0x000fe200078408ff */
[----:B------:R-:W-:-:S03]  /*0f70*/  IMAD R27, R26, R32, R29 ;  /* 0x000000201a1b7224 */ /* 0x000fc600078e021d */
[----:B------:R-:W-:Y:S01]  /*0f80*/  IADD3 R25, R35, R25, RZ ;  /* 0x0000001923197210 */ /* 0x000fe20007ffe0ff */
[----:B------:R-:W-:-:S03]  /*0f90*/  IMAD.IADD R27, R31, 0x1, R27 ;  /* 0x000000011f1b7824 */ /* 0x000fc600078e021b */
[----:B------:R-:W-:Y:S02]  /*0fa0*/  LEA.HI.X R11, R34, R11, R25, 0x1, P2 ;  /* 0x0000000b220b7211 */ /* 0x000fe400010f0c19 */
[----:B------:R-:W-:Y:S01]  /*0fb0*/  LEA.HI.X R21, R30, R21, R27, 0x1, P1 ;  /* 0x000000151e157211 */ /* 0x000fe200008f0c1b */
[----:B------:R-:W-:Y:S06]  /*0fc0*/  @P0 BRA `(.L_x_166) ;  /* 0x0000000c000c0947 */ /* 0x000fec0003800000 */
[----:B------:R-:W-:-:S07]  /*0fd0*/  IMAD.MOV.U32 R40, RZ, RZ, RZ ;  /* 0x000000ffff287224 */ /* 0x000fce00078e00ff */
.L_x_178:
[----:B0-----:R-:W0:Y:S01]  /*0fe0*/  LDC R22, c[0x0][0x234] ;  /* 0x00008d00ff167b82 */ /* 0x001e220000000800 */
[----:B------:R-:W-:Y:S02]  /*0ff0*/  ULDC UR7, c[0x0][0x250] ;  /* 0x0000940000077ab9 */ /* 0x000fe40000000800 */
[----:B------:R-:W-:-:S05]  /*1000*/  IMAD R31, R40, UR7, RZ ;  /* 0x00000007281f7c24 */ /* 0x000fca000f8e02ff */
[----:B------:R-:W-:-:S04]  /*1010*/  IADD3 R30, P1, R31, R8, RZ ;  /* 0x000000081f1e7210 */ /* 0x000fc80007f3e0ff */
[----:B------:R-:W-:Y:S02]  /*1020*/  LEA.HI.X.SX32 R31, R31, R7, 0x1, P1 ;  /* 0x000000071f1f7211 */ /* 0x000fe400008f0eff */
[----:B0-----:R-:W-:-:S13]  /*1030*/  ISETP.GE.AND P0, PT, R22, 0x1, PT ;  /* 0x000000011600780c */ /* 0x001fda0003f06270 */
[----:B------:R-:W-:Y:S05]  /*1040*/  @!P0 BRA `(.L_x_167) ;  /* 0x0000000800dc8947 */ /* 0x000fea0003800000 */
[----:B------:R-:W-:-:S11]  /*1050*/  HFMA2.MMA R33, -RZ, RZ, 0, 0 ;  /* 0x00000000ff217435 */ /* 0x000fd600000001ff */
.L_x_177:
[----:B0-----:R-:W0:Y:S01]  /*1060*/  LDC.64 R24, c[0x0][0x230] ;  /* 0x00008c00ff187b82 */ /* 0x001e220000000a00 */
[----:B------:R-:W-:Y:S01]  /*1070*/  ULDC.64 UR8, c[0x0][0x250] ;  /* 0x0000940000087ab9 */ /* 0x000fe20000000a00 */
[----:B------:R-:W-:Y:S01]  /*1080*/  ULDC UR7, c[0x0][0x224] ;  /* 0x0000890000077ab9 */ /* 0x000fe20000000800 */
[C---:B------:R-:W-:Y:S01]  /*1090*/  IMAD R23, R33.reuse, UR9, RZ ;  /* 0x0000000921177c24 */ /* 0x040fe2000f8e02ff */
[----:B------:R-:W-:Y:S01]  /*10a0*/  MOV R38, UR7 ;  /* 0x0000000700267c02 */ /* 0x000fe20008000f00 */
[----:B------:R-:W-:Y:S01]  /*10b0*/  IMAD R41, R40, UR8, RZ ;  /* 0x0000000828297c24 */ /* 0x000fe2000f8e02ff */
[----:B------:R-:W-:Y:S01]  /*10c0*/  ULDC UR7, c[0x0][0x228] ;  /* 0x00008a0000077ab9 */ /* 0x000fe20000000800 */
[----:B------:R-:W-:Y:S01]  /*10d0*/  VIADD R33, R33, 0x1 ;  /* 0x0000000121217836 */ /* 0x000fe20000000000 */
[----:B------:R-:W-:Y:S01]  /*10e0*/  IADD3 R39, P1, R23, R4, RZ ;  /* 0x0000000417277210 */ /* 0x000fe20007f3e0ff */
[----:B------:R-:W-:Y:S01]  /*10f0*/  IMAD.U32 R32, RZ, RZ, UR7 ;  /* 0x00000007ff207e24 */ /* 0x000fe2000f8e00ff */
[----:B------:R-:W-:Y:S01]  /*1100*/  ISETP.NE.AND P4, PT, R16, RZ, PT ;  /* 0x000000ff1000720c */ /* 0x000fe20003f85270 */
[----:B------:R-:W-:Y:S01]  /*1110*/  IMAD R41, R41, R38, R23 ;  /* 0x0000002629297224 */ /* 0x000fe200078e0217 */
[----:B------:R-:W-:Y:S01]  /*1120*/  LEA.HI.X.SX32 R34, R23, R3, 0x1, P1 ;  /* 0x0000000317227211 */ /* 0x000fe200008f0eff */
[----:B------:R-:W-:Y:S01]  /*1130*/  IMAD.MOV.U32 R43, RZ, RZ, RZ ;  /* 0x000000ffff2b7224 */ /* 0x000fe200078e00ff */
[----:B------:R-:W-:Y:S01]  /*1140*/  LOP3.LUT R35, R39, R30, RZ, 0xfc, !PT ;  /* 0x0000001e27237212 */ /* 0x000fe200078efcff */
[----:B------:R-:W-:Y:S01]  /*1150*/  IMAD R36, R41, R32, RZ ;  /* 0x0000002029247224 */ /* 0x000fe200078e02ff */
[----:B------:R-:W-:Y:S01]  /*1160*/  LOP3.LUT R37, R34, R31, RZ, 0xfc, !PT ;  /* 0x0000001f22257212 */ /* 0x000fe200078efcff */
[----:B0-----:R-:W-:Y:S01]  /*1170*/  VIADD R22, R25, 0xffffffff ;  /* 0xffffffff19167836 */ /* 0x001fe20000000000 */
[----:B------:R-:W-:-:S04]  /*1180*/  ISETP.GE.AND P3, PT, R33, R24, PT ;  /* 0x000000182100720c */ /* 0x000fc80003f66270 */
[----:B------:R-:W-:-:S13]  /*1190*/  ISETP.GE.U32.AND P0, PT, R22, 0x3, PT ;  /* 0x000000031600780c */ /* 0x000fda0003f06070 */
[----:B------:R-:W-:Y:S05]  /*11a0*/  @!P0 BRA `(.L_x_168) ;  /* 0x0000000400688947 */ /* 0x000fea0003800000 */
[----:B------:R-:W-:Y:S01]  /*11b0*/  ULDC UR7, c[0x0][0x220] ;  /* 0x0000880000077ab9 */ /* 0x000fe20000000800 */
[----:B------:R-:W-:Y:S01]  /*11c0*/  ULDC UR8, c[0x0][0x258] ;  /* 0x0000960000087ab9 */ /* 0x000fe20000000800 */
[----:B------:R-:W-:Y:S01]  /*11d0*/  ISETP.GE.U32.AND P0, PT, R30, UR7, PT ;  /* 0x000000071e007c0c */ /* 0x000fe2000bf06070 */
[----:B------:R-:W-:Y:S01]  /*11e0*/  USHF.L.U32 UR7, UR8, 0x1, URZ ;  /* 0x0000000108077899 */ /* 0x000fe2000800063f */
[----:B------:R-:W-:Y:S01]  /*11f0*/  HFMA2.MMA R51, -RZ, RZ, 0, 0 ;  /* 0x00000000ff337435 */ /* 0x000fe200000001ff */
[----:B------:R-:W-:Y:S01]  /*1200*/  ULDC UR9, c[0x0][0x258] ;  /* 0x0000960000097ab9 */ /* 0x000fe20000000800 */
[----:B------:R-:W-:Y:S01]  /*1210*/  IMAD.MOV.U32 R43, RZ, RZ, RZ ;  /* 0x000000ffff2b7224 */ /* 0x000fe200078e00ff */
[----:B------:R-:W-:Y:S01]  /*1220*/  ISETP.GE.AND.EX P0, PT, R31, UR4, PT, P0 ;  /* 0x000000041f007c0c */ /* 0x000fe2000bf06300 */
[----:B------:R-:W-:Y:S01]  /*1230*/  IMAD.WIDE R22, R17, 0x6, R20 ;  /* 0x0000000611167825 */ /* 0x000fe200078e0214 */
[----:B------:R-:W-:-:S03]  /*1240*/  MOV R49, UR7 ;  /* 0x0000000700317c02 */ /* 0x000fc60008000f00 */
[----:B------:R-:W-:-:S04]  /*1250*/  IMAD.WIDE R24, R17, 0x4, R20 ;  /* 0x0000000411187825 */ /* 0x000fc800078e0214 */
[----:B------:R-:W-:-:S04]  /*1260*/  IMAD.WIDE R26, R17, 0x2, R20 ;  /* 0x00000002111a7825 */ /* 0x000fc800078e0214 */
[CC--:B------:R-:W-:Y:S02]  /*1270*/  IMAD R45, R41.reuse, R32.reuse, UR8 ;  /* 0x00000008292d7e24 */ /* 0x0c0fe4000f8e0220 */
[----:B------:R-:W-:Y:S02]  /*1280*/  IMAD.U32 R53, RZ, RZ, UR9 ;  /* 0x00000009ff357e24 */ /* 0x000fe4000f8e00ff */
[----:B------:R-:W-:-:S07]  /*1290*/  IMAD R47, R41, R32, UR7 ;  /* 0x00000007292f7e24 */ /* 0x000fce000f8e0220 */
.L_x_169:
[----:B------:R-:W-:Y:S01]  /*12a0*/  IADD3 R28, P1, R51, R14, RZ ;  /* 0x0000000e331c7210 */ /* 0x000fe20007f3e0ff */
[----:B------:R-:W-:Y:S01]  /*12b0*/  ULDC UR7, c[0x0][0x224] ;  /* 0x0000890000077ab9 */ /* 0x000fe20000000800 */
[----:B------:R-:W-:Y:S01]  /*12c0*/  ULDC UR8, c[0x0][0x228] ;  /* 0x00008a0000087ab9 */ /* 0x000fe20000000800 */
[----:B------:R-:W-:Y:S01]  /*12d0*/  IMAD.U32 R38, RZ, RZ, UR7 ;  /* 0x00000007ff267e24 */ /* 0x000fe2000f8e00ff */
[----:B------:R-:W-:Y:S01]  /*12e0*/  LOP3.LUT R29, R35, R28, RZ, 0xfc, !PT ;  /* 0x0000001c231d7212 */ /* 0x000fe200078efcff */
[----:B------:R-:W-:Y:S01]  /*12f0*/  IMAD.U32 R32, RZ, RZ, UR8 ;  /* 0x00000008ff207e24 */ /* 0x000fe2000f8e00ff */
[----:B------:R-:W-:Y:S01]  /*1300*/  LEA.HI.X.SX32 R42, R51, R13, 0x1, P1 ;  /* 0x0000000d332a7211 */ /* 0x000fe200008f0eff */
[----:B------:R-:W0:Y:S01]  /*1310*/  LDC R48, c[0x0][0x258] ;  /* 0x00009600ff307b82 */ /* 0x000e220000000800 */
[----:B------:R-:W-:Y:S02]  /*1320*/  ISETP.GT.U32.AND P5, PT, R29, -0x1, PT ;  /* 0xffffffff1d00780c */ /* 0x000fe40003fa4070 */
[----:B------:R-:W-:-:S02]  /*1330*/  LOP3.LUT R29, R37, R42, RZ, 0xfc, !PT ;  /* 0x0000002a251d7212 */ /* 0x000fc400078efcff */
[----:B------:R-:W-:Y:S02]  /*1340*/  ISETP.LT.U32.AND P1, PT, R39, R38, PT ;  /* 0x000000262700720c */ /* 0x000fe40003f21070 */
[----:B------:R-:W-:Y:S02]  /*1350*/  ISETP.GT.AND.EX P5, PT, R29, -0x1, !P0, P5 ;  /* 0xffffffff1d00780c */ /* 0x000fe400047a4350 */
[----:B------:R-:W-:Y:S02]  /*1360*/  ISETP.LT.U32.AND P2, PT, R28, R32, PT ;  /* 0x000000201c00720c */ /* 0x000fe40003f41070 */
[----:B------:R-:W-:-:S04]  /*1370*/  ISETP.LT.AND.EX P5, PT, R34, UR5, P5, P1 ;  /* 0x0000000522007c0c */ /* 0x000fc8000afa1310 */
[----:B------:R-:W-:-:S13]  /*1380*/  ISETP.LT.AND.EX P2, PT, R42, UR6, P5, P2 ;  /* 0x000000062a007c0c */ /* 0x000fda000af41320 */
[----:B------:R-:W-:Y:S01]  /*1390*/  @P2 IMAD R29, R41, R32, R51 ;  /* 0x00000020291d2224 */ /* 0x000fe200078e0233 */
[----:B------:R-:W-:-:S03]  /*13a0*/  @!P2 PRMT R55, RZ, 0x7610, R55 ;  /* 0x00007610ff37a816 */ /* 0x000fc60000000037 */
[----:B------:R-:W-:-:S05]  /*13b0*/  @P2 IMAD.WIDE R28, R29, 0x2, R10 ;  /* 0x000000021d1c2825 */ /* 0x000fca00078e020a */
[----:B------:R1:W2:Y:S01]  /*13c0*/  @P2 LDG.E.U16 R55, desc[UR14][R28.64] ;  /* 0x0000000e1c372981 */ /* 0x0002a2000c1e1500 */
[----:B------:R-:W-:-:S04]  /*13d0*/  IADD3 R44, P2, R53, R14, RZ ;  /* 0x0000000e352c7210 */ /* 0x000fc80007f5e0ff */
[----:B------:R-:W-:Y:S02]  /*13e0*/  LOP3.LUT R42, R35, R44, RZ, 0xfc, !PT ;  /* 0x0000002c232a7212 */ /* 0x000fe400078efcff */
[----:B------:R-:W-:Y:S02]  /*13f0*/  LEA.HI.X.SX32 R46, R53, R13, 0x1, P2 ;  /* 0x0000000d352e7211 */ /* 0x000fe400010f0eff */
[----:B------:R-:W-:Y:S02]  /*1400*/  ISETP.GT.U32.AND P5, PT, R42, -0x1, PT ;  /* 0xffffffff2a00780c */ /* 0x000fe40003fa4070 */
[----:B------:R-:W-:Y:S02]  /*1410*/  LOP3.LUT R42, R37, R46, RZ, 0xfc, !PT ;  /* 0x0000002e252a7212 */ /* 0x000fe400078efcff */
[----:B------:R-:W-:Y:S02]  /*1420*/  ISETP.LT.U32.AND P2, PT, R44, R32, PT ;  /* 0x000000202c00720c */ /* 0x000fe40003f41070 */
[----:B------:R-:W-:-:S04]  /*1430*/  ISETP.GT.AND.EX P5, PT, R42, -0x1, !P0, P5 ;  /* 0xffffffff2a00780c */ /* 0x000fc800047a4350 */
[----:B------:R-:W-:-:S04]  /*1440*/  ISETP.LT.AND.EX P5, PT, R34, UR5, P5, P1 ;  /* 0x0000000522007c0c */ /* 0x000fc8000afa1310 */
[----:B------:R-:W-:-:S13]  /*1450*/  ISETP.LT.AND.EX P2, PT, R46, UR6, P5, P2 ;  /* 0x000000062e007c0c */ /* 0x000fda000af41320 */
[----:B------:R-:W-:Y:S01]  /*1460*/  @!P2 PRMT R57, RZ, 0x7610, R57 ;  /* 0x00007610ff39a816 */ /* 0x000fe20000000039 */
[----:B-1----:R-:W-:Y:S01]  /*1470*/  @P2 IMAD.WIDE R28, R45, 0x2, R10 ;  /* 0x000000022d1c2825 */ /* 0x002fe200078e020a */
[----:B--2---:R1:W-:Y:S04]  /*1480*/  STG.E.U16 desc[UR14][R20.64], R55 ;  /* 0x0000003714007986 */ /* 0x0043e8000c10150e */
[----:B------:R2:W3:Y:S01]  /*1490*/  @P2 LDG.E.U16 R57, desc[UR14][R28.64] ;  /* 0x0000000e1c392981 */ /* 0x0004e2000c1e1500 */
        /* <DEDUP_REMOVED lines=9> */
[----:B-1----:R-:W-:Y:S01]  /*1530*/  @!P2 PRMT R55, RZ, 0x7610, R55 ;  /* 0x00007610ff37a816 */ /* 0x002fe20000000037 */
[----:B--2---:R-:W-:-:S04]  /*1540*/  @P2 IMAD.WIDE R28, R47, 0x2, R10 ;  /* 0x000000022f1c2825 */ /* 0x004fc800078e020a */
[----:B0-----:R-:W-:Y:S01]  /*1550*/  IMAD R59, R48, 0x3, R51 ;  /* 0x00000003303b7824 */ /* 0x001fe200078e0233 */
[----:B---3--:R0:W-:Y:S04]  /*1560*/  STG.E.U16 desc[UR14][R26.64], R57 ;  /* 0x000000391a007986 */ /* 0x0081e8000c10150e */
        /* <DEDUP_REMOVED lines=10> */
[----:B-1----:R-:W-:Y:S01]  /*1610*/  @P2 IMAD R28, R48, 0x3, R36 ;  /* 0x00000003301c2824 */ /* 0x002fe200078e0224 */
[----:B0-----:R-:W-:-:S04]  /*1620*/  @!P2 PRMT R57, RZ, 0x7610, R57 ;  /* 0x00007610ff39a816 */ /* 0x001fc80000000039 */
[----:B------:R-:W-:-:S05]  /*1630*/  @P2 IADD3 R29, R28, R51, RZ ;  /* 0x000000331c1d2210 */ /* 0x000fca0007ffe0ff */
[----:B------:R-:W-:Y:S01]  /*1640*/  @P2 IMAD.WIDE R28, R29, 0x2, R10 ;  /* 0x000000021d1c2825 */ /* 0x000fe200078e020a */
[----:B--2---:R0:W-:Y:S04]  /*1650*/  STG.E.U16 desc[UR14][R24.64], R55 ;  /* 0x0000003718007986 */ /* 0x0041e8000c10150e */
[----:B------:R-:W2:Y:S01]  /*1660*/  @P2 LDG.E.U16 R57, desc[UR14][R28.64] ;  /* 0x0000000e1c392981 */ /* 0x000ea2000c1e1500 */
[----:B------:R-:W-:Y:S01]  /*1670*/  VIADD R43, R43, 0x4 ;  /* 0x000000042b2b7836 */ /* 0x000fe20000000000 */
[C---:B------:R-:W-:Y:S01]  /*1680*/  LEA R53, R48.reuse, R53, 0x2 ;  /* 0x0000003530357211 */ /* 0x040fe200078e10ff */
[C---:B------:R-:W-:Y:S01]  /*1690*/  IMAD R49, R48.reuse, 0x4, R49 ;  /* 0x0000000430317824 */ /* 0x040fe200078e0231 */
[----:B------:R-:W-:Y:S01]  /*16a0*/  LEA R47, R48, R47, 0x2 ;  /* 0x0000002f302f7211 */ /* 0x000fe200078e10ff */
[----:B------:R-:W-:-:S02]  /*16b0*/  IMAD.IADD R42, R0, 0x1, R43 ;  /* 0x00000001002a7824 */ /* 0x000fc400078e022b */
[C---:B------:R-:W-:Y:S02]  /*16c0*/  IMAD R45, R48.reuse, 0x4, R45 ;  /* 0x00000004302d7824 */ /* 0x040fe400078e022d */
[----:B------:R-:W-:Y:S01]  /*16d0*/  IMAD R51, R48, 0x4, R51 ;  /* 0x0000000430337824 */ /* 0x000fe200078e0233 */
[----:B------:R-:W-:Y:S01]  /*16e0*/  ISETP.NE.AND P1, PT, R42, RZ, PT ;  /* 0x000000ff2a00720c */ /* 0x000fe20003f25270 */
[----:B------:R-:W-:-:S04]  /*16f0*/  IMAD.WIDE R20, R17, 0x8, R20 ;  /* 0x0000000811147825 */ /* 0x000fc800078e0214 */
[----:B------:R-:W-:-:S04]  /*1700*/  IMAD.WIDE R26, R17, 0x8, R26 ;  /* 0x00000008111a7825 */ /* 0x000fc800078e021a */
[C---:B0-----:R-:W-:Y:S01]  /*1710*/  IMAD.WIDE R24, R17.reuse, 0x8, R24 ;  /* 0x0000000811187825 */ /* 0x041fe200078e0218 */
[----:B--2---:R0:W-:Y:S03]  /*1720*/  STG.E.U16 desc[UR14][R22.64], R57 ;  /* 0x0000003916007986 */ /* 0x0041e6000c10150e */
[----:B0-----:R-:W-:Y:S01]  /*1730*/  IMAD.WIDE R22, R17, 0x8, R22 ;  /* 0x0000000811167825 */ /* 0x001fe200078e0216 */
[----:B------:R-:W-:Y:S06]  /*1740*/  @P1 BRA `(.L_x_169) ;  /* 0xfffffff800d41947 */ /* 0x000fec000383ffff */
.L_x_168:
[----:B------:R-:W-:Y:S05]  /*1750*/  @!P4 BRA `(.L_x_170) ;  /* 0x000000040014c947 */ /* 0x000fea0003800000 */
[----:B------:R-:W0:Y:S01]  /*1760*/  LDC R26, c[0x0][0x258] ;  /* 0x00009600ff1a7b82 */ /* 0x000e220000000800 */
[----:B------:R-:W-:Y:S01]  /*1770*/  ULDC UR7, c[0x0][0x220] ;  /* 0x0000880000077ab9 */ /* 0x000fe20000000800 */
[----:B------:R-:W-:Y:S01]  /*1780*/  BSSY B0, `(.L_x_171) ;  /* 0x0000013000007945 */ /* 0x000fe20003800000 */
[----:B------:R-:W-:-:S04]  /*1790*/  ISETP.GE.U32.AND P0, PT, R30, UR7, PT ;  /* 0x000000071e007c0c */ /* 0x000fc8000bf06070 */
[----:B------:R-:W-:Y:S01]  /*17a0*/  ISETP.GE.AND.EX P0, PT, R31, UR4, PT, P0 ;  /* 0x000000041f007c0c */ /* 0x000fe2000bf06300 */
[----:B0-----:R-:W-:-:S05]  /*17b0*/  IMAD R43, R43, R26, RZ ;  /* 0x0000001a2b2b7224 */ /* 0x001fca00078e02ff */
[----:B------:R-:W-:-:S04]  /*17c0*/  IADD3 R22, P1, R43, R14, RZ ;  /* 0x0000000e2b167210 */ /* 0x000fc80007f3e0ff */
[----:B------:R-:W-:Y:S02]  /*17d0*/  LOP3.LUT R23, R35, R22, RZ, 0xfc, !PT ;  /* 0x0000001623177212 */ /* 0x000fe400078efcff */
[----:B------:R-:W-:Y:S02]  /*17e0*/  LEA.HI.X.SX32 R24, R43, R13, 0x1, P1 ;  /* 0x0000000d2b187211 */ /* 0x000fe400008f0eff */
[----:B------:R-:W-:Y:S02]  /*17f0*/  ISETP.GT.U32.AND P2, PT, R23, -0x1, PT ;  /* 0xffffffff1700780c */ /* 0x000fe40003f44070 */
[----:B------:R-:W-:Y:S02]  /*1800*/  LOP3.LUT R23, R37, R24, RZ, 0xfc, !PT ;  /* 0x0000001825177212 */ /* 0x000fe400078efcff */
[----:B------:R-:W-:Y:S02]  /*1810*/  ISETP.LT.U32.AND P1, PT, R39, R38, PT ;  /* 0x000000262700720c */ /* 0x000fe40003f21070 */
[----:B------:R-:W-:-:S02]  /*1820*/  ISETP.GT.AND.EX P2, PT, R23, -0x1, !P0, P2 ;  /* 0xffffffff1700780c */ /* 0x000fc40004744320 */
[----:B------:R-:W-:Y:S02]  /*1830*/  ISETP.LT.U32.AND P4, PT, R22, R32, PT ;  /* 0x000000201600720c */ /* 0x000fe40003f81070 */
[----:B------:R-:W-:-:S04]  /*1840*/  ISETP.LT.AND.EX P2, PT, R34, UR5, P2, P1 ;  /* 0x0000000522007c0c */ /* 0x000fc80009741310 */
[----:B------:R-:W-:-:S13]  /*1850*/  ISETP.LT.AND.EX P2, PT, R24, UR6, P2, P4 ;  /* 0x0000000618007c0c */ /* 0x000fda0009741340 */
[----:B------:R-:W-:Y:S01]  /*1860*/  @!P2 PRMT R25, RZ, 0x7610, R25 ;  /* 0x00007610ff19a816 */ /* 0x000fe20000000019 */
[----:B------:R-:W-:Y:S06]  /*1870*/  @!P2 BRA `(.L_x_172) ;  /* 0x00000000000ca947 */ /* 0x000fec0003800000 */
[----:B------:R-:W-:-:S04]  /*1880*/  IMAD.IADD R23, R36, 0x1, R43 ;  /* 0x0000000124177824 */ /* 0x000fc800078e022b */
[----:B------:R-:W-:-:S05]  /*1890*/  IMAD.WIDE R22, R23, 0x2, R10 ;  /* 0x0000000217167825 */ /* 0x000fca00078e020a */
[----:B------:R0:W5:Y:S02]  /*18a0*/  LDG.E.U16 R25, desc[UR14][R22.64] ;  /* 0x0000000e16197981 */ /* 0x000164000c1e1500 */
.L_x_172:
[----:B------:R-:W-:Y:S05]  /*18b0*/  BSYNC B0 ;  /* 0x0000000000007941 */ /* 0x000fea0003800000 */
.L_x_171:
[----:B------:R-:W-:Y:S01]  /*18c0*/  ISETP.NE.AND P2, PT, R16, 0x1, PT ;  /* 0x000000011000780c */ /* 0x000fe20003f45270 */
[----:B-----5:R1:W-:Y:S01]  /*18d0*/  STG.E.U16 desc[UR14][R20.64], R25 ;  /* 0x0000001914007986 */ /* 0x0203e2000c10150e */
[----:B0-----:R-:W-:Y:S01]  /*18e0*/  MOV R22, R20 ;  /* 0x0000001400167202 */ /* 0x001fe20000000f00 */
[--C-:B------:R-:W-:Y:S02]  /*18f0*/  IMAD.MOV.U32 R23, RZ, RZ, R21.reuse ;  /* 0x000000ffff177224 */ /* 0x100fe400078e0015 */
[----:B-1----:R-:W-:-:S08]  /*1900*/  IMAD.WIDE R20, R17, 0x2, R20 ;  /* 0x0000000211147825 */ /* 0x002fd000078e0214 */
[----:B------:R-:W-:Y:S05]  /*1910*/  @!P2 BRA `(.L_x_170) ;  /* 0x0000000000a4a947 */ /* 0x000fea0003800000 */
[----:B------:R-:W-:Y:S01]  /*1920*/  IMAD.IADD R43, R43, 0x1, R26 ;  /* 0x000000012b2b7824 */ /* 0x000fe200078e021a */
[----:B------:R-:W-:Y:S04]  /*1930*/  BSSY B0, `(.L_x_173) ;  /* 0x0000010000007945 */ /* 0x000fe80003800000 */
        /* <DEDUP_REMOVED lines=8> */
[----:B------:R-:W-:Y:S01]  /*19c0*/  ISETP.LT.AND.EX P2, PT, R24, UR6, P2, P4 ;  /* 0x0000000618007c0c */ /* 0x000fe20009741340 */
[----:B------:R-:W-:-:S12]  /*19d0*/  IMAD.WIDE R24, R17, 0x2, R22 ;  /* 0x0000000211187825 */ /* 0x000fd800078e0216 */
[----:B------:R-:W-:Y:S01]  /*19e0*/  @!P2 PRMT R27, RZ, 0x7610, R27 ;  /* 0x00007610ff1ba816 */ /* 0x000fe2000000001b */
[----:B------:R-:W-:Y:S06]  /*19f0*/  @!P2 BRA `(.L_x_174) ;  /* 0x00000000000ca947 */ /* 0x000fec0003800000 */
[----:B------:R-:W-:-:S05]  /*1a00*/  IADD3 R21, R36, R43, RZ ;  /* 0x0000002b24157210 */ /* 0x000fca0007ffe0ff */
[----:B------:R-:W-:-:S05]  /*1a10*/  IMAD.WIDE R20, R21, 0x2, R10 ;  /* 0x0000000215147825 */ /* 0x000fca00078e020a */
[----:B------:R0:W5:Y:S02]  /*1a20*/  LDG.E.U16 R27, desc[UR14][R20.64] ;  /* 0x0000000e141b7981 */ /* 0x000164000c1e1500 */
.L_x_174:
[----:B------:R-:W-:Y:S05]  /*1a30*/  BSYNC B0 ;  /* 0x0000000000007941 */ /* 0x000fea0003800000 */
.L_x_173:
[----:B-----5:R1:W-:Y:S01]  /*1a40*/  STG.E.U16 desc[UR14][R24.64], R27 ;  /* 0x0000001b18007986 */ /* 0x0203e2000c10150e */
[----:B------:R-:W-:Y:S01]  /*1a50*/  ISETP.NE.AND P2, PT, R16, 0x2, PT ;  /* 0x000000021000780c */ /* 0x000fe20003f45270 */
[----:B0-----:R-:W-:-:S12]  /*1a60*/  IMAD.WIDE R20, R17, 0x4, R22 ;  /* 0x0000000411147825 */ /* 0x001fd800078e0216 */
[----:B-1----:R-:W-:Y:S05]  /*1a70*/  @!P2 BRA `(.L_x_170) ;  /* 0x00000000004ca947 */ /* 0x002fea0003800000 */
[----:B------:R-:W-:Y:S01]  /*1a80*/  IMAD.IADD R43, R43, 0x1, R26 ;  /* 0x000000012b2b7824 */ /* 0x000fe200078e021a */
[----:B------:R-:W-:Y:S04]  /*1a90*/  BSSY B0, `(.L_x_175) ;  /* 0x000000f000007945 */ /* 0x000fe80003800000 */
[----:B------:R-:W-:-:S04]  /*1aa0*/  IADD3 R24, P2, R43, R14, RZ ;  /* 0x0000000e2b187210 */ /* 0x000fc80007f5e0ff */
[----:B------:R-:W-:Y:S02]  /*1ab0*/  LOP3.LUT R35, R35, R24, RZ, 0xfc, !PT ;  /* 0x0000001823237212 */ /* 0x000fe400078efcff */
[----:B------:R-:W-:Y:S02]  /*1ac0*/  LEA.HI.X.SX32 R26, R43, R13, 0x1, P2 ;  /* 0x0000000d2b1a7211 */ /* 0x000fe400010f0eff */
[----:B------:R-:W-:Y:S02]  /*1ad0*/  ISETP.GT.U32.AND P2, PT, R35, -0x1, PT ;  /* 0xffffffff2300780c */ /* 0x000fe40003f44070 */
[----:B------:R-:W-:-:S04]  /*1ae0*/  LOP3.LUT R37, R37, R26, RZ, 0xfc, !PT ;  /* 0x0000001a25257212 */ /* 0x000fc800078efcff */
[----:B------:R-:W-:Y:S02]  /*1af0*/  ISETP.GT.AND.EX P0, PT, R37, -0x1, !P0, P2 ;  /* 0xffffffff2500780c */ /* 0x000fe40004704320 */
[----:B------:R-:W-:Y:S02]  /*1b00*/  ISETP.LT.U32.AND P2, PT, R24, R32, PT ;  /* 0x000000201800720c */ /* 0x000fe40003f41070 */
[----:B------:R-:W-:-:S04]  /*1b10*/  ISETP.LT.AND.EX P0, PT, R34, UR5, P0, P1 ;  /* 0x0000000522007c0c */ /* 0x000fc80008701310 */
[----:B------:R-:W-:-:S13]  /*1b20*/  ISETP.LT.AND.EX P0, PT, R26, UR6, P0, P2 ;  /* 0x000000061a007c0c */ /* 0x000fda0008701320 */
[----:B------:R-:W-:Y:S01]  /*1b30*/  @!P0 PRMT R25, RZ, 0x7610, R25 ;  /* 0x00007610ff198816 */ /* 0x000fe20000000019 */
[----:B------:R-:W-:Y:S06]  /*1b40*/  @!P0 BRA `(.L_x_176) ;  /* 0x00000000000c8947 */ /* 0x000fec0003800000 */
[----:B------:R-:W-:-:S04]  /*1b50*/  IMAD.IADD R25, R36, 0x1, R43 ;  /* 0x0000000124197824 */ /* 0x000fc800078e022b */
[----:B------:R-:W-:-:S06]  /*1b60*/  IMAD.WIDE R24, R25, 0x2, R10 ;  /* 0x0000000219187825 */ /* 0x000fcc00078e020a */
[----:B------:R0:W5:Y:S02]  /*1b70*/  LDG.E.U16 R25, desc[UR14][R24.64] ;  /* 0x0000000e18197981 */ /* 0x000164000c1e1500 */
.L_x_176:
[----:B------:R-:W-:Y:S05]  /*1b80*/  BSYNC B0 ;  /* 0x0000000000007941 */ /* 0x000fea0003800000 */
.L_x_175:
[----:B-----5:R1:W-:Y:S02]  /*1b90*/  STG.E.U16 desc[UR14][R20.64], R25 ;  /* 0x0000001914007986 */ /* 0x0203e4000c10150e */
[----:B-1----:R-:W-:-:S07]  /*1ba0*/  IMAD.WIDE R20, R17, 0x6, R22 ;  /* 0x0000000611147825 */ /* 0x002fce00078e0216 */
.L_x_170:
[----:B------:R-:W-:Y:S05]  /*1bb0*/  @!P3 BRA `(.L_x_177) ;  /* 0xfffffff40028b947 */ /* 0x000fea000383ffff */
.L_x_167:
[----:B------:R-:W-:Y:S01]  /*1bc0*/  IADD3 R40, R40, 0x1, RZ ;  /* 0x0000000128287810 */ /* 0x000fe20007ffe0ff */
[----:B------:R-:W-:-:S03]  /*1bd0*/  ULDC UR7, c[0x0][0x22c] ;  /* 0x00008b0000077ab9 */ /* 0x000fc60000000800 */
[----:B------:R-:W-:-:S13]  /*1be0*/  ISETP.GE.AND P0, PT, R40, UR7, PT ;  /* 0x0000000728007c0c */ /* 0x000fda000bf06270 */
[----:B------:R-:W-:Y:S05]  /*1bf0*/  @!P0 BRA `(.L_x_178) ;  /* 0xfffffff000f88947 */ /* 0x000fea000383ffff */
.L_x_166:
[----:B------:R-:W-:Y:S01]  /*1c00*/  ULDC UR7, c[0x0][0x0] ;  /* 0x0000000000077ab9 */ /* 0x000fe20000000800 */
[----:B------:R-:W1:Y:S01]  /*1c10*/  LDC R2, c[0x0][0xc] ;  /* 0x00000300ff027b82 */ /* 0x000e620000000800 */
[----:B------:R-:W-:Y:S01]  /*1c20*/  ULDC.64 UR8, c[0x0][0x210] ;  /* 0x0000840000087ab9 */ /* 0x000fe20000000a00 */
[----:B-1----:R-:W-:-:S05]  /*1c30*/  IMAD R3, R2, UR7, RZ ;  /* 0x0000000702037c24 */ /* 0x002fca000f8e02ff */
[----:B------:R-:W-:-:S05]  /*1c40*/  IADD3 R18, P0, R3, R18, RZ ;  /* 0x0000001203127210 */ /* 0x000fca0007f1e0ff */
[----:B------:R-:W-:Y:S01]  /*1c50*/  IMAD.X R19, RZ, RZ, R19, P0 ;  /* 0x000000ffff137224 */ /* 0x000fe200000e0613 */
[----:B------:R-:W-:-:S04]  /*1c60*/  ISETP.GE.U32.AND P0, PT, R18, UR8, PT ;  /* 0x0000000812007c0c */ /* 0x000fc8000bf06070 */
[----:B------:R-:W-:-:S13]  /*1c70*/  ISETP.GE.AND.EX P0, PT, R19, UR9, PT, P0 ;  /* 0x0000000913007c0c */ /* 0x000fda000bf06300 */
[----:B------:R-:W-:Y:S05]  /*1c80*/  @!P0 BRA `(.L_x_179) ;  /* 0xffffffe400508947 */ /* 0x000fea000383ffff */
[----:B------:R-:W-:Y:S05]  /*1c90*/  EXIT ;  /* 0x000000000000794d */ /* 0x000fea0003800000 */
        .weak           $__internal_3_$__cuda_sm20_div_s64
        .type           $__internal_3_$__cuda_sm20_div_s64,@function
        .size           $__internal_3_$__cuda_sm20_div_s64,(.L_x_727 - $__internal_3_$__cuda_sm20_div_s64)
$__internal_3_$__cuda_sm20_div_s64:
        /* <DEDUP_REMOVED lines=8> */
[----:B0-----:R-:W-:-:S06]  /*1d20*/  IADD3 R22, R29, 0x1ffffffe, RZ ;  /* 0x1ffffffe1d167810 */ /* 0x001fcc0007ffe0ff */
[----:B------:R-:W0:Y:S02]  /*1d30*/  F2I.U64.TRUNC R22, R22 ;  /* 0x0000001600167311 */ /* 0x000e24000020d800 */
[----:B0-----:R-:W-:-:S04]  /*1d40*/  IMAD.WIDE.U32 R24, R22, R6, RZ ;  /* 0x0000000616187225 */ /* 0x001fc800078e00ff */
[----:B------:R-:W-:Y:S01]  /*1d50*/  IMAD R25, R22, R7, R25 ;  /* 0x0000000716197224 */ /* 0x000fe200078e0219 */
[----:B------:R-:W-:-:S03]  /*1d60*/  IADD3 R31, P0, RZ, -R24, RZ ;  /* 0x80000018ff1f7210 */ /* 0x000fc60007f1e0ff */
[----:B------:R-:W-:Y:S02]  /*1d70*/  IMAD R25, R23, R6, R25 ;  /* 0x0000000617197224 */ /* 0x000fe400078e0219 */
[----:B------:R-:W-:-:S04]  /*1d80*/  IMAD.HI.U32 R24, R22, R31, RZ ;  /* 0x0000001f16187227 */ /* 0x000fc800078e00ff */
[----:B------:R-:W-:Y:S02]  /*1d90*/  IMAD.X R33, RZ, RZ, ~R25, P0 ;  /* 0x000000ffff217224 */ /* 0x000fe400000e0e19 */
[----:B------:R-:W-:Y:S02]  /*1da0*/  IMAD.MOV.U32 R25, RZ, RZ, R22 ;  /* 0x000000ffff197224 */ /* 0x000fe400078e0016 */
[-C--:B------:R-:W-:Y:S02]  /*1db0*/  IMAD R29, R23, R33.reuse, RZ ;  /* 0x00000021171d7224 */ /* 0x080fe400078e02ff */
[----:B------:R-:W-:-:S04]  /*1dc0*/  IMAD.WIDE.U32 R24, P0, R22, R33, R24 ;  /* 0x0000002116187225 */ /* 0x000fc80007800018 */
[----:B------:R-:W-:-:S04]  /*1dd0*/  IMAD.HI.U32 R33, R23, R33, RZ ;  /* 0x0000002117217227 */ /* 0x000fc800078e00ff */
[----:B------:R-:W-:-:S05]  /*1de0*/  IMAD.HI.U32 R24, P1, R23, R31, R24 ;  /* 0x0000001f17187227 */ /* 0x000fca0007820018 */
[----:B------:R-:W-:Y:S02]  /*1df0*/  IADD3 R25, P2, R29, R24, RZ ;  /* 0x000000181d197210 */ /* 0x000fe40007f5e0ff */
[----:B------:R-:W-:Y:S02]  /*1e00*/  IADD3.X R24, R33, R23, RZ, P0, !PT ;  /* 0x0000001721187210 */ /* 0x000fe400007fe4ff */
[----:B------:R-:W-:Y:S01]  /*1e10*/  IADD3 R33, P4, RZ, -R28, RZ ;  /* 0x8000001cff217210 */ /* 0x000fe20007f9e0ff */
[----:B------:R-:W-:Y:S01]  /*1e20*/  IMAD.WIDE.U32 R22, R25, R6, RZ ;  /* 0x0000000619167225 */ /* 0x000fe200078e00ff */
[----:B------:R-:W-:Y:S02]  /*1e30*/  IADD3.X R29, RZ, RZ, R24, P2, P1 ;  /* 0x000000ffff1d7210 */ /* 0x000fe400017e2418 */
[----:B------:R-:W-:Y:S01]  /*1e40*/  SEL R33, R33, R28, !P3 ;  /* 0x0000001c21217207 */ /* 0x000fe20005800000 */
[----:B------:R-:W-:Y:S01]  /*1e50*/  IMAD R23, R25, R7, R23 ;  /* 0x0000000719177224 */ /* 0x000fe200078e0217 */
[----:B------:R-:W-:Y:S01]  /*1e60*/  IADD3 R31, P0, RZ, -R22, RZ ;  /* 0x80000016ff1f7210 */ /* 0x000fe20007f1e0ff */
[----:B------:R-:W-:-:S02]  /*1e70*/  IMAD.X R28, RZ, RZ, ~R9, P4 ;  /* 0x000000ffff1c7224 */ /* 0x000fc400020e0e09 */
[----:B------:R-:W-:Y:S02]  /*1e80*/  IMAD R23, R29, R6, R23 ;  /* 0x000000061d177224 */ /* 0x000fe400078e0217 */
[----:B------:R-:W-:Y:S01]  /*1e90*/  IMAD.HI.U32 R24, R25, R31, RZ ;  /* 0x0000001f19187227 */ /* 0x000fe200078e00ff */
[-C--:B------:R-:W-:Y:S02]  /*1ea0*/  SEL R28, R28, R9.reuse, !P3 ;  /* 0x000000091c1c7207 */ /* 0x080fe40005800000 */
[----:B------:R-:W-:Y:S01]  /*1eb0*/  LOP3.LUT R9, R5, R9, RZ, 0x3c, !PT ;  /* 0x0000000905097212 */ /* 0x000fe200078e3cff */
[----:B------:R-:W-:Y:S02]  /*1ec0*/  IMAD.X R22, RZ, RZ, ~R23, P0 ;  /* 0x000000ffff167224 */ /* 0x000fe400000e0e17 */
[----:B------:R-:W-:Y:S02]  /*1ed0*/  IMAD.MOV.U32 R23, RZ, RZ, RZ ;  /* 0x000000ffff177224 */ /* 0x000fe400078e00ff */
[----:B------:R-:W-:-:S04]  /*1ee0*/  IMAD.WIDE.U32 R24, P0, R25, R22, R24 ;  /* 0x0000001619187225 */ /* 0x000fc80007800018 */
[----:B------:R-:W-:-:S04]  /*1ef0*/  IMAD.HI.U32 R25, P1, R29, R31, R24 ;  /* 0x0000001f1d197227 */ /* 0x000fc80007820018 */
[CC--:B------:R-:W-:Y:S02]  /*1f00*/  IMAD R24, R29.reuse, R22.reuse, RZ ;  /* 0x000000161d187224 */ /* 0x0c0fe400078e02ff */
[----:B------:R-:W-:-:S03]  /*1f10*/  IMAD.HI.U32 R22, R29, R22, RZ ;  /* 0x000000161d167227 */ /* 0x000fc600078e00ff */
[----:B------:R-:W-:Y:S02]  /*1f20*/  IADD3 R25, P2, R24, R25, RZ ;  /* 0x0000001918197210 */ /* 0x000fe40007f5e0ff */
[----:B------:R-:W-:-:S03]  /*1f30*/  IADD3.X R29, R22, R29, RZ, P0, !PT ;  /* 0x0000001d161d7210 */ /* 0x000fc600007fe4ff */
[----:B------:R-:W-:Y:S01]  /*1f40*/  IMAD.HI.U32 R22, R25, R33, RZ ;  /* 0x0000002119167227 */ /* 0x000fe200078e00ff */
        /* <DEDUP_REMOVED lines=13> */
[CC--:B------:R-:W-:Y:S02]  /*2020*/  ISETP.GE.U32.AND P0, PT, R33.reuse, R6.reuse, PT ;  /* 0x000000062100720c */ /* 0x0c0fe40003f06070 */
[----:B------:R-:W-:Y:S01]  /*2030*/  IADD3.X R24, RZ, R29, RZ, P2, !PT ;  /* 0x0000001dff187210 */ /* 0x000fe200017fe4ff */
[----:B------:R-:W-:Y:S01]  /*2040*/  IMAD.X R35, R28, 0x1, ~R23, P1 ;  /* 0x000000011c237824 */ /* 0x000fe200008e0e17 */
[----:B------:R-:W-:-:S04]  /*2050*/  IADD3 R23, P1, R33, -R6, RZ ;  /* 0x8000000621177210 */ /* 0x000fc80007f3e0ff */
[C---:B------:R-:W-:Y:S01]  /*2060*/  ISETP.GE.U32.AND.EX P0, PT, R35.reuse, R7, PT, P0 ;  /* 0x000000072300720c */ /* 0x040fe20003f06100 */
[----:B------:R-:W-:-:S03]  /*2070*/  IMAD.X R31, R35, 0x1, ~R7, P1 ;  /* 0x00000001231f7824 */ /* 0x000fc600008e0e07 */
[----:B------:R-:W-:Y:S02]  /*2080*/  SEL R23, R23, R33, P0 ;  /* 0x0000002117177207 */ /* 0x000fe40000000000 */
[----:B------:R-:W-:Y:S02]  /*2090*/  SEL R25, R22, R25, P0 ;  /* 0x0000001916197207 */ /* 0x000fe40000000000 */
[----:B------:R-:W-:Y:S02]  /*20a0*/  SEL R31, R31, R35, P0 ;  /* 0x000000231f1f7207 */ /* 0x000fe40000000000 */
[----:B------:R-:W-:Y:S02]  /*20b0*/  ISETP.GE.U32.AND P1, PT, R23, R6, PT ;  /* 0x000000061700720c */ /* 0x000fe40003f26070 */
[----:B------:R-:W-:Y:S02]  /*20c0*/  SEL R6, R24, R29, P0 ;  /* 0x0000001d18067207 */ /* 0x000fe40000000000 */
[----:B------:R-:W-:-:S02]  /*20d0*/  IADD3 R28, P2, R25, 0x1, RZ ;  /* 0x00000001191c7810 */ /* 0x000fc40007f5e0ff */
[----:B------:R-:W-:Y:S02]  /*20e0*/  ISETP.GE.U32.AND.EX P0, PT, R31, R7, PT, P1 ;  /* 0x000000071f00720c */ /* 0x000fe40003f06110 */
[----:B------:R-:W-:Y:S01]  /*20f0*/  ISETP.GE.AND P1, PT, R9, RZ, PT ;  /* 0x000000ff0900720c */ /* 0x000fe20003f26270 */
[----:B------:R-:W-:Y:S01]  /*2100*/  IMAD.X R29, RZ, RZ, R6, P2 ;  /* 0x000000ffff1d7224 */ /* 0x000fe200010e0606 */
[----:B------:R-:W-:-:S04]  /*2110*/  SEL R28, R28, R25, P0 ;  /* 0x000000191c1c7207 */ /* 0x000fc80000000000 */
        /* <DEDUP_REMOVED lines=8> */
[----:B------:R-:W-:Y:S02]  /*21a0*/  MOV R6, R4 ;  /* 0x0000000400067202 */ /* 0x000fe40000000f00 */
[----:B------:R-:W-:Y:S02]  /*21b0*/  SEL R28, R28, 0xffffffff, P0 ;  /* 0xffffffff1c1c7807 */ /* 0x000fe40000000000 */
[----:B------:R-:W-:Y:S01]  /*21c0*/  SEL R29, R29, 0xffffffff, P0 ;  /* 0xffffffff1d1d7807 */ /* 0x000fe20000000000 */
[----:B------:R-:W-:Y:S06]  /*21d0*/  RET.REL.NODEC R6 `(_ZN2at6native14vol2col_kernelIN3c108BFloat16EEEvlPKT_iiiiiiiiiiiiiiiiiiPS4_) ;  /* 0xffffffdc06887950 */ /* 0x000fec0003c3ffff */
.L_x_180:
        /* <DEDUP_REMOVED lines=10> */
.L_x_727:


//--------------------- .text._ZN2at6native13col2im_kernelIN3c104HalfES3_EEvlPKT_llllllllllllPS4_ --------------------------
	.section	.text._ZN2at6native13col2im_kernelIN3c104HalfES3_EEvlPKT_llllllllllllPS4_,"ax",@progbits
	.align	128
        .global         _ZN2at6native13col2im_kernelIN3c104HalfES3_EEvlPKT_llllllllllllPS4_
        .type           _ZN2at6native13col2im_kernelIN3c104HalfES3_EEvlPKT_llllllllllllPS4_,@function
        .size           _ZN2at6native13col2im_kernelIN3c104HalfES3_EEvlPKT_llllllllllllPS4_,(.L_x_729 - _ZN2at6native13col2im_kernelIN3c104HalfES3_EEvlPKT_llllllllllllPS4_)
        .other          _ZN2at6native13col2im_kernelIN3c104HalfES3_EEvlPKT_llllllllllllPS4_,@"STO_CUDA_ENTRY STV_DEFAULT"
_ZN2at6native13col2im_kernelIN3c104HalfES3_EEvlPKT_llllllllllllPS4_:
.text._ZN2at6native13col2im_kernelIN3c104HalfES3_EEvlPKT_llllllllllllPS4_:
        /* <DEDUP_REMOVED lines=18> */
.L_x_292:
        /* <DEDUP_REMOVED lines=12> */
[----:B------:R-:W-:Y:S05]  /*01e0*/  CALL.REL.NOINC `($__internal_4_$__cuda_sm20_div_s64) ;  /* 0x00000058008c7944 */ /* 0x000fea0003c00000 */
        /* <DEDUP_REMOVED lines=9> */
.L_x_182:
        /* <DEDUP_REMOVED lines=23> */
.L_x_183:
[----:B------:R-:W-:Y:S05]  /*03f0*/  BSYNC B0 ;  /* 0x0000000000007941 */ /* 0x000fea0003800000 */
.L_x_181:
        /* <DEDUP_REMOVED lines=14> */
[----:B------:R-:W-:Y:S05]  /*04e0*/  CALL.REL.NOINC `($__internal_5_$__cuda_sm20_rem_s64) ;  /* 0x0000005c001c7944 */ /* 0x000fea0003c00000 */
[----:B------:R-:W-:Y:S01]  /*04f0*/  IMAD.MOV.U32 R4, RZ, RZ, R38 ;  /* 0x000000ffff047224 */ /* 0x000fe200078e0026 */
[----:B------:R-:W-:Y:S01]  /*0500*/  MOV R5, R39 ;  /* 0x0000002700057202 */ /* 0x000fe20000000f00 */
[----:B------:R-:W-:Y:S06]  /*0510*/  BRA `(.L_x_186) ;  /* 0x0000000000507947 */ /* 0x000fec0003800000 */
.L_x_185:
        /* <DEDUP_REMOVED lines=20> */
.L_x_186:
[----:B------:R-:W-:Y:S05]  /*0660*/  BSYNC B0 ;  /* 0x0000000000007941 */ /* 0x000fea0003800000 */
.L_x_184:
        /* <DEDUP_REMOVED lines=16> */
[----:B------:R-:W-:Y:S05]  /*0770*/  CALL.REL.NOINC `($__internal_4_$__cuda_sm20_div_s64) ;  /* 0x0000005400287944 */ /* 0x000fea0003c00000 */
[----:B------:R-:W-:Y:S01]  /*0780*/  IMAD.MOV.U32 R30, RZ, RZ, R36 ;  /* 0x000000ffff1e7224 */ /* 0x000fe200078e0024 */
[----:B------:R-:W-:Y:S01]  /*0790*/  MOV R31, R37 ;  /* 0x00000025001f7202 */ /* 0x000fe20000000f00 */
[----:B------:R-:W-:Y:S06]  /*07a0*/  BRA `(.L_x_189) ;  /* 0x00000000004c7947 */ /* 0x000fec0003800000 */
.L_x_188:
        /* <DEDUP_REMOVED lines=19> */
.L_x_189:
[----:B------:R-:W-:Y:S05]  /*08e0*/  BSYNC B0 ;  /* 0x0000000000007941 */ /* 0x000fea0003800000 */
.L_x_187:
        /* <DEDUP_REMOVED lines=26> */
[----:B------:R-:W-:Y:S05]  /*0a90*/  CALL.REL.NOINC `($__internal_4_$__cuda_sm20_div_s64) ;  /* 0x0000005000607944 */ /* 0x000fea0003c00000 */
[----:B------:R-:W-:Y:S05]  /*0aa0*/  BRA `(.L_x_194) ;  /* 0x0000000000507947 */ /* 0x000fea0003800000 */
.L_x_193:
        /* <DEDUP_REMOVED lines=20> */
.L_x_194:
[----:B------:R-:W-:Y:S05]  /*0bf0*/  BSYNC B1 ;  /* 0x0000000000017941 */ /* 0x000fea0003800000 */
.L_x_192:
[----:B------:R-:W-:-:S04]  /*0c00*/  IADD3 R6, P0, R36, 0x1, RZ ;  /* 0x0000000124067810 */ /* 0x000fc80007f1e0ff */
[----:B------:R-:W-:-:S09]  /*0c10*/  IADD3.X R7, RZ, R37, RZ, P0, !PT ;  /* 0x00000025ff077210 */ /* 0x000fd200007fe4ff */
.L_x_191:
[----:B------:R-:W-:Y:S05]  /*0c20*/  BSYNC B0 ;  /* 0x0000000000007941 */ /* 0x000fea0003800000 */
.L_x_190:
        /* <DEDUP_REMOVED lines=11> */
[----:B------:R-:W-:Y:S05]  /*0ce0*/  CALL.REL.NOINC `($__internal_4_$__cuda_sm20_div_s64) ;  /* 0x0000004c00cc7944 */ /* 0x000fea0003c00000 */
[----:B------:R-:W-:Y:S01]  /*0cf0*/  IMAD.MOV.U32 R28, RZ, RZ, R36 ;  /* 0x000000ffff1c7224 */ /* 0x000fe200078e0024 */
[----:B------:R-:W-:Y:S01]  /*0d00*/  MOV R29, R37 ;  /* 0x00000025001d7202 */ /* 0x000fe20000000f00 */
[----:B------:R-:W-:Y:S06]  /*0d10*/  BRA `(.L_x_197) ;  /* 0x0000000000507947 */ /* 0x000fec0003800000 */
.L_x_196:
        /* <DEDUP_REMOVED lines=20> */
.L_x_197:
[----:B------:R-:W-:Y:S05]  /*0e60*/  BSYNC B0 ;  /* 0x0000000000007941 */ /* 0x000fea0003800000 */
.L_x_195:
        /* <DEDUP_REMOVED lines=28> */
.L_x_201:
        /* <DEDUP_REMOVED lines=20> */
.L_x_202:
[----:B------:R-:W-:Y:S05]  /*1170*/  BSYNC B1 ;  /* 0x0000000000017941 */ /* 0x000fea0003800000 */
.L_x_200:
[----:B------:R-:W-:-:S04]  /*1180*/  IADD3 R8, P0, R36, 0x1, RZ ;  /* 0x0000000124087810 */ /* 0x000fc80007f1e0ff */
[----:B------:R-:W-:-:S09]  /*1190*/  IADD3.X R9, RZ, R37, RZ, P0, !PT ;  /* 0x00000025ff097210 */ /* 0x000fd200007fe4ff */
.L_x_199:
[----:B------:R-:W-:Y:S05]  /*11a0*/  BSYNC B0 ;  /* 0x0000000000007941 */ /* 0x000fea0003800000 */
.L_x_198:
        /* <DEDUP_REMOVED lines=12> */
[----:B------:R-:W-:Y:S05]  /*1270*/  BRA `(.L_x_205) ;  /* 0x0000000000507947 */ /* 0x000fea0003800000 */
.L_x_204:
        /* <DEDUP_REMOVED lines=20> */
.L_x_205:
[----:B------:R-:W-:Y:S05]  /*13c0*/  BSYNC B0 ;  /* 0x0000000000007941 */ /* 0x000fea0003800000 */
.L_x_203:
        /* <DEDUP_REMOVED lines=38> */
.L_x_291:
        /* <DEDUP_REMOVED lines=29> */
[----:B------:R-:W-:Y:S05]  /*1800*/  CALL.REL.NOINC `($__internal_5_$__cuda_sm20_rem_s64) ;  /* 0x0000004800547944 */ /* 0x000fea0003c00000 */
[----:B------:R-:W-:Y:S01]  /*1810*/  IMAD.MOV.U32 R22, RZ, RZ, R38 ;  /* 0x000000ffff167224 */ /* 0x000fe200078e0026 */
[----:B------:R-:W-:Y:S01]  /*1820*/  MOV R23, R39 ;  /* 0x0000002700177202 */ /* 0x000fe20000000f00 */
[----:B------:R-:W-:Y:S06]  /*1830*/  BRA `(.L_x_212) ;  /* 0x00000000004c7947 */ /* 0x000fec0003800000 */
.L_x_211:
        /* <DEDUP_REMOVED lines=19> */
.L_x_212:
[----:B------:R-:W-:Y:S05]  /*1970*/  BSYNC B2 ;  /* 0x0000000000027941 */ /* 0x000fea0003800000 */
.L_x_210:
        /* <DEDUP_REMOVED lines=22> */
[----:B------:R-:W-:-:S04]  /*1ae0*/  ISETP.NE.U32.AND P2, PT, R38, RZ, PT ;  /* 0x000000ff2600720c */ /* 0x000fc80003f45070 */
[----:B------:R-:W-:Y:S01]  /*1af0*/  ISETP.NE.AND.EX P2, PT, R39, RZ, PT, P2 ;  /* 0x000000ff2700720c */ /* 0x000fe20003f45320 */
[----:B------:R-:W-:-:S12]  /*1b00*/  BRA `(.L_x_219) ;  /* 0x0000000000507947 */ /* 0x000fd80003800000 */
.L_x_218:
        /* <DEDUP_REMOVED lines=20> */
.L_x_219:
[----:B------:R-:W-:Y:S05]  /*1c50*/  BSYNC B4 ;  /* 0x0000000000047941 */ /* 0x000fea0003800000 */
.L_x_217:
        /* <DEDUP_REMOVED lines=10> */
[----:B------:R-:W-:Y:S01]  /*1d00*/  MOV R18, R36 ;  /* 0x0000002400127202 */ /* 0x000fe20000000f00 */
[----:B------:R-:W-:Y:S01]  /*1d10*/  IMAD.MOV.U32 R19, RZ, RZ, R37 ;  /* 0x000000ffff137224 */ /* 0x000fe200078e0025 */
[----:B------:R-:W-:Y:S06]  /*1d20*/  BRA `(.L_x_222) ;  /* 0x0000000000507947 */ /* 0x000fec0003800000 */
.L_x_221:
        /* <DEDUP_REMOVED lines=20> */
.L_x_222:
[----:B------:R-:W-:Y:S05]  /*1e70*/  BSYNC B4 ;  /* 0x0000000000047941 */ /* 0x000fea0003800000 */
.L_x_220:
        /* <DEDUP_REMOVED lines=10> */
.L_x_224:
        /* <DEDUP_REMOVED lines=20> */
.L_x_225:
[----:B------:R-:W-:Y:S05]  /*2060*/  BSYNC B4 ;  /* 0x0000000000047941 */ /* 0x000fea0003800000 */
.L_x_223:
        /* <DEDUP_REMOVED lines=26> */
[----:B------:R-:W-:Y:S02]  /*2210*/  HADD2.F32 R2, -RZ, R2.H0_H0 ;  /* 0x20000002ff027230 */ /* 0x000fe40000004100 */
[----:B--2---:R-:W-:-:S05]  /*2220*/  HADD2.F32 R21, -RZ, R18.H0_H0 ;  /* 0x20000012ff157230 */ /* 0x004fca0000004100 */
[----:B------:R-:W-:-:S05]  /*2230*/  FADD.FTZ R2, R2, R21 ;  /* 0x0000001502027221 */ /* 0x000fca0000010000 */
[----:B------:R-:W-:-:S07]  /*2240*/  F2FP.F16.F32.PACK_AB R2, RZ, R2 ;  /* 0x00000002ff02723e */ /* 0x000fce00000000ff */
.L_x_216:
[----:B------:R-:W-:Y:S05]  /*2250*/  BSYNC B3 ;  /* 0x0000000000037941 */ /* 0x000fea0003800000 */
.L_x_215:
[----:B------:R-:W-:Y:S02]  /*2260*/  ISETP.NE.U32.AND P1, PT, R16, 0x1, PT ;  /* 0x000000011000780c */ /* 0x000fe40003f25070 */
[----:B------:R-:W-:Y:S02]  /*2270*/  IADD3 R18, P2, R6, 0x1, RZ ;  /* 0x0000000106127810 */ /* 0x000fe40007f5e0ff */
[----:B------:R-:W-:-:S03]  /*2280*/  ISETP.NE.AND.EX P1, PT, RZ, RZ, PT, P1 ;  /* 0x000000ffff00720c */ /* 0x000fc60003f25310 */
[----:B------:R-:W-:-:S10]  /*2290*/  IMAD.X R19, RZ, RZ, R7, P2 ;  /* 0x000000ffff137224 */ /* 0x000fd400010e0607 */
        /* <DEDUP_REMOVED lines=20> */
.L_x_229:
        /* <DEDUP_REMOVED lines=20> */
.L_x_230:
[----:B------:R-:W-:Y:S05]  /*2520*/  BSYNC B4 ;  /* 0x0000000000047941 */ /* 0x000fea0003800000 */
.L_x_228:
        /* <DEDUP_REMOVED lines=9> */
[----:B------:R-:W-:Y:S05]  /*25c0*/  CALL.REL.NOINC `($__internal_4_$__cuda_sm20_div_s64) ;  /* 0x0000003400947944 */ /* 0x000fea0003c00000 */
[----:B------:R-:W-:Y:S02]  /*25d0*/  IMAD.MOV.U32 R18, RZ, RZ, R36 ;  /* 0x000000ffff127224 */ /* 0x000fe400078e0024 */
[----:B------:R-:W-:Y:S01]  /*25e0*/  IMAD.MOV.U32 R19, RZ, RZ, R37 ;  /* 0x000000ffff137224 */ /* 0x000fe200078e0025 */
[----:B------:R-:W-:Y:S06]  /*25f0*/  BRA `(.L_x_233) ;  /* 0x0000000000507947 */ /* 0x000fec0003800000 */
.L_x_232:
        /* <DEDUP_REMOVED lines=20> */
.L_x_233:
[----:B------:R-:W-:Y:S05]  /*2740*/  BSYNC B4 ;  /* 0x0000000000047941 */ /* 0x000fea0003800000 */
.L_x_231:
        /* <DEDUP_REMOVED lines=10> */
.L_x_235:
        /* <DEDUP_REMOVED lines=20> */
.L_x_236:
[----:B------:R-:W-:Y:S05]  /*2930*/  BSYNC B4 ;  /* 0x0000000000047941 */ /* 0x000fea0003800000 */
.L_x_234:
        /* <DEDUP_REMOVED lines=19> */
[----:B------:R-:W-:Y:S02]  /*2a70*/  ULDC.64 UR8, c[0x0][0x278] ;  /* 0x00009e0000087ab9 */ /* 0x000fe40000000a00 */
[----:B------:R-:W-:Y:S01]  /*2a80*/  IMAD.IADD R4, R21, 0x1, R19 ;  /* 0x0000000115047824 */ /* 0x000fe200078e0213 */
[----:B------:R-:W-:-:S03]  /*2a90*/  IADD3.X R19, RZ, R7, RZ, P1, !PT ;  /* 0x00000007ff137210 */ /* 0x000fc60000ffe4ff */
        /* <DEDUP_REMOVED lines=8> */
[----:B------:R-:W-:Y:S02]  /*2b20*/  HADD2.F32 R19, -RZ, R2.H0_H0 ;  /* 0x20000002ff137230 */ /* 0x000fe40000004100 */
[----:B--2---:R-:W-:-:S05]  /*2b30*/  HADD2.F32 R2, -RZ, R20.H0_H0 ;  /* 0x20000014ff027230 */ /* 0x004fca0000004100 */
[----:B------:R-:W-:-:S05]  /*2b40*/  FADD.FTZ R2, R19, R2 ;  /* 0x0000000213027221 */ /* 0x000fca0000010000 */
[----:B------:R-:W-:-:S07]  /*2b50*/  F2FP.F16.F32.PACK_AB R2, RZ, R2 ;  /* 0x00000002ff02723e */ /* 0x000fce00000000ff */
.L_x_227:
[----:B------:R-:W-:Y:S05]  /*2b60*/  BSYNC B3 ;  /* 0x0000000000037941 */ /* 0x000fea0003800000 */
.L_x_226:
        /* <DEDUP_REMOVED lines=26> */
.L_x_238:
        /* <DEDUP_REMOVED lines=20> */
.L_x_239:
[----:B------:R-:W-:Y:S05]  /*2e50*/  BSYNC B3 ;  /* 0x0000000000037941 */ /* 0x000fea0003800000 */
.L_x_237:
[----:B------:R-:W-:-:S05]  /*2e60*/  IADD3 R18, P3, R6, 0x3, RZ ;  /* 0x0000000306127810 */ /* 0x000fca0007f7e0ff */
[----:B------:R-:W-:Y:S01]  /*2e70*/  IMAD.X R19, RZ, RZ, R7, P3 ;  /* 0x000000ffff137224 */ /* 0x000fe200018e0607 */
[----:B------:R-:W-:Y:S07]  /*2e80*/  @P2 BRA `(.L_x_214) ;  /* 0x0000000400902947 */ /* 0x000fee0003800000 */
        /* <DEDUP_REMOVED lines=12> */
.L_x_241:
        /* <DEDUP_REMOVED lines=20> */
.L_x_242:
[----:B------:R-:W-:Y:S05]  /*3090*/  BSYNC B3 ;  /* 0x0000000000037941 */ /* 0x000fea0003800000 */
.L_x_240:
        /* <DEDUP_REMOVED lines=10> */
.L_x_244:
        /* <DEDUP_REMOVED lines=9> */
[----:B------:R-:W-:-:S04]  /*31d0*/  IMAD.HI.U32 R36, R21, R37, R20 ;  /* 0x0000002515247227 */ /* 0x000fc800078e0014 */
[----:B------:R-:W-:Y:S02]  /*31e0*/  IMAD.MOV.U32 R37, RZ, RZ, RZ ;  /* 0x000000ffff257224 */ /* 0x000fe400078e00ff */
[----:B------:R-:W-:-:S05]  /*31f0*/  IMAD.HI.U32 R36, R36, R11, RZ ;  /* 0x0000000b24247227 */ /* 0x000fca00078e00ff */
        /* <DEDUP_REMOVED lines=8> */
.L_x_245:
[----:B------:R-:W-:Y:S05]  /*3280*/  BSYNC B3 ;  /* 0x0000000000037941 */ /* 0x000fea0003800000 */
.L_x_243:
        /* <DEDUP_REMOVED lines=30> */
[----:B------:R-:W-:Y:S01]  /*3470*/  HADD2.F32 R19, -RZ, R2.H0_H0 ;  /* 0x20000002ff137230 */ /* 0x000fe20000004100 */
[----:B------:R-:W-:Y:S01]  /*3480*/  IADD3 R18, P1, R6, 0x3, RZ ;  /* 0x0000000306127810 */ /* 0x000fe20007f3e0ff */
[----:B--2---:R-:W-:-:S05]  /*3490*/  HADD2.F32 R2, -RZ, R20.H0_H0 ;  /* 0x20000014ff027230 */ /* 0x004fca0000004100 */
[----:B------:R-:W-:Y:S01]  /*34a0*/  FADD.FTZ R2, R19, R2 ;  /* 0x0000000213027221 */ /* 0x000fe20000010000 */
[----:B------:R-:W-:-:S04]  /*34b0*/  IMAD.X R19, RZ, RZ, R7, P1 ;  /* 0x000000ffff137224 */ /* 0x000fc800008e0607 */
[----:B------:R-:W-:-:S07]  /*34c0*/  F2FP.F16.F32.PACK_AB R2, RZ, R2 ;  /* 0x00000002ff02723e */ /* 0x000fce00000000ff */
.L_x_214:
[----:B------:R-:W-:Y:S05]  /*34d0*/  BSYNC B2 ;  /* 0x0000000000027941 */ /* 0x000fea0003800000 */
.L_x_213:
        /* <DEDUP_REMOVED lines=49> */
.L_x_290:
        /* <DEDUP_REMOVED lines=19> */
.L_x_249:
        /* <DEDUP_REMOVED lines=20> */
.L_x_250:
[----:B------:R-:W-:Y:S05]  /*3a60*/  BSYNC B3 ;  /* 0x0000000000037941 */ /* 0x000fea0003800000 */
.L_x_248:
        /* <DEDUP_REMOVED lines=13> */
.L_x_252:
        /* <DEDUP_REMOVED lines=20> */
.L_x_253:
[----:B------:R-:W-:Y:S05]  /*3c80*/  BSYNC B3 ;  /* 0x0000000000037941 */ /* 0x000fea0003800000 */
.L_x_251:
        /* <DEDUP_REMOVED lines=13> */
.L_x_255:
        /* <DEDUP_REMOVED lines=20> */
.L_x_256:
[----:B------:R-:W-:Y:S05]  /*3ea0*/  BSYNC B3 ;  /* 0x0000000000037941 */ /* 0x000fea0003800000 */
.L_x_254:
        /* <DEDUP_REMOVED lines=22> */
[----:B------:R-:W-:Y:S02]  /*4010*/  HADD2.F32 R39, -RZ, R2.H0_H0 ;  /* 0x20000002ff277230 */ /* 0x000fe40000004100 */
[----:B--2---:R-:W-:-:S05]  /*4020*/  HADD2.F32 R2, -RZ, R36.H0_H0 ;  /* 0x20000024ff027230 */ /* 0x004fca0000004100 */
[----:B------:R-:W-:-:S05]  /*4030*/  FADD.FTZ R2, R39, R2 ;  /* 0x0000000227027221 */ /* 0x000fca0000010000 */
[----:B------:R-:W-:-:S07]  /*4040*/  F2FP.F16.F32.PACK_AB R2, RZ, R2 ;  /* 0x00000002ff02723e */ /* 0x000fce00000000ff */
.L_x_247:
[----:B------:R-:W-:Y:S05]  /*4050*/  BSYNC B2 ;  /* 0x0000000000027941 */ /* 0x000fea0003800000 */
.L_x_246:
        /* <DEDUP_REMOVED lines=17> */
.L_x_260:
        /* <DEDUP_REMOVED lines=20> */
.L_x_261:
[----:B------:R-:W-:Y:S05]  /*42b0*/  BSYNC B3 ;  /* 0x0000000000037941 */ /* 0x000fea0003800000 */
.L_x_259:
        /* <DEDUP_REMOVED lines=13> */
.L_x_263:
        /* <DEDUP_REMOVED lines=20> */
.L_x_264:
[----:B------:R-:W-:Y:S05]  /*44d0*/  BSYNC B3 ;  /* 0x0000000000037941 */ /* 0x000fea0003800000 */
.L_x_262:
        /* <DEDUP_REMOVED lines=13> */
.L_x_266:
        /* <DEDUP_REMOVED lines=20> */
.L_x_267:
[----:B------:R-:W-:Y:S05]  /*46f0*/  BSYNC B3 ;  /* 0x0000000000037941 */ /* 0x000fea0003800000 */
.L_x_265:
        /* <DEDUP_REMOVED lines=22> */
[----:B------:R-:W-:Y:S02]  /*4860*/  HADD2.F32 R39, -RZ, R2.H0_H0 ;  /* 0x20000002ff277230 */ /* 0x000fe40000004100 */
[----:B--2---:R-:W-:-:S05]  /*4870*/  HADD2.F32 R2, -RZ, R36.H0_H0 ;  /* 0x20000024ff027230 */ /* 0x004fca0000004100 */
[----:B------:R-:W-:-:S05]  /*4880*/  FADD.FTZ R2, R39, R2 ;  /* 0x0000000227027221 */ /* 0x000fca0000010000 */
[----:B------:R-:W-:-:S07]  /*4890*/  F2FP.F16.F32.PACK_AB R2, RZ, R2 ;  /* 0x00000002ff02723e */ /* 0x000fce00000000ff */
.L_x_258:
[----:B------:R-:W-:Y:S05]  /*48a0*/  BSYNC B2 ;  /* 0x0000000000027941 */ /* 0x000fea0003800000 */
.L_x_257:
        /* <DEDUP_REMOVED lines=13> */
[----:B------:R-:W-:Y:S05]  /*4980*/  CALL.REL.NOINC `($__internal_5_$__cuda_sm20_rem_s64) ;  /* 0x0000001400f47944 */ /* 0x000fea0003c00000 */
[----:B------:R-:W-:-:S04]  /*4990*/  ISETP.NE.U32.AND P2, PT, R38, RZ, PT ;  /* 0x000000ff2600720c */ /* 0x000fc80003f45070 */
[----:B------:R-:W-:Y:S01]  /*49a0*/  ISETP.NE.AND.EX P2, PT, R39, RZ, PT, P2 ;  /* 0x000000ff2700720c */ /* 0x000fe20003f45320 */
[----:B------:R-:W-:-:S12]  /*49b0*/  BRA `(.L_x_272) ;  /* 0x0000000000507947 */ /* 0x000fd80003800000 */
.L_x_271:
        /* <DEDUP_REMOVED lines=20> */
.L_x_272:
[----:B------:R-:W-:Y:S05]  /*4b00*/  BSYNC B3 ;  /* 0x0000000000037941 */ /* 0x000fea0003800000 */
.L_x_270:
[----:B------:R-:W-:Y:S05]  /*4b10*/  @P2 BRA `(.L_x_269) ;  /* 0x0000000400702947 */ /* 0x000fea0003800000 */
[----:B------:R-:W-:Y:S04]  /*4b20*/  BSSY B3, `(.L_x_273) ;  /* 0x0000020000037945 */ /* 0x000fe80003800000 */
[----:B------:R-:W-:Y:S05]  /*4b30*/  @!P0 BRA `(.L_x_274) ;  /* 0x0000000000288947 */ /* 0x000fea0003800000 */
[----:B------:R-:W-:Y:S01]  /*4b40*/  ULDC.64 UR8, c[0x0][0x260] ;  /* 0x0000980000087ab9 */ /* 0x000fe20000000a00 */
[----:B------:R-:W-:Y:S01]  /*4b50*/  IMAD.MOV.U32 R52, RZ, RZ, R24 ;  /* 0x000000ffff347224 */ /* 0x000fe200078e0018 */
[----:B------:R-:W-:Y:S01]  /*4b60*/  MOV R50, UR8 ;  /* 0x0000000800327c02 */ /* 0x000fe20008000f00 */
[----:B------:R-:W-:Y:S01]  /*4b70*/  IMAD.U32 R48, RZ, RZ, UR9 ;  /* 0x00000009ff307e24 */ /* 0x000fe2000f8e00ff */
[----:B------:R-:W-:Y:S02]  /*4b80*/  MOV R49, R17 ;  /* 0x0000001100317202 */ /* 0x000fe40000000f00 */
[----:B------:R-:W-:-:S07]  /*4b90*/  MOV R4, 0x4bb0 ;  /* 0x00004bb000047802 */ /* 0x000fce0000000f00 */
[----:B------:R-:W-:Y:S05]  /*4ba0*/  CALL.REL.NOINC `($__internal_4_$__cuda_sm20_div_s64) ;  /* 0x00000010001c7944 */ /* 0x000fea0003c00000 */
[----:B------:R-:W-:Y:S01]  /*4bb0*/  IMAD.MOV.U32 R38, RZ, RZ, R36 ;  /* 0x000000ffff267224 */ /* 0x000fe200078e0024 */
[----:B------:R-:W-:Y:S01]  /*4bc0*/  MOV R39, R37 ;  /* 0x0000002500277202 */ /* 0x000fe20000000f00 */
[----:B------:R-:W-:Y:S06]  /*4bd0*/  BRA `(.L_x_275) ;  /* 0x0000000000507947 */ /* 0x000fec0003800000 */
.L_x_274:
        /* <DEDUP_REMOVED lines=11> */
[----:B------:R-:W-:-:S04]  /*4c90*/  HFMA2.MMA R39, -RZ, RZ, 0, 0 ;  /* 0x00000000ff277435 */ /* 0x000fc800000001ff */
[----:B------:R-:W-:-:S05]  /*4ca0*/  IADD3 R37, -R38, RZ, RZ ;  /* 0x000000ff26257210 */ /* 0x000fca0007ffe1ff */
[----:B------:R-:W-:-:S05]  /*4cb0*/  IMAD R37, R37, UR8, R24 ;  /* 0x0000000825257c24 */ /* 0x000fca000f8e0218 */
[----:B------:R-:W-:-:S13]  /*4cc0*/  ISETP.GE.U32.AND P2, PT, R37, UR8, PT ;  /* 0x0000000825007c0c */ /* 0x000fda000bf46070 */
[----:B------:R-:W-:Y:S01]  /*4cd0*/  @P2 VIADD R37, R37, -UR8 ;  /* 0x8000000825252c36 */ /* 0x000fe20008000000 */
[----:B------:R-:W-:-:S04]  /*4ce0*/  @P2 IADD3 R38, R38, 0x1, RZ ;  /* 0x0000000126262810 */ /* 0x000fc80007ffe0ff */
[----:B------:R-:W-:-:S13]  /*4cf0*/  ISETP.GE.U32.AND P3, PT, R37, UR8, PT ;  /* 0x0000000825007c0c */ /* 0x000fda000bf66070 */
[----:B------:R-:W-:Y:S01]  /*4d00*/  @P3 VIADD R38, R38, 0x1 ;  /* 0x0000000126263836 */ /* 0x000fe20000000000 */
[----:B------:R-:W-:-:S07]  /*4d10*/  @!P4 LOP3.LUT R38, RZ, UR8, RZ, 0x33, !PT ;  /* 0x00000008ff26cc12 */ /* 0x000fce000f8e33ff */
.L_x_275:
[----:B------:R-:W-:Y:S05]  /*4d20*/  BSYNC B3 ;  /* 0x0000000000037941 */ /* 0x000fea0003800000 */
.L_x_273:
        /* <DEDUP_REMOVED lines=12> */
[----:B------:R-:W-:Y:S05]  /*4df0*/  BRA `(.L_x_278) ;  /* 0x0000000000507947 */ /* 0x000fea0003800000 */
.L_x_277:
        /* <DEDUP_REMOVED lines=20> */
.L_x_278:
[----:B------:R-:W-:Y:S05]  /*4f40*/  BSYNC B3 ;  /* 0x0000000000037941 */ /* 0x000fea0003800000 */
.L_x_276:
        /* <DEDUP_REMOVED lines=25> */
.L_x_269:
[----:B------:R-:W-:Y:S05]  /*50e0*/  BSYNC B2 ;  /* 0x0000000000027941 */ /* 0x000fea0003800000 */
.L_x_268:
        /* <DEDUP_REMOVED lines=13> */
[----:B------:R-:W-:Y:S05]  /*51c0*/  CALL.REL.NOINC `($__internal_5_$__cuda_sm20_rem_s64) ;  /* 0x0000000c00e47944 */ /* 0x000fea0003c00000 */
[----:B------:R-:W-:-:S04]  /*51d0*/  ISETP.NE.U32.AND P1, PT, R38, RZ, PT ;  /* 0x000000ff2600720c */ /* 0x000fc80003f25070 */
[----:B------:R-:W-:Y:S01]  /*51e0*/  ISETP.NE.AND.EX P1, PT, R39, RZ, PT, P1 ;  /* 0x000000ff2700720c */ /* 0x000fe20003f25310 */
[----:B------:R-:W-:-:S12]  /*51f0*/  BRA `(.L_x_283) ;  /* 0x0000000000507947 */ /* 0x000fd80003800000 */
.L_x_282:
        /* <DEDUP_REMOVED lines=20> */
.L_x_283:
[----:B------:R-:W-:Y:S05]  /*5340*/  BSYNC B3 ;  /* 0x0000000000037941 */ /* 0x000fea0003800000 */
.L_x_281:
        /* <DEDUP_REMOVED lines=9> */
[----:B------:R-:W-:Y:S05]  /*53e0*/  CALL.REL.NOINC `($__internal_4_$__cuda_sm20_div_s64) ;  /* 0x00000008000c7944 */ /* 0x000fea0003c00000 */
[----:B------:R-:W-:Y:S01]  /*53f0*/  MOV R38, R36 ;  /* 0x0000002400267202 */ /* 0x000fe20000000f00 */
[----:B------:R-:W-:Y:S01]  /*5400*/  IMAD.MOV.U32 R39, RZ, RZ, R37 ;  /* 0x000000ffff277224 */ /* 0x000fe200078e0025 */
[----:B------:R-:W-:Y:S06]  /*5410*/  BRA `(.L_x_286) ;  /* 0x0000000000507947 */ /* 0x000fec0003800000 */
.L_x_285:
        /* <DEDUP_REMOVED lines=20> */
.L_x_286:
[----:B------:R-:W-:Y:S05]  /*5560*/  BSYNC B3 ;  /* 0x0000000000037941 */ /* 0x000fea0003800000 */
.L_x_284:
        /* <DEDUP_REMOVED lines=12> */
[----:B------:R-:W-:Y:S05]  /*5630*/  BRA `(.L_x_289) ;  /* 0x0000000000507947 */ /* 0x000fea0003800000 */
.L_x_288:
        /* <DEDUP_REMOVED lines=20> */
.L_x_289:
[----:B------:R-:W-:Y:S05]  /*5780*/  BSYNC B3 ;  /* 0x0000000000037941 */ /* 0x000fea0003800000 */
.L_x_287:
        /* <DEDUP_REMOVED lines=25> */
.L_x_280:
[----:B------:R-:W-:Y:S05]  /*5920*/  BSYNC B2 ;  /* 0x0000000000027941 */ /* 0x000fea0003800000 */
.L_x_279:
        /* <DEDUP_REMOVED lines=25> */
.L_x_209:
[----:B------:R-:W-:Y:S05]  /*5ac0*/  BSYNC B0 ;  /* 0x0000000000007941 */ /* 0x000fea0003800000 */
.L_x_208:
[----:B------:R-:W-:-:S04]  /*5ad0*/  IADD3 R8, P0, R8, 0x1, RZ ;  /* 0x0000000108087810 */ /* 0x000fc80007f1e0ff */
[----:B------:R-:W-:Y:S02]  /*5ae0*/  IADD3.X R9, RZ, R9, RZ, P0, !PT ;  /* 0x00000009ff097210 */ /* 0x000fe400007fe4ff */
[----:B------:R-:W-:-:S04]  /*5af0*/  ISETP.GE.U32.AND P0, PT, R8, R5, PT ;  /* 0x000000050800720c */ /* 0x000fc80003f06070 */
[----:B------:R-:W-:-:S13]  /*5b00*/  ISETP.GE.AND.EX P0, PT, R9, R10, PT, P0 ;  /* 0x0000000a0900720c */ /* 0x000fda0003f06300 */
[----:B------:R-:W-:Y:S05]  /*5b10*/  @!P0 BRA `(.L_x_291) ;  /* 0xffffffb800c48947 */ /* 0x000fea000383ffff */
.L_x_207:
[----:B------:R-:W-:Y:S05]  /*5b20*/  BSYNC B1 ;  /* 0x0000000000017941 */ /* 0x000fea0003800000 */
.L_x_206:
        /* <DEDUP_REMOVED lines=15> */
        .weak           $__internal_4_$__cuda_sm20_div_s64
        .type           $__internal_4_$__cuda_sm20_div_s64,@function
        .size           $__internal_4_$__cuda_sm20_div_s64,($__internal_5_$__cuda_sm20_rem_s64 - $__internal_4_$__cuda_sm20_div_s64)
$__internal_4_$__cuda_sm20_div_s64:
        /* <DEDUP_REMOVED lines=83> */
[----:B------:R-:W-:Y:S06]  /*6150*/  RET.REL.NODEC R50 `(_ZN2at6native13col2im_kernelIN3c104HalfES3_EEvlPKT_llllllllllllPS4_) ;  /* 0xffffff9c32a87950 */ /* 0x000fec0003c3ffff */
        .weak           $__internal_5_$__cuda_sm20_rem_s64
        .type           $__internal_5_$__cuda_sm20_rem_s64,@function
        .size           $__internal_5_$__cuda_sm20_rem_s64,(.L_x_729 - $__internal_5_$__cuda_sm20_rem_s64)
$__internal_5_$__cuda_sm20_rem_s64:
        /* <DEDUP_REMOVED lines=77> */
[----:B------:R-:W-:Y:S06]  /*6630*/  RET.REL.NODEC R36 `(_ZN2at6native13col2im_kernelIN3c104HalfES3_EEvlPKT_llllllllllllPS4_) ;  /* 0xffffff9824707950 */ /* 0x000fec0003c3ffff */
.L_x_293:
        /* <DEDUP_REMOVED lines=12> */
.L_x_729:


//--------------------- .text._ZN2at6native13vol2im_kernelIN3c104HalfES3_EEvlPKT_jjjjjjjjjjjjjjjjjjjPS4_ --------------------------
	.section	.text._ZN2at6native13vol2im_kernelIN3c104HalfES3_EEvlPKT_jjjjjjjjjjjjjjjjjjjPS4_,"ax",@progbits
	.align	128
        .global         _ZN2at6native13vol2im_kernelIN3c104HalfES3_EEvlPKT_jjjjjjjjjjjjjjjjjjjPS4_
        .type           _ZN2at6native13vol2im_kernelIN3c104HalfES3_EEvlPKT_jjjjjjjjjjjjjjjjjjjPS4_,@function
        .size           _ZN2at6native13vol2im_kernelIN3c104HalfES3_EEvlPKT_jjjjjjjjjjjjjjjjjjjPS4_,(.L_x_745 - _ZN2at6native13vol2im_kernelIN3c104HalfES3_EEvlPKT_jjjjjjjjjjjjjjjjjjjPS4_)
        .other          _ZN2at6native13vol2im_kernelIN3c104HalfES3_EEvlPKT_jjjjjjjjjjjjjjjjjjjPS4_,@"STO_CUDA_ENTRY STV_DEFAULT"
_ZN2at6native13vol2im_kernelIN3c104HalfES3_EEvlPKT_jjjjjjjjjjjjjjjjjjjPS4_:
.text._ZN2at6native13vol2im_kernelIN3c104HalfES3_EEvlPKT_jjjjjjjjjjjjjjjjjjjPS4_:
        /* <DEDUP_REMOVED lines=15> */
.L_x_323:
        /* <DEDUP_REMOVED lines=96> */
.L_x_295:
[----:B------:R-:W-:Y:S05]  /*06f0*/  BSYNC B0 ;  /* 0x0000000000007941 */ /* 0x000fea0003800000 */
.L_x_294:
        /* <DEDUP_REMOVED lines=23> */
.L_x_297:
[----:B------:R-:W-:Y:S05]  /*0870*/  BSYNC B0 ;  /* 0x0000000000007941 */ /* 0x000fea0003800000 */
.L_x_296:
        /* <DEDUP_REMOVED lines=50> */
.L_x_299:
[----:B------:R-:W-:Y:S05]  /*0ba0*/  BSYNC B0 ;  /* 0x0000000000007941 */ /* 0x000fea0003800000 */
.L_x_298:
        /* <DEDUP_REMOVED lines=74> */
.L_x_322:
        /* <DEDUP_REMOVED lines=9> */
.L_x_321:
        /* <DEDUP_REMOVED lines=124> */
[----:B------:R-:W-:Y:S01]  /*18a0*/  IMAD.WIDE.U32 R20, R20, UR7, R18 ;  /* 0x0000000714147c25 */ /* 0x000fe2000f8e0012 */
[----:B------:R-:W-:-:S03]  /*18b0*/  MOV R18, R8 ;  /* 0x0000000800127202 */ /* 0x000fc60000000f00 */
[----:B------:R-:W-:Y:S01]  /*18c0*/  IMAD R31, R31, UR7, RZ ;  /* 0x000000071f1f7c24 */ /* 0x000fe2000f8e02ff */
[----:B------:R-:W-:-:S03]  /*18d0*/  ULDC.64 UR6, c[0x0][0x218] ;  /* 0x0000860000067ab9 */ /* 0x000fc60000000a00 */
[----:B------:R-:W-:Y:S02]  /*18e0*/  IMAD.IADD R31, R21, 0x1, R31 ;  /* 0x00000001151f7824 */ /* 0x000fe400078e021f */
[----:B------:R-:W-:-:S04]  /*18f0*/  IMAD.WIDE.U32 R20, R20, R24, R18 ;  /* 0x0000001814147225 */ /* 0x000fc800078e0012 */
[----:B------:R-:W-:Y:S01]  /*1900*/  IMAD R19, R31, R24, RZ ;  /* 0x000000181f137224 */ /* 0x000fe200078e02ff */
[----:B------:R-:W-:-:S03]  /*1910*/  LEA R18, P3, R20, UR6, 0x1 ;  /* 0x0000000614127c11 */ /* 0x000fc6000f8608ff */
[----:B------:R-:W-:-:S05]  /*1920*/  IMAD.IADD R19, R21, 0x1, R19 ;  /* 0x0000000115137824 */ /* 0x000fca00078e0213 */
[----:B------:R-:W-:-:S05]  /*1930*/  LEA.HI.X R19, R20, UR7, R19, 0x1, P3 ;  /* 0x0000000714137c11 */ /* 0x000fca00098f0c13 */
[----:B------:R-:W2:Y:S01]  /*1940*/  LDG.E.U16 R18, desc[UR8][R18.64] ;  /* 0x0000000812127981 */ /* 0x000ea2000c1e1500 */
[----:B------:R-:W-:Y:S02]  /*1950*/  HADD2.F32 R30, -RZ, R30.H0_H0 ;  /* 0x2000001eff1e7230 */ /* 0x000fe40000004100 */
[----:B--2---:R-:W-:-:S05]  /*1960*/  HADD2.F32 R21, -RZ, R18.H0_H0 ;  /* 0x20000012ff157230 */ /* 0x004fca0000004100 */
[----:B------:R-:W-:-:S05]  /*1970*/  FADD.FTZ R30, R30, R21 ;  /* 0x000000151e1e7221 */ /* 0x000fca0000010000 */
[----:B------:R-:W-:-:S07]  /*1980*/  F2FP.F16.F32.PACK_AB R30, RZ, R30 ;  /* 0x0000001eff1e723e */ /* 0x000fce00000000ff */
.L_x_309:
[----:B------:R-:W-:Y:S05]  /*1990*/  BSYNC B4 ;  /* 0x0000000000047941 */ /* 0x000fea0003800000 */
.L_x_308:
[----:B------:R-:W-:Y:S02]  /*19a0*/  LOP3.LUT R18, RZ, R26, RZ, 0x33, !PT ;  /* 0x0000001aff127212 */ /* 0x000fe400078e33ff */
[----:B------:R-:W-:Y:S02]  /*19b0*/  IADD3 R19, -R7, RZ, RZ ;  /* 0x000000ff07137210 */ /* 0x000fe40007ffe1ff */
[----:B------:R-:W-:Y:S02]  /*19c0*/  LOP3.LUT R21, RZ, R8, RZ, 0x33, !PT ;  /* 0x00000008ff157212 */ /* 0x000fe400078e33ff */
[----:B------:R-:W-:Y:S02]  /*19d0*/  VIADDMNMX.U32 R18, R19, 0xfffffffe, R18, !PT ;  /* 0xfffffffe13127846 */ /* 0x000fe40007800012 */
[----:B------:R-:W-:-:S03]  /*19e0*/  IADD3 R32, R8, 0x1, RZ ;  /* 0x0000000108207810 */ /* 0x000fc60007ffe0ff */
        /* <DEDUP_REMOVED lines=35> */
[----:B------:R-:W0:Y:S02]  /*1c20*/  F2I.FTZ.U32.TRUNC.NTZ R19, R19 ;  /* 0x0000001300137305 */ /* 0x000e24000021f000 */
[----:B0-----:R-:W-:-:S05]  /*1c30*/  IADD3 R35, RZ, -R19, RZ ;  /* 0x80000013ff237210 */ /* 0x001fca0007ffe0ff */
        /* <DEDUP_REMOVED lines=13> */
[----:B------:R-:W-:Y:S01]  /*1d10*/  VIADD R18, R25, 0x1 ;  /* 0x0000000119127836 */ /* 0x000fe20000000000 */
[----:B------:R-:W-:Y:S01]  /*1d20*/  ISETP.NE.AND P6, PT, R19, RZ, PT ;  /* 0x000000ff1300720c */ /* 0x000fe20003fc5270 */
[----:B------:R-:W-:Y:S01]  /*1d30*/  @P0 VIADD R21, R21, 0x1 ;  /* 0x0000000115150836 */ /* 0x000fe20000000000 */
[----:B------:R-:W-:Y:S01]  /*1d40*/  ISETP.NE.AND P0, PT, R33, RZ, PT ;  /* 0x000000ff2100720c */ /* 0x000fe20003f05270 */
[----:B------:R-:W-:Y:S01]  /*1d50*/  @P4 VIADD R20, R20, 0x1 ;  /* 0x0000000114144836 */ /* 0x000fe20000000000 */
[----:B------:R-:W-:Y:S01]  /*1d60*/  SEL R19, R18, R25, P2 ;  /* 0x0000001912137207 */ /* 0x000fe20001000000 */
[----:B------:R-:W-:Y:S01]  /*1d70*/  ULDC UR5, c[0x0][0x234] ;  /* 0x00008d0000057ab9 */ /* 0x000fe20000000800 */
[----:B------:R-:W-:Y:S01]  /*1d80*/  @P3 IADD3 R21, R21, 0x1, RZ ;  /* 0x0000000115153810 */ /* 0x000fe20007ffe0ff */
[----:B------:R-:W-:Y:S01]  /*1d90*/  ULDC.64 UR6, c[0x0][0x260] ;  /* 0x0000980000067ab9 */ /* 0x000fe20000000a00 */
[----:B------:R-:W-:Y:S02]  /*1da0*/  ISETP.NE.AND P3, PT, R27, RZ, PT ;  /* 0x000000ff1b00720c */ /* 0x000fe40003f65270 */
[----:B------:R-:W-:-:S02]  /*1db0*/  @P1 IADD3 R19, R19, 0x1, RZ ;  /* 0x0000000113131810 */ /* 0x000fc40007ffe0ff */
[----:B------:R-:W-:Y:S02]  /*1dc0*/  SEL R18, R34, R21, !P0 ;  /* 0x0000001522127207 */ /* 0x000fe40004000000 */
[----:B------:R-:W-:Y:S02]  /*1dd0*/  SEL R19, R28, R19, !P3 ;  /* 0x000000131c137207 */ /* 0x000fe40005800000 */
[----:B------:R-:W-:Y:S02]  /*1de0*/  @P5 IADD3 R20, R20, 0x1, RZ ;  /* 0x0000000114145810 */ /* 0x000fe40007ffe0ff */
[----:B------:R-:W-:Y:S01]  /*1df0*/  IADD3 R21, P0, R16, R19, RZ ;  /* 0x0000001310157210 */ /* 0x000fe20007f1e0ff */
[----:B------:R-:W-:Y:S01]  /*1e00*/  IMAD.MOV.U32 R19, RZ, RZ, RZ ;  /* 0x000000ffff137224 */ /* 0x000fe200078e00ff */
[----:B------:R-:W-:Y:S02]  /*1e10*/  SEL R20, R31, R20, !P6 ;  /* 0x000000141f147207 */ /* 0x000fe40007000000 */
[----:B------:R-:W-:Y:S01]  /*1e20*/  IADD3.X R33, RZ, RZ, RZ, P0, !PT ;  /* 0x000000ffff217210 */ /* 0x000fe200007fe4ff */
[----:B------:R-:W-:Y:S01]  /*1e30*/  IMAD.WIDE.U32 R18, R21, UR5, R18 ;  /* 0x0000000515127c25 */ /* 0x000fe2000f8e0012 */
[----:B------:R-:W-:-:S03]  /*1e40*/  HFMA2.MMA R21, -RZ, RZ, 0, 0 ;  /* 0x00000000ff157435 */ /* 0x000fc600000001ff */
[----:B------:R-:W-:Y:S01]  /*1e50*/  IMAD R33, R33, UR5, RZ ;  /* 0x0000000521217c24 */ /* 0x000fe2000f8e02ff */
[----:B------:R-:W-:-:S03]  /*1e60*/  ULDC UR5, c[0x0][0x238] ;  /* 0x00008e0000057ab9 */ /* 0x000fc60000000800 */
[----:B------:R-:W-:Y:S02]  /*1e70*/  IMAD.IADD R33, R19, 0x1, R33 ;  /* 0x0000000113217824 */ /* 0x000fe400078e0221 */
[----:B------:R-:W-:Y:S02]  /*1e80*/  IMAD.MOV.U32 R19, RZ, RZ, RZ ;  /* 0x000000ffff137224 */ /* 0x000fe400078e00ff */
[----:B------:R-:W-:Y:S01]  /*1e90*/  IMAD.WIDE.U32 R20, R18, UR5, R20 ;  /* 0x0000000512147c25 */ /* 0x000fe2000f8e0014 */
[----:B------:R-:W-:-:S03]  /*1ea0*/  MOV R18, R10 ;  /* 0x0000000a00127202 */ /* 0x000fc60000000f00 */
[----:B------:R-:W-:Y:S02]  /*1eb0*/  IMAD R33, R33, UR5, RZ ;  /* 0x0000000521217c24 */ /* 0x000fe4000f8e02ff */
[----:B------:R-:W-:-:S04]  /*1ec0*/  IMAD.WIDE.U32 R18, R20, UR6, R18 ;  /* 0x0000000614127c25 */ /* 0x000fc8000f8e0012 */
[----:B------:R-:W-:Y:S01]  /*1ed0*/  IMAD.IADD R21, R33, 0x1, R21 ;  /* 0x0000000121157824 */ /* 0x000fe200078e0215 */
[----:B------:R-:W-:Y:S01]  /*1ee0*/  MOV R33, RZ ;  /* 0x000000ff00217202 */ /* 0x000fe20000000f00 */
[----:B------:R-:W-:Y:S02]  /*1ef0*/  IMAD.MOV.U32 R20, RZ, RZ, R22 ;  /* 0x000000ffff147224 */ /* 0x000fe400078e0016 */
[----:B------:R-:W-:-:S05]  /*1f00*/  IMAD R21, R21, UR6, RZ ;  /* 0x0000000615157c24 */ /* 0x000fca000f8e02ff */
[----:B------:R-:W-:Y:S01]  /*1f10*/  IADD3 R31, R19, R21, RZ ;  /* 0x00000015131f7210 */ /* 0x000fe20007ffe0ff */
[----:B------:R-:W-:-:S04]  /*1f20*/  HFMA2.MMA R21, -RZ, RZ, 0, 0 ;  /* 0x00000000ff157435 */ /* 0x000fc800000001ff */
[----:B------:R-:W-:-:S04]  /*1f30*/  IMAD R31, R31, UR7, RZ ;  /* 0x000000071f1f7c24 */ /* 0x000fc8000f8e02ff */
[----:B------:R-:W-:Y:S01]  /*1f40*/  IMAD.WIDE.U32 R18, R18, UR7, R20 ;  /* 0x0000000712127c25 */ /* 0x000fe2000f8e0014 */
        /* <DEDUP_REMOVED lines=12> */
.L_x_311:
[----:B------:R-:W-:Y:S05]  /*2010*/  BSYNC B4 ;  /* 0x0000000000047941 */ /* 0x000fea0003800000 */
.L_x_310:
[----:B------:R-:W-:Y:S02]  /*2020*/  LOP3.LUT R26, RZ, R26, RZ, 0x33, !PT ;  /* 0x0000001aff1a7212 */ /* 0x000fe400078e33ff */
[----:B------:R-:W-:Y:S02]  /*2030*/  IADD3 R19, -R7, RZ, RZ ;  /* 0x000000ff07137210 */ /* 0x000fe40007ffe1ff */
[----:B------:R-:W-:Y:S02]  /*2040*/  LOP3.LUT R18, RZ, R8, RZ, 0x33, !PT ;  /* 0x00000008ff127212 */ /* 0x000fe400078e33ff */
[----:B------:R-:W-:Y:S02]  /*2050*/  VIADDMNMX.U32 R19, R19, 0xfffffffe, R26, !PT ;  /* 0xfffffffe13137846 */ /* 0x000fe4000780001a */
[----:B------:R-:W-:-:S03]  /*2060*/  IADD3 R26, R8, 0x3, RZ ;  /* 0x00000003081a7810 */ /* 0x000fc60007ffe0ff */
[----:B------:R-:W-:Y:S02]  /*2070*/  IMAD.IADD R18, R18, 0x1, -R19 ;  /* 0x0000000112127824 */ /* 0x000fe400078e0a13 */
[----:B------:R-:W-:-:S03]  /*2080*/  VIADD R19, R8, 0x2 ;  /* 0x0000000208137836 */ /* 0x000fc60000000000 */
        /* <DEDUP_REMOVED lines=19> */
[----:B------:R-:W-:Y:S01]  /*21c0*/  IMAD R19, R32, UR5, R29 ;  /* 0x0000000520137c24 */ /* 0x000fe2000f8e021d */
[----:B------:R-:W-:-:S04]  /*21d0*/  MOV R32, R26 ;  /* 0x0000001a00207202 */ /* 0x000fc80000000f00 */
        /* <DEDUP_REMOVED lines=19> */
[----:B------:R-:W-:-:S05]  /*2310*/  IMAD.HI.U32 R20, R35, R14, RZ ;  /* 0x0000000e23147227 */ /* 0x000fca00078e00ff */
[----:B------:R-:W-:-:S05]  /*2320*/  IADD3 R19, -R20, RZ, RZ ;  /* 0x000000ff14137210 */ /* 0x000fca0007ffe1ff */
[----:B------:R-:W-:Y:S01]  /*2330*/  IMAD R18, R19, UR5, R14 ;  /* 0x0000000513127c24 */ /* 0x000fe2000f8e020e */
[----:B------:R-:W-:-:S04]  /*2340*/  P2R R19, PR, RZ, 0x40 ;  /* 0x00000040ff137803 */ /* 0x000fc80000000000 */
[----:B------:R-:W-:-:S13]  /*2350*/  ISETP.GE.U32.AND P4, PT, R18, UR5, PT ;  /* 0x0000000512007c0c */ /* 0x000fda000bf86070 */
[----:B------:R-:W-:-:S05]  /*2360*/  @P4 VIADD R18, R18, -UR5 ;  /* 0x8000000512124c36 */ /* 0x000fca0008000000 */
[----:B------:R-:W-:-:S13]  /*2370*/  ISETP.GE.U32.AND P5, PT, R18, UR5, PT ;  /* 0x0000000512007c0c */ /* 0x000fda000bfa6070 */
[----:B------:R-:W-:-:S04]  /*2380*/  @P5 IADD3 R18, R18, -UR5, RZ ;  /* 0x8000000512125c10 */ /* 0x000fc8000fffe0ff */
[----:B------:R-:W-:-:S04]  /*2390*/  SEL R18, R31, R18, !P6 ;  /* 0x000000121f127207 */ /* 0x000fc80007000000 */
[----:B------:R-:W-:-:S13]  /*23a0*/  ISETP.NE.AND P6, PT, R18, RZ, PT ;  /* 0x000000ff1200720c */ /* 0x000fda0003fc5270 */
[----:B------:R-:W-:Y:S05]  /*23b0*/  @P6 BRA `(.L_x_307) ;  /* 0x0000000000bc6947 */ /* 0x000fea0003800000 */
[----:B------:R-:W-:Y:S01]  /*23c0*/  @P2 IADD3 R25, R25, 0x1, RZ ;  /* 0x0000000119192810 */ /* 0x000fe20007ffe0ff */
[----:B------:R-:W-:Y:S01]  /*23d0*/  ULDC UR5, c[0x0][0x234] ;  /* 0x00008d0000057ab9 */ /* 0x000fe20000000800 */
[----:B------:R-:W-:Y:S01]  /*23e0*/  @P0 IADD3 R21, R21, 0x1, RZ ;  /* 0x0000000115150810 */ /* 0x000fe20007ffe0ff */
[----:B------:R-:W-:Y:S01]  /*23f0*/  ULDC.64 UR6, c[0x0][0x260] ;  /* 0x0000980000067ab9 */ /* 0x000fe20000000a00 */
[----:B------:R-:W-:Y:S01]  /*2400*/  ISETP.NE.AND P2, PT, R33, RZ, PT ;  /* 0x000000ff2100720c */ /* 0x000fe20003f45270 */
[----:B------:R-:W-:Y:S01]  /*2410*/  @P1 VIADD R25, R25, 0x1 ;  /* 0x0000000119191836 */ /* 0x000fe20000000000 */
[----:B------:R-:W-:Y:S01]  /*2420*/  ISETP.NE.AND P1, PT, R27, RZ, PT ;  /* 0x000000ff1b00720c */ /* 0x000fe20003f25270 */
[----:B------:R-:W-:Y:S01]  /*2430*/  @P3 VIADD R21, R21, 0x1 ;  /* 0x0000000115153836 */ /* 0x000fe20000000000 */
[----:B------:R-:W-:Y:S01]  /*2440*/  ISETP.NE.AND P6, PT, R19, RZ, PT ;  /* 0x000000ff1300720c */ /* 0x000fe20003fc5270 */
[----:B------:R-:W-:Y:S01]  /*2450*/  IMAD.MOV.U32 R19, RZ, RZ, RZ ;  /* 0x000000ffff137224 */ /* 0x000fe200078e00ff */
[----:B------:R-:W-:-:S02]  /*2460*/  SEL R25, R28, R25, !P1 ;  /* 0x000000191c197207 */ /* 0x000fc40004800000 */
[----:B------:R-:W-:Y:S02]  /*2470*/  SEL R18, R34, R21, !P2 ;  /* 0x0000001522127207 */ /* 0x000fe40005000000 */
[----:B------:R-:W-:Y:S02]  /*2480*/  IADD3 R25, P0, R16, R25, RZ ;  /* 0x0000001910197210 */ /* 0x000fe40007f1e0ff */
[----:B------:R-:W-:-:S03]  /*2490*/  @P4 IADD3 R20, R20, 0x1, RZ ;  /* 0x0000000114144810 */ /* 0x000fc60007ffe0ff */
[----:B------:R-:W-:Y:S01]  /*24a0*/  IMAD.X R21, RZ, RZ, RZ, P0 ;  /* 0x000000ffff157224 */ /* 0x000fe200000e06ff */
[----:B------:R-:W-:Y:S01]  /*24b0*/  @P5 IADD3 R20, R20, 0x1, RZ ;  /* 0x0000000114145810 */ /* 0x000fe20007ffe0ff */
[----:B------:R-:W-:-:S03]  /*24c0*/  IMAD.WIDE.U32 R18, R25, UR5, R18 ;  /* 0x0000000519127c25 */ /* 0x000fc6000f8e0012 */
[----:B------:R-:W-:Y:S01]  /*24d0*/  SEL R20, R31, R20, !P6 ;  /* 0x000000141f147207 */ /* 0x000fe20007000000 */
[----:B------:R-:W-:Y:S01]  /*24e0*/  IMAD R21, R21, UR5, RZ ;  /* 0x0000000515157c24 */ /* 0x000fe2000f8e02ff */
[----:B------:R-:W-:-:S04]  /*24f0*/  ULDC UR5, c[0x0][0x238] ;  /* 0x00008e0000057ab9 */ /* 0x000fc80000000800 */
[----:B------:R-:W-:Y:S01]  /*2500*/  IADD3 R19, R19, R21, RZ ;  /* 0x0000001513137210 */ /* 0x000fe20007ffe0ff */
        /* <DEDUP_REMOVED lines=21> */
[----:B------:R-:W-:Y:S01]  /*2660*/  HADD2.F32 R19, -RZ, R30.H0_H0 ;  /* 0x2000001eff137230 */ /* 0x000fe20000004100 */
[----:B------:R-:W-:Y:S01]  /*2670*/  MOV R32, R26 ;  /* 0x0000001a00207202 */ /* 0x000fe20000000f00 */
[----:B--2---:R-:W-:-:S05]  /*2680*/  HADD2.F32 R18, -RZ, R20.H0_H0 ;  /* 0x20000014ff127230 */ /* 0x004fca0000004100 */
[----:B------:R-:W-:-:S05]  /*2690*/  FADD.FTZ R18, R19, R18 ;  /* 0x0000001213127221 */ /* 0x000fca0000010000 */
[----:B------:R-:W-:-:S07]  /*26a0*/  F2FP.F16.F32.PACK_AB R30, RZ, R18 ;  /* 0x00000012ff1e723e */ /* 0x000fce00000000ff */
.L_x_307:
[----:B------:R-:W-:Y:S05]  /*26b0*/  BSYNC B0 ;  /* 0x0000000000007941 */ /* 0x000fea0003800000 */
.L_x_306:
        /* <DEDUP_REMOVED lines=9> */
.L_x_320:
        /* <DEDUP_REMOVED lines=105> */
[----:B------:R-:W-:Y:S02]  /*2de0*/  HADD2.F32 R21, -RZ, R30.H0_H0 ;  /* 0x2000001eff157230 */ /* 0x000fe40000004100 */
[----:B--2---:R-:W-:-:S05]  /*2df0*/  HADD2.F32 R20, -RZ, R18.H0_H0 ;  /* 0x20000012ff147230 */ /* 0x004fca0000004100 */
[----:B------:R-:W-:-:S05]  /*2e00*/  FADD.FTZ R20, R21, R20 ;  /* 0x0000001415147221 */ /* 0x000fca0000010000 */
[----:B------:R-:W-:-:S07]  /*2e10*/  F2FP.F16.F32.PACK_AB R30, RZ, R20 ;  /* 0x00000014ff1e723e */ /* 0x000fce00000000ff */
.L_x_313:
[----:B------:R-:W-:Y:S05]  /*2e20*/  BSYNC B0 ;  /* 0x0000000000007941 */ /* 0x000fea0003800000 */
.L_x_312:
        /* <DEDUP_REMOVED lines=109> */
.L_x_315:
[----:B------:R-:W-:Y:S05]  /*3500*/  BSYNC B0 ;  /* 0x0000000000007941 */ /* 0x000fea0003800000 */
.L_x_314:
        /* <DEDUP_REMOVED lines=105> */
[----:B------:R-:W-:Y:S02]  /*3ba0*/  HADD2.F32 R21, -RZ, R30.H0_H0 ;  /* 0x2000001eff157230 */ /* 0x000fe40000004100 */
[----:B--2---:R-:W-:-:S05]  /*3bb0*/  HADD2.F32 R20, -RZ, R18.H0_H0 ;  /* 0x20000012ff147230 */ /* 0x004fca0000004100 */
[----:B------:R-:W-:-:S05]  /*3bc0*/  FADD.FTZ R20, R21, R20 ;  /* 0x0000001415147221 */ /* 0x000fca0000010000 */
[----:B------:R-:W-:-:S07]  /*3bd0*/  F2FP.F16.F32.PACK_AB R30, RZ, R20 ;  /* 0x00000014ff1e723e */ /* 0x000fce00000000ff */
.L_x_317:
[----:B------:R-:W-:Y:S05]  /*3be0*/  BSYNC B0 ;  /* 0x0000000000007941 */ /* 0x000fea0003800000 */
.L_x_316:
        /* <DEDUP_REMOVED lines=108> */
.L_x_319:
[----:B------:R-:W-:Y:S05]  /*42b0*/  BSYNC B0 ;  /* 0x0000000000007941 */ /* 0x000fea0003800000 */
.L_x_318:
[----:B------:R-:W-:-:S05]  /*42c0*/  VIADD R32, R32, 0x4 ;  /* 0x0000000420207836 */ /* 0x000fca0000000000 */
[----:B------:R-:W-:-:S13]  /*42d0*/  ISETP.GE.U32.AND P0, PT, R32, R23, PT ;  /* 0x000000172000720c */ /* 0x000fda0003f06070 */
[----:B------:R-:W-:Y:S05]  /*42e0*/  @!P0 BRA `(.L_x_320) ;  /* 0xffffffe400188947 */ /* 0x000fea000383ffff */
.L_x_305:
[----:B------:R-:W-:Y:S05]  /*42f0*/  BSYNC B1 ;  /* 0x0000000000017941 */ /* 0x000fea0003800000 */
.L_x_304:
[----:B------:R-:W-:-:S04]  /*4300*/  IADD3 R22, R22, 0x1, RZ ;  /* 0x0000000116167810 */ /* 0x000fc80007ffe0ff */
[----:B------:R-:W-:-:S13]  /*4310*/  ISETP.GE.U32.AND P0, PT, R22, R11, PT ;  /* 0x0000000b1600720c */ /* 0x000fda0003f06070 */
[----:B------:R-:W-:Y:S05]  /*4320*/  @!P0 BRA `(.L_x_321) ;  /* 0xffffffcc006c8947 */ /* 0x000fea000383ffff */
.L_x_303:
[----:B------:R-:W-:Y:S05]  /*4330*/  BSYNC B2 ;  /* 0x0000000000027941 */ /* 0x000fea0003800000 */
.L_x_302:
[----:B------:R-:W-:-:S05]  /*4340*/  VIADD R10, R10, 0x1 ;  /* 0x000000010a0a7836 */ /* 0x000fca0000000000 */
[----:B------:R-:W-:-:S13]  /*4350*/  ISETP.GE.U32.AND P0, PT, R10, R9, PT ;  /* 0x000000090a00720c */ /* 0x000fda0003f06070 */
[----:B------:R-:W-:Y:S05]  /*4360*/  @!P0 BRA `(.L_x_322) ;  /* 0xffffffcc00388947 */ /* 0x000fea000383ffff */
.L_x_301:
[----:B------:R-:W-:Y:S05]  /*4370*/  BSYNC B3 ;  /* 0x0000000000037941 */ /* 0x000fea0003800000 */
.L_x_300:
        /* <DEDUP_REMOVED lines=12> */
.L_x_324:
        /* <DEDUP_REMOVED lines=12> */
.L_x_745:


//--------------------- .text._ZN2at6native13im2col_kernelIN3c104HalfEEEvlPKT_llllllllllllPS4_ --------------------------
	.section	.text._ZN2at6native13im2col_kernelIN3c104HalfEEEvlPKT_llllllllllllPS4_,"ax",@progbits
	.align	128
        .global         _ZN2at6native13im2col_kernelIN3c104HalfEEEvlPKT_llllllllllllPS4_
        .type           _ZN2at6native13im2col_kernelIN3c104HalfEEEvlPKT_llllllllllllPS4_,@function
        .size           _ZN2at6native13im2col_kernelIN3c104HalfEEEvlPKT_llllllllllllPS4_,(.L_x_730 - _ZN2at6native13im2col_kernelIN3c104HalfEEEvlPKT_llllllllllllPS4_)
        .other          _ZN2at6native13im2col_kernelIN3c104HalfEEEvlPKT_llllllllllllPS4_,@"STO_CUDA_ENTRY STV_DEFAULT"
_ZN2at6native13im2col_kernelIN3c104HalfEEEvlPKT_llllllllllllPS4_:
.text._ZN2at6native13im2col_kernelIN3c104HalfEEEvlPKT_llllllllllllPS4_:
        /* <DEDUP_REMOVED lines=24> */
.L_x_336:
        /* <DEDUP_REMOVED lines=11> */
[----:B------:R-:W-:Y:S05]  /*0230*/  CALL.REL.NOINC `($__internal_6_$__cuda_sm20_div_s64) ;  /* 0x0000001800587944 */ /* 0x000fea0003c00000 */
        /* <DEDUP_REMOVED lines=12> */
.L_x_326:
        /* <DEDUP_REMOVED lines=23> */
.L_x_327:
[----:B------:R-:W-:Y:S05]  /*0470*/  BSYNC B0 ;  /* 0x0000000000007941 */ /* 0x000fea0003800000 */
.L_x_325:
        /* <DEDUP_REMOVED lines=12> */
[----:B------:R-:W-:Y:S05]  /*0540*/  CALL.REL.NOINC `($__internal_6_$__cuda_sm20_div_s64) ;  /* 0x0000001400947944 */ /* 0x000fea0003c00000 */
        /* <DEDUP_REMOVED lines=11> */
.L_x_329:
        /* <DEDUP_REMOVED lines=24> */
.L_x_330:
[----:B------:R-:W-:Y:S05]  /*0780*/  BSYNC B0 ;  /* 0x0000000000007941 */ /* 0x000fea0003800000 */
.L_x_328:
        /* <DEDUP_REMOVED lines=38> */
.L_x_335:
        /* <DEDUP_REMOVED lines=99> */
.L_x_333:
        /* <DEDUP_REMOVED lines=80> */
.L_x_332:
        /* <DEDUP_REMOVED lines=93> */
.L_x_334:
[----:B------:R-:W-:Y:S05]  /*1af0*/  @!P0 BRA `(.L_x_335) ;  /* 0xffffffec00bc8947 */ /* 0x000fea000383ffff */
.L_x_331:
        /* <DEDUP_REMOVED lines=10> */
        .weak           $__internal_6_$__cuda_sm20_div_s64
        .type           $__internal_6_$__cuda_sm20_div_s64,@function
        .size           $__internal_6_$__cuda_sm20_div_s64,(.L_x_730 - $__internal_6_$__cuda_sm20_div_s64)
$__internal_6_$__cuda_sm20_div_s64:
        /* <DEDUP_REMOVED lines=82> */
[----:B------:R-:W-:Y:S06]  /*20c0*/  RET.REL.NODEC R6 `(_ZN2at6native13im2col_kernelIN3c104HalfEEEvlPKT_llllllllllllPS4_) ;  /* 0xffffffdc06cc7950 */ /* 0x000fec0003c3ffff */
.L_x_337:
        /* <DEDUP_REMOVED lines=11> */
.L_x_730:


//--------------------- .text._ZN2at6native14vol2col_kernelIN3c104HalfEEEvlPKT_iiiiiiiiiiiiiiiiiiPS4_ --------------------------
	.section	.text._ZN2at6native14vol2col_kernelIN3c104HalfEEEvlPKT_iiiiiiiiiiiiiiiiiiPS4_,"ax",@progbits
	.align	128
        .global         _ZN2at6native14vol2col_kernelIN3c104HalfEEEvlPKT_iiiiiiiiiiiiiiiiiiPS4_
        .type           _ZN2at6native14vol2col_kernelIN3c104HalfEEEvlPKT_iiiiiiiiiiiiiiiiiiPS4_,@function
        .size           _ZN2at6native14vol2col_kernelIN3c104HalfEEEvlPKT_iiiiiiiiiiiiiiiiiiPS4_,(.L_x_731 - _ZN2at6native14vol2col_kernelIN3c104HalfEEEvlPKT_iiiiiiiiiiiiiiiiiiPS4_)
        .other          _ZN2at6native14vol2col_kernelIN3c104HalfEEEvlPKT_iiiiiiiiiiiiiiiiiiPS4_,@"STO_CUDA_ENTRY STV_DEFAULT"
_ZN2at6native14vol2col_kernelIN3c104HalfEEEvlPKT_iiiiiiiiiiiiiiiiiiPS4_:
.text._ZN2at6native14vol2col_kernelIN3c104HalfEEEvlPKT_iiiiiiiiiiiiiiiiiiPS4_:
        /* <DEDUP_REMOVED lines=29> */
.L_x_360:
        /* <DEDUP_REMOVED lines=12> */
[----:B------:R-:W-:Y:S05]  /*0290*/  CALL.REL.NOINC `($__internal_7_$__cuda_sm20_div_s64) ;  /* 0x0000001800807944 */ /* 0x000fea0003c00000 */
        /* <DEDUP_REMOVED lines=10> */
.L_x_339:
        /* <DEDUP_REMOVED lines=22> */
.L_x_340:
[----:B------:R-:W-:Y:S05]  /*04a0*/  BSYNC B0 ;  /* 0x0000000000007941 */ /* 0x000fea0003800000 */
.L_x_338:
        /* <DEDUP_REMOVED lines=12> */
[----:B------:R-:W-:Y:S05]  /*0570*/  CALL.REL.NOINC `($__internal_7_$__cuda_sm20_div_s64) ;  /* 0x0000001400c87944 */ /* 0x000fea0003c00000 */
        /* <DEDUP_REMOVED lines=10> */
.L_x_342:
        /* <DEDUP_REMOVED lines=22> */
.L_x_343:
[----:B------:R-:W-:Y:S05]  /*0780*/  BSYNC B0 ;  /* 0x0000000000007941 */ /* 0x000fea0003800000 */
.L_x_341:
        /* <DEDUP_REMOVED lines=12> */
[----:B------:R-:W-:Y:S05]  /*0850*/  CALL.REL.NOINC `($__internal_7_$__cuda_sm20_div_s64) ;  /* 0x0000001400107944 */ /* 0x000fea0003c00000 */
        /* <DEDUP_REMOVED lines=11> */
.L_x_345:
        /* <DEDUP_REMOVED lines=22> */
.L_x_346:
[----:B------:R-:W-:Y:S05]  /*0a70*/  BSYNC B0 ;  /* 0x0000000000007941 */ /* 0x000fea0003800000 */
.L_x_344:
        /* <DEDUP_REMOVED lines=86> */
.L_x_359:
        /* <DEDUP_REMOVED lines=8> */
.L_x_358:
        /* <DEDUP_REMOVED lines=36> */
.L_x_350:
        /* <DEDUP_REMOVED lines=75> */
.L_x_349:
        /* <DEDUP_REMOVED lines=22> */
.L_x_353:
[----:B------:R-:W-:Y:S05]  /*18b0*/  BSYNC B0 ;  /* 0x0000000000007941 */ /* 0x000fea0003800000 */
.L_x_352:
        /* <DEDUP_REMOVED lines=23> */
.L_x_355:
[----:B------:R-:W-:Y:S05]  /*1a30*/  BSYNC B0 ;  /* 0x0000000000007941 */ /* 0x000fea0003800000 */
.L_x_354:
        /* <DEDUP_REMOVED lines=20> */
.L_x_357:
[----:B------:R-:W-:Y:S05]  /*1b80*/  BSYNC B0 ;  /* 0x0000000000007941 */ /* 0x000fea0003800000 */
.L_x_356:
[----:B-----5:R1:W-:Y:S02]  /*1b90*/  STG.E.U16 desc[UR14][R20.64], R25 ;  /* 0x0000001914007986 */ /* 0x0203e4000c10150e */
[----:B-1----:R-:W-:-:S07]  /*1ba0*/  IMAD.WIDE R20, R17, 0x6, R22 ;  /* 0x0000000611147825 */ /* 0x002fce00078e0216 */
.L_x_351:
[----:B------:R-:W-:Y:S05]  /*1bb0*/  @!P3 BRA `(.L_x_358) ;  /* 0xfffffff40028b947 */ /* 0x000fea000383ffff */
.L_x_348:
[----:B------:R-:W-:Y:S01]  /*1bc0*/  IADD3 R40, R40, 0x1, RZ ;  /* 0x0000000128287810 */ /* 0x000fe20007ffe0ff */
[----:B------:R-:W-:-:S03]  /*1bd0*/  ULDC UR7, c[0x0][0x22c] ;  /* 0x00008b0000077ab9 */ /* 0x000fc60000000800 */
[----:B------:R-:W-:-:S13]  /*1be0*/  ISETP.GE.AND P0, PT, R40, UR7, PT ;  /* 0x0000000728007c0c */ /* 0x000fda000bf06270 */
[----:B------:R-:W-:Y:S05]  /*1bf0*/  @!P0 BRA `(.L_x_359) ;  /* 0xfffffff000f88947 */ /* 0x000fea000383ffff */
.L_x_347:
        /* <DEDUP_REMOVED lines=10> */
        .weak           $__internal_7_$__cuda_sm20_div_s64
        .type           $__internal_7_$__cuda_sm20_div_s64,@function
        .size           $__internal_7_$__cuda_sm20_div_s64,(.L_x_731 - $__internal_7_$__cuda_sm20_div_s64)
$__internal_7_$__cuda_sm20_div_s64:
        /* <DEDUP_REMOVED lines=83> */
[----:B------:R-:W-:Y:S06]  /*21d0*/  RET.REL.NODEC R6 `(_ZN2at6native14vol2col_kernelIN3c104HalfEEEvlPKT_iiiiiiiiiiiiiiiiiiPS4_) ;  /* 0xffffffdc06887950 */ /* 0x000fec0003c3ffff */
.L_x_361:
        /* <DEDUP_REMOVED lines=10> */
.L_x_731:


//--------------------- .text._ZN2at6native13col2im_kernelIffEEvlPKT_llllllllllllPS2_ --------------------------
	.section	.text._ZN2at6native13col2im_kernelIffEEvlPKT_llllllllllllPS2_,"ax",@progbits
	.align	128
        .global         _ZN2at6native13col2im_kernelIffEEvlPKT_llllllllllllPS2_
        .type           _ZN2at6native13col2im_kernelIffEEvlPKT_llllllllllllPS2_,@function
        .size           _ZN2at6native13col2im_kernelIffEEvlPKT_llllllllllllPS2_,(.L_x_733 - _ZN2at6native13col2im_kernelIffEEvlPKT_llllllllllllPS2_)
        .other          _ZN2at6native13col2im_kernelIffEEvlPKT_llllllllllllPS2_,@"STO_CUDA_ENTRY STV_DEFAULT"
_ZN2at6native13col2im_kernelIffEEvlPKT_llllllllllllPS2_:
.text._ZN2at6native13col2im_kernelIffEEvlPKT_llllllllllllPS2_:
        /* <DEDUP_REMOVED lines=18> */
.L_x_473:
[----:B------:R-:W-:Y:S01]  /*0120*/  SHF.R.S32.HI R49, RZ, 0x1f, R0 ;  /* 0x0000001fff317819 */ /* 0x000fe20000011400 */
[----:B------:R-:W-:Y:S01]  /*0130*/  ULDC UR8, c[0x0][0x22c] ;  /* 0x00008b0000087ab9 */ /* 0x000fe20000000800 */
[----:B------:R-:W-:Y:S02]  /*0140*/  BSSY B0, `(.L_x_362) ;  /* 0x000002a000007945 */ /* 0x000fe40003800000 */
[----:B------:R-:W-:-:S04]  /*0150*/  LOP3.LUT R2, R49, UR8, RZ, 0xfc, !PT ;  /* 0x0000000831027c12 */ /* 0x000fc8000f8efcff */
[----:B------:R-:W-:-:S13]  /*0160*/  ISETP.NE.U32.AND P0, PT, R2, RZ, PT ;  /* 0x000000ff0200720c */ /* 0x000fda0003f05070 */
[----:B------:R-:W-:Y:S05]  /*0170*/  @!P0 BRA `(.L_x_363) ;  /* 0x00000000003c8947 */ /* 0x000fea0003800000 */
[----:B------:R-:W-:Y:S01]  /*0180*/  ULDC.64 UR8, c[0x0][0x228] ;  /* 0x00008a0000087ab9 */ /* 0x000fe20000000a00 */
[----:B------:R-:W-:Y:S01]  /*0190*/  MOV R52, R0 ;  /* 0x0000000000347202 */ /* 0x000fe20000000f00 */
[----:B------:R-:W-:Y:S01]  /*01a0*/  IMAD.U32 R50, RZ, RZ, UR8 ;  /* 0x00000008ff327e24 */ /* 0x000fe2000f8e00ff */
[----:B------:R-:W-:Y:S01]  /*01b0*/  MOV R2, 0x1e0 ;  /* 0x000001e000027802 */ /* 0x000fe20000000f00 */
[----:B------:R-:W-:-:S07]  /*01c0*/  IMAD.U32 R48, RZ, RZ, UR9 ;  /* 0x00000009ff307e24 */ /* 0x000fce000f8e00ff */
[----:B------:R-:W-:Y:S05]  /*01d0*/  CALL.REL.NOINC `($__internal_8_$__cuda_sm20_div_s64) ;  /* 0x0000005800407944 */ /* 0x000fea0003c00000 */
        /* <DEDUP_REMOVED lines=9> */
.L_x_363:
[----:B------:R-:W-:Y:S01]  /*0270*/  ULDC UR8, c[0x0][0x228] ;  /* 0x00008a0000087ab9 */ /* 0x000fe20000000800 */
[----:B------:R-:W-:Y:S01]  /*0280*/  HFMA2.MMA R37, -RZ, RZ, 0, 0 ;  /* 0x00000000ff257435 */ /* 0x000fe200000001ff */
[----:B------:R-:W0:Y:S01]  /*0290*/  I2F.U32.RP R2, UR8 ;  /* 0x0000000800027d06 */ /* 0x000e220008209000 */
[----:B------:R-:W-:-:S07]  /*02a0*/  ISETP.NE.U32.AND P2, PT, RZ, UR8, PT ;  /* 0x00000008ff007c0c */ /* 0x000fce000bf45070 */
[----:B0-----:R-:W0:Y:S02]  /*02b0*/  MUFU.RCP R2, R2 ;  /* 0x0000000200027308 */ /* 0x001e240000001000 */
[----:B0-----:R-:W-:Y:S01]  /*02c0*/  IADD3 R4, R2, 0xffffffe, RZ ;  /* 0x0ffffffe02047810 */ /* 0x001fe20007ffe0ff */
[----:B------:R-:W-:-:S05]  /*02d0*/  IMAD.MOV.U32 R2, RZ, RZ, RZ ;  /* 0x000000ffff027224 */ /* 0x000fca00078e00ff */
        /* <DEDUP_REMOVED lines=13> */
[----:B------:R-:W-:-:S05]  /*03b0*/  @!P2 LOP3.LUT R36, RZ, UR8, RZ, 0x33, !PT ;  /* 0x00000008ff24ac12 */ /* 0x000fca000f8e33ff */
[----:B------:R-:W-:-:S04]  /*03c0*/  IMAD.MOV R5, RZ, RZ, -R36 ;  /* 0x000000ffff057224 */ /* 0x000fc800078e0a24 */
[----:B------:R-:W-:-:S07]  /*03d0*/  IMAD R4, R5, UR8, R0 ;  /* 0x0000000805047c24 */ /* 0x000fce000f8e0200 */
.L_x_364:
[----:B------:R-:W-:Y:S05]  /*03e0*/  BSYNC B0 ;  /* 0x0000000000007941 */ /* 0x000fea0003800000 */
.L_x_362:
        /* <DEDUP_REMOVED lines=14> */
[----:B------:R-:W-:Y:S05]  /*04d0*/  CALL.REL.NOINC `($__internal_9_$__cuda_sm20_rem_s64) ;  /* 0x0000005800d07944 */ /* 0x000fea0003c00000 */
[----:B------:R-:W-:Y:S01]  /*04e0*/  IMAD.MOV.U32 R4, RZ, RZ, R38 ;  /* 0x000000ffff047224 */ /* 0x000fe200078e0026 */
[----:B------:R-:W-:Y:S01]  /*04f0*/  MOV R5, R39 ;  /* 0x0000002700057202 */ /* 0x000fe20000000f00 */
[----:B------:R-:W-:Y:S06]  /*0500*/  BRA `(.L_x_367) ;  /* 0x0000000000507947 */ /* 0x000fec0003800000 */
.L_x_366:
        /* <DEDUP_REMOVED lines=20> */
.L_x_367:
[----:B------:R-:W-:Y:S05]  /*0650*/  BSYNC B0 ;  /* 0x0000000000007941 */ /* 0x000fea0003800000 */
.L_x_365:
        /* <DEDUP_REMOVED lines=16> */
[----:B------:R-:W-:Y:S05]  /*0760*/  CALL.REL.NOINC `($__internal_8_$__cuda_sm20_div_s64) ;  /* 0x0000005000dc7944 */ /* 0x000fea0003c00000 */
[----:B------:R-:W-:Y:S01]  /*0770*/  IMAD.MOV.U32 R30, RZ, RZ, R36 ;  /* 0x000000ffff1e7224 */ /* 0x000fe200078e0024 */
[----:B------:R-:W-:Y:S01]  /*0780*/  MOV R31, R37 ;  /* 0x00000025001f7202 */ /* 0x000fe20000000f00 */
[----:B------:R-:W-:Y:S06]  /*0790*/  BRA `(.L_x_370) ;  /* 0x00000000004c7947 */ /* 0x000fec0003800000 */
.L_x_369:
        /* <DEDUP_REMOVED lines=19> */
.L_x_370:
[----:B------:R-:W-:Y:S05]  /*08d0*/  BSYNC B0 ;  /* 0x0000000000007941 */ /* 0x000fea0003800000 */
.L_x_368:
[----:B------:R-:W0:Y:S01]  /*08e0*/  LDC.64 R8, c[0x0][0x268] ;  /* 0x00009a00ff087b82 */ /* 0x000e220000000a00 */
[----:B------:R-:W-:Y:S01]  /*08f0*/  ULDC.64 UR8, c[0x0][0x238] ;  /* 0x00008e0000087ab9 */ /* 0x000fe20000000a00 */
[----:B------:R-:W-:Y:S01]  /*0900*/  BSSY B0, `(.L_x_371) ;  /* 0x0000031000007945 */ /* 0x000fe20003800000 */
[----:B------:R-:W-:Y:S01]  /*0910*/  UIADD3 UR8, UP0, UR8, -0x1, URZ ;  /* 0xffffffff08087890 */ /* 0x000fe2000ff1e03f */
[----:B------:R-:W-:-:S03]  /*0920*/  CS2R R4, SRZ ;  /* 0x0000000000047805 */ /* 0x000fc6000001ff00 */
[----:B------:R-:W-:-:S06]  /*0930*/  UIADD3.X UR9, UR9, -0x1, URZ, UP0, !UPT ;  /* 0xffffffff09097890 */ /* 0x000fcc00087fe43f */
[C---:B0-----:R-:W-:Y:S02]  /*0940*/  IMAD R2, R8.reuse, UR9, RZ ;  /* 0x0000000908027c24 */ /* 0x041fe4000f8e02ff */
[----:B------:R-:W-:-:S04]  /*0950*/  IMAD.WIDE.U32 R6, R8, UR8, RZ ;  /* 0x0000000808067c25 */ /* 0x000fc8000f8e00ff */
[----:B------:R-:W-:Y:S01]  /*0960*/  IMAD R9, R9, UR8, R2 ;  /* 0x0000000809097c24 */ /* 0x000fe2000f8e0202 */
[----:B------:R-:W-:-:S04]  /*0970*/  ISETP.GT.U32.AND P0, PT, R34, R6, PT ;  /* 0x000000062200720c */ /* 0x000fc80003f04070 */
        /* <DEDUP_REMOVED lines=16> */
[----:B------:R-:W-:Y:S05]  /*0a80*/  CALL.REL.NOINC `($__internal_8_$__cuda_sm20_div_s64) ;  /* 0x0000005000147944 */ /* 0x000fea0003c00000 */
[----:B------:R-:W-:Y:S05]  /*0a90*/  BRA `(.L_x_375) ;  /* 0x0000000000507947 */ /* 0x000fea0003800000 */
.L_x_374:
        /* <DEDUP_REMOVED lines=20> */
.L_x_375:
[----:B------:R-:W-:Y:S05]  /*0be0*/  BSYNC B1 ;  /* 0x0000000000017941 */ /* 0x000fea0003800000 */
.L_x_373:
[----:B------:R-:W-:-:S04]  /*0bf0*/  IADD3 R4, P0, R36, 0x1, RZ ;  /* 0x0000000124047810 */ /* 0x000fc80007f1e0ff */
[----:B------:R-:W-:-:S09]  /*0c00*/  IADD3.X R5, RZ, R37, RZ, P0, !PT ;  /* 0x00000025ff057210 */ /* 0x000fd200007fe4ff */
.L_x_372:
[----:B------:R-:W-:Y:S05]  /*0c10*/  BSYNC B0 ;  /* 0x0000000000007941 */ /* 0x000fea0003800000 */
.L_x_371:
        /* <DEDUP_REMOVED lines=11> */
[----:B------:R-:W-:Y:S05]  /*0cd0*/  CALL.REL.NOINC `($__internal_8_$__cuda_sm20_div_s64) ;  /* 0x0000004c00807944 */ /* 0x000fea0003c00000 */
[----:B------:R-:W-:Y:S01]  /*0ce0*/  IMAD.MOV.U32 R28, RZ, RZ, R36 ;  /* 0x000000ffff1c7224 */ /* 0x000fe200078e0024 */
[----:B------:R-:W-:Y:S01]  /*0cf0*/  MOV R29, R37 ;  /* 0x00000025001d7202 */ /* 0x000fe20000000f00 */
[----:B------:R-:W-:Y:S06]  /*0d00*/  BRA `(.L_x_378) ;  /* 0x0000000000507947 */ /* 0x000fec0003800000 */
.L_x_377:
        /* <DEDUP_REMOVED lines=20> */
.L_x_378:
[----:B------:R-:W-:Y:S05]  /*0e50*/  BSYNC B0 ;  /* 0x0000000000007941 */ /* 0x000fea0003800000 */
.L_x_376:
        /* <DEDUP_REMOVED lines=28> */
.L_x_382:
        /* <DEDUP_REMOVED lines=20> */
.L_x_383:
[----:B------:R-:W-:Y:S05]  /*1160*/  BSYNC B1 ;  /* 0x0000000000017941 */ /* 0x000fea0003800000 */
.L_x_381:
[----:B------:R-:W-:-:S04]  /*1170*/  IADD3 R6, P0, R36, 0x1, RZ ;  /* 0x0000000124067810 */ /* 0x000fc80007f1e0ff */
[----:B------:R-:W-:-:S09]  /*1180*/  IADD3.X R7, RZ, R37, RZ, P0, !PT ;  /* 0x00000025ff077210 */ /* 0x000fd200007fe4ff */
.L_x_380:
[----:B------:R-:W-:Y:S05]  /*1190*/  BSYNC B0 ;  /* 0x0000000000007941 */ /* 0x000fea0003800000 */
.L_x_379:
        /* <DEDUP_REMOVED lines=12> */
[----:B------:R-:W-:Y:S05]  /*1260*/  BRA `(.L_x_386) ;  /* 0x0000000000507947 */ /* 0x000fea0003800000 */
.L_x_385:
[----:B------:R-:W-:Y:S01]  /*1270*/  ULDC UR8, c[0x0][0x250] ;  /* 0x0000940000087ab9 */ /* 0x000fe20000000800 */
[----:B------:R-:W-:Y:S01]  /*1280*/  HFMA2.MMA R37, -RZ, RZ, 0, 0 ;  /* 0x00000000ff257435 */ /* 0x000fe200000001ff */
        /* <DEDUP_REMOVED lines=18> */
.L_x_386:
[----:B------:R-:W-:Y:S05]  /*13b0*/  BSYNC B0 ;  /* 0x0000000000007941 */ /* 0x000fea0003800000 */
.L_x_384:
[----:B------:R-:W-:Y:S01]  /*13c0*/  IADD3 R9, P0, R36, 0x1, RZ ;  /* 0x0000000124097810 */ /* 0x000fe20007f1e0ff */
[----:B------:R-:W-:Y:S01]  /*13d0*/  ULDC.64 UR8, c[0x0][0x270] ;  /* 0x00009c0000087ab9 */ /* 0x000fe20000000a00 */
[----:B------:R-:W-:Y:S01]  /*13e0*/  BSSY B1, `(.L_x_387) ;  /* 0x0000460000017945 */ /* 0x000fe20003800000 */
[----:B------:R-:W-:Y:S02]  /*13f0*/  IMAD.MOV.U32 R10, RZ, RZ, RZ ;  /* 0x000000ffff0a7224 */ /* 0x000fe400078e00ff */
        /* <DEDUP_REMOVED lines=17> */
[----:B------:R-:W-:Y:S01]  /*1510*/  IMAD R11, R5, UR12, RZ ;  /* 0x0000000c050b7c24 */ /* 0x000fe2000f8e02ff */
[----:B------:R-:W-:Y:S01]  /*1520*/  ISETP.GT.U32.AND P0, PT, R17, UR8, PT ;  /* 0x0000000811007c0c */ /* 0x000fe2000bf04070 */
[----:B------:R-:W-:Y:S01]  /*1530*/  IMAD.WIDE.U32 R26, R19, UR12, R34 ;  /* 0x0000000c131a7c25 */ /* 0x000fe2000f8e0022 */
[----:B------:R-:W-:-:S02]  /*1540*/  MOV R10, RZ ;  /* 0x000000ff000a7202 */ /* 0x000fc40000000f00 */
[----:B------:R-:W-:Y:S01]  /*1550*/  ISETP.GT.AND.EX P0, PT, R2, UR9, PT, P0 ;  /* 0x0000000902007c0c */ /* 0x000fe2000bf04300 */
[----:B------:R-:W-:Y:S01]  /*1560*/  IMAD R15, R4, UR13, R11 ;  /* 0x0000000d040f7c24 */ /* 0x000fe2000f8e020b */
[----:B------:R-:W-:Y:S02]  /*1570*/  IADD3.X R2, RZ, ~R5, RZ, P1, !PT ;  /* 0x80000005ff027210 */ /* 0x000fe40000ffe4ff */
[----:B------:R-:W-:-:S03]  /*1580*/  SEL R17, R17, UR8, P0 ;  /* 0x0000000811117c07 */ /* 0x000fc60008000000 */
[----:B------:R-:W-:Y:S02]  /*1590*/  IMAD R2, R2, UR12, RZ ;  /* 0x0000000c02027c24 */ /* 0x000fe4000f8e02ff */
[----:B------:R-:W-:Y:S02]  /*15a0*/  IMAD.IADD R16, R16, 0x1, -R17 ;  /* 0x0000000110107824 */ /* 0x000fe400078e0a11 */
[----:B0-----:R-:W-:-:S03]  /*15b0*/  IMAD.WIDE.U32 R12, R4, UR12, R12 ;  /* 0x0000000c040c7c25 */ /* 0x001fc6000f8e000c */
[----:B------:R-:W-:Y:S01]  /*15c0*/  LOP3.LUT R16, R16, 0x3, RZ, 0xc0, !PT ;  /* 0x0000000310107812 */ /* 0x000fe200078ec0ff */
[----:B------:R-:W-:Y:S01]  /*15d0*/  IMAD.IADD R15, R13, 0x1, R15 ;  /* 0x000000010d0f7824 */ /* 0x000fe200078e020f */
[C---:B------:R-:W-:Y:S01]  /*15e0*/  IADD3 R11, P1, P2, R34.reuse, -UR12, -R12 ;  /* 0x8000000c220b7c10 */ /* 0x040fe2000fa3e80c */
[----:B------:R-:W-:Y:S01]  /*15f0*/  IMAD R19, R19, UR13, R2 ;  /* 0x0000000d13137c24 */ /* 0x000fe2000f8e0202 */
[----:B------:R-:W-:Y:S02]  /*1600*/  IADD3 R12, P0, R34, -R12, RZ ;  /* 0x8000000c220c7210 */ /* 0x000fe40007f1e0ff */
[----:B------:R-:W-:Y:S01]  /*1610*/  IADD3.X R13, R35, ~UR13, ~R15, P1, P2 ;  /* 0x8000000d230d7c10 */ /* 0x000fe20008fe4c0f */
[----:B------:R-:W-:Y:S02]  /*1620*/  IMAD.IADD R14, R27, 0x1, R19 ;  /* 0x000000011b0e7824 */ /* 0x000fe400078e0213 */
[----:B------:R-:W-:-:S08]  /*1630*/  IMAD.X R15, R35, 0x1, ~R15, P0 ;  /* 0x00000001230f7824 */ /* 0x000fd000000e0e0f */
.L_x_472:
[----:B------:R-:W-:Y:S01]  /*1640*/  IADD3 R17, P1, R28, 0x1, RZ ;  /* 0x000000011c117810 */ /* 0x000fe20007f3e0ff */
[----:B------:R-:W-:Y:S01]  /*1650*/  ULDC.64 UR8, c[0x0][0x278] ;  /* 0x00009e0000087ab9 */ /* 0x000fe20000000a00 */
[----:B------:R-:W-:Y:S02]  /*1660*/  BSSY B0, `(.L_x_389) ;  /* 0x0000432000007945 */ /* 0x000fe40003800000 */
[----:B------:R-:W-:Y:S02]  /*1670*/  ISETP.LT.U32.AND P0, PT, R17, UR8, PT ;  /* 0x0000000811007c0c */ /* 0x000fe4000bf01070 */
[----:B------:R-:W-:-:S04]  /*1680*/  IADD3.X R2, RZ, R29, RZ, P1, !PT ;  /* 0x0000001dff027210 */ /* 0x000fc80000ffe4ff */
        /* <DEDUP_REMOVED lines=13> */
[----:B------:R-:W-:-:S04]  /*1760*/  IMAD R17, R17, UR9, R2 ;  /* 0x0000000911117c24 */ /* 0x000fc8000f8e0202 */
[----:B------:R-:W-:-:S05]  /*1770*/  IMAD.IADD R17, R25, 0x1, R17 ;  /* 0x0000000119117824 */ /* 0x000fca00078e0211 */
        /* <DEDUP_REMOVED lines=9> */
[----:B------:R-:W-:Y:S05]  /*1810*/  CALL.REL.NOINC `($__internal_9_$__cuda_sm20_rem_s64) ;  /* 0x0000004800007944 */ /* 0x000fea0003c00000 */
[----:B------:R-:W-:Y:S02]  /*1820*/  IMAD.MOV.U32 R22, RZ, RZ, R38 ;  /* 0x000000ffff167224 */ /* 0x000fe400078e0026 */
[----:B------:R-:W-:Y:S01]  /*1830*/  IMAD.MOV.U32 R23, RZ, RZ, R39 ;  /* 0x000000ffff177224 */ /* 0x000fe200078e0027 */
[----:B------:R-:W-:Y:S06]  /*1840*/  BRA `(.L_x_393) ;  /* 0x00000000004c7947 */ /* 0x000fec0003800000 */
.L_x_392:
        /* <DEDUP_REMOVED lines=18> */
[----:B------:R-:W-:-:S07]  /*1970*/  @!P2 LOP3.LUT R22, RZ, UR8, RZ, 0x33, !PT ;  /* 0x00000008ff16ac12 */ /* 0x000fce000f8e33ff */
.L_x_393:
[----:B------:R-:W-:Y:S05]  /*1980*/  BSYNC B2 ;  /* 0x0000000000027941 */ /* 0x000fea0003800000 */
.L_x_391:
[----:B------:R-:W-:Y:S01]  /*1990*/  ISETP.NE.U32.AND P1, PT, R16, RZ, PT ;  /* 0x000000ff1000720c */ /* 0x000fe20003f25070 */
[----:B------:R-:W-:Y:S01]  /*19a0*/  BSSY B2, `(.L_x_394) ;  /* 0x00001ab000027945 */ /* 0x000fe20003800000 */
[----:B------:R-:W-:Y:S02]  /*19b0*/  IMAD.MOV.U32 R18, RZ, RZ, R4 ;  /* 0x000000ffff127224 */ /* 0x000fe400078e0004 */
[----:B------:R-:W-:Y:S01]  /*19c0*/  ISETP.NE.AND.EX P1, PT, RZ, RZ, PT, P1 ;  /* 0x000000ffff00720c */ /* 0x000fe20003f25310 */
[----:B------:R-:W-:-:S12]  /*19d0*/  IMAD.MOV.U32 R19, RZ, RZ, R5 ;  /* 0x000000ffff137224 */ /* 0x000fd800078e0005 */
        /* <DEDUP_REMOVED lines=17> */
[----:B------:R-:W-:-:S04]  /*1af0*/  ISETP.NE.U32.AND P2, PT, R38, RZ, PT ;  /* 0x000000ff2600720c */ /* 0x000fc80003f45070 */
[----:B------:R-:W-:Y:S01]  /*1b00*/  ISETP.NE.AND.EX P2, PT, R39, RZ, PT, P2 ;  /* 0x000000ff2700720c */ /* 0x000fe20003f45320 */
[----:B------:R-:W-:-:S12]  /*1b10*/  BRA `(.L_x_400) ;  /* 0x0000000000507947 */ /* 0x000fd80003800000 */
.L_x_399:
        /* <DEDUP_REMOVED lines=20> */
.L_x_400:
[----:B------:R-:W-:Y:S05]  /*1c60*/  BSYNC B4 ;  /* 0x0000000000047941 */ /* 0x000fea0003800000 */
.L_x_398:
        /* <DEDUP_REMOVED lines=13> */
.L_x_402:
        /* <DEDUP_REMOVED lines=20> */
.L_x_403:
[----:B------:R-:W-:Y:S05]  /*1e80*/  BSYNC B4 ;  /* 0x0000000000047941 */ /* 0x000fea0003800000 */
.L_x_401:
        /* <DEDUP_REMOVED lines=8> */
[----:B------:R-:W-:Y:S05]  /*1f10*/  CALL.REL.NOINC `($__internal_8_$__cuda_sm20_div_s64) ;  /* 0x0000003800f07944 */ /* 0x000fea0003c00000 */
[----:B------:R-:W-:Y:S05]  /*1f20*/  BRA `(.L_x_406) ;  /* 0x0000000000507947 */ /* 0x000fea0003800000 */
.L_x_405:
        /* <DEDUP_REMOVED lines=15> */
[----:B------:R-:W-:Y:S01]  /*2020*/  @P1 VIADD R21, R21, -UR8 ;  /* 0x8000000815151c36 */ /* 0x000fe20008000000 */
[----:B------:R-:W-:-:S04]  /*2030*/  @P1 IADD3 R36, R36, 0x1, RZ ;  /* 0x0000000124241810 */ /* 0x000fc80007ffe0ff */
[----:B------:R-:W-:-:S13]  /*2040*/  ISETP.GE.U32.AND P2, PT, R21, UR8, PT ;  /* 0x0000000815007c0c */ /* 0x000fda000bf46070 */
[----:B------:R-:W-:Y:S01]  /*2050*/  @P2 VIADD R36, R36, 0x1 ;  /* 0x0000000124242836 */ /* 0x000fe20000000000 */
[----:B------:R-:W-:-:S07]  /*2060*/  @!P3 LOP3.LUT R36, RZ, UR8, RZ, 0x33, !PT ;  /* 0x00000008ff24bc12 */ /* 0x000fce000f8e33ff */
.L_x_406:
[----:B------:R-:W-:Y:S05]  /*2070*/  BSYNC B4 ;  /* 0x0000000000047941 */ /* 0x000fea0003800000 */
.L_x_404:
[----:B------:R-:W-:Y:S01]  /*2080*/  ULDC.64 UR8, c[0x0][0x230] ;  /* 0x00008c0000087ab9 */ /* 0x000fe20000000a00 */
[----:B------:R-:W-:Y:S02]  /*2090*/  IMAD.MOV.U32 R20, RZ, RZ, R36 ;  /* 0x000000ffff147224 */ /* 0x000fe400078e0024 */
[----:B------:R-:W-:Y:S02]  /*20a0*/  IMAD R21, R31, UR8, RZ ;  /* 0x000000081f157c24 */ /* 0x000fe4000f8e02ff */
[----:B------:R-:W-:-:S04]  /*20b0*/  IMAD.WIDE.U32 R18, R30, UR8, R18 ;  /* 0x000000081e127c25 */ /* 0x000fc8000f8e0012 */
[----:B------:R-:W-:Y:S01]  /*20c0*/  IMAD R21, R30, UR9, R21 ;  /* 0x000000091e157c24 */ /* 0x000fe2000f8e0215 */
[----:B------:R-:W-:-:S04]  /*20d0*/  ULDC.64 UR8, c[0x0][0x238] ;  /* 0x00008e0000087ab9 */ /* 0x000fc80000000a00 */
        /* <DEDUP_REMOVED lines=16> */
[----:B------:R-:W-:Y:S01]  /*21e0*/  LEA R18, P1, R20, UR8, 0x2 ;  /* 0x0000000814127c11 */ /* 0x000fe2000f8210ff */
[----:B------:R-:W-:-:S05]  /*21f0*/  IMAD.IADD R19, R21, 0x1, R19 ;  /* 0x0000000115137824 */ /* 0x000fca00078e0213 */
[----:B------:R-:W-:-:S06]  /*2200*/  LEA.HI.X R19, R20, UR9, R19, 0x2, P1 ;  /* 0x0000000914137c11 */ /* 0x000fcc00088f1413 */
[----:B------:R-:W2:Y:S02]  /*2210*/  LDG.E R19, desc[UR10][R18.64] ;  /* 0x0000000a12137981 */ /* 0x000ea4000c1e1900 */
[----:B--2---:R-:W-:-:S07]  /*2220*/  FADD.FTZ R10, R10, R19 ;  /* 0x000000130a0a7221 */ /* 0x004fce0000010000 */
.L_x_397:
[----:B------:R-:W-:Y:S05]  /*2230*/  BSYNC B3 ;  /* 0x0000000000037941 */ /* 0x000fea0003800000 */
.L_x_396:
        /* <DEDUP_REMOVED lines=20> */
[----:B------:R-:W-:Y:S05]  /*2380*/  CALL.REL.NOINC `($__internal_9_$__cuda_sm20_rem_s64) ;  /* 0x0000003c00247944 */ /* 0x000fea0003c00000 */
[----:B------:R-:W-:-:S04]  /*2390*/  ISETP.NE.U32.AND P2, PT, R38, RZ, PT ;  /* 0x000000ff2600720c */ /* 0x000fc80003f45070 */
[----:B------:R-:W-:Y:S01]  /*23a0*/  ISETP.NE.AND.EX P2, PT, R39, RZ, PT, P2 ;  /* 0x000000ff2700720c */ /* 0x000fe20003f45320 */
[----:B------:R-:W-:-:S12]  /*23b0*/  BRA `(.L_x_411) ;  /* 0x0000000000507947 */ /* 0x000fd80003800000 */
.L_x_410:
        /* <DEDUP_REMOVED lines=20> */
.L_x_411:
[----:B------:R-:W-:Y:S05]  /*2500*/  BSYNC B4 ;  /* 0x0000000000047941 */ /* 0x000fea0003800000 */
.L_x_409:
        /* <DEDUP_REMOVED lines=10> */
[----:B------:R-:W-:Y:S01]  /*25b0*/  MOV R18, R36 ;  /* 0x0000002400127202 */ /* 0x000fe20000000f00 */
[----:B------:R-:W-:Y:S01]  /*25c0*/  IMAD.MOV.U32 R19, RZ, RZ, R37 ;  /* 0x000000ffff137224 */ /* 0x000fe200078e0025 */
[----:B------:R-:W-:Y:S06]  /*25d0*/  BRA `(.L_x_414) ;  /* 0x0000000000507947 */ /* 0x000fec0003800000 */
.L_x_413:
        /* <DEDUP_REMOVED lines=20> */
.L_x_414:
[----:B------:R-:W-:Y:S05]  /*2720*/  BSYNC B4 ;  /* 0x0000000000047941 */ /* 0x000fea0003800000 */
.L_x_412:
        /* <DEDUP_REMOVED lines=10> */
.L_x_416:
        /* <DEDUP_REMOVED lines=20> */
.L_x_417:
[----:B------:R-:W-:Y:S05]  /*2910*/  BSYNC B4 ;  /* 0x0000000000047941 */ /* 0x000fea0003800000 */
.L_x_415:
        /* <DEDUP_REMOVED lines=28> */
[----:B------:R-:W-:-:S06]  /*2ae0*/  LEA.HI.X R21, R18, UR9, R19, 0x2, P1 ;  /* 0x0000000912157c11 */ /* 0x000fcc00088f1413 */
[----:B------:R-:W2:Y:S02]  /*2af0*/  LDG.E R21, desc[UR10][R20.64] ;  /* 0x0000000a14157981 */ /* 0x000ea4000c1e1900 */
[----:B--2---:R-:W-:-:S07]  /*2b00*/  FADD.FTZ R10, R10, R21 ;  /* 0x000000150a0a7221 */ /* 0x004fce0000010000 */
.L_x_408:
[----:B------:R-:W-:Y:S05]  /*2b10*/  BSYNC B3 ;  /* 0x0000000000037941 */ /* 0x000fea0003800000 */
.L_x_407:
[----:B------:R-:W-:Y:S02]  /*2b20*/  ISETP.NE.U32.AND P2, PT, R16, 0x2, PT ;  /* 0x000000021000780c */ /* 0x000fe40003f45070 */
[----:B------:R-:W-:Y:S02]  /*2b30*/  ISETP.NE.U32.AND P1, PT, R22, RZ, PT ;  /* 0x000000ff1600720c */ /* 0x000fe40003f25070 */
[----:B------:R-:W-:Y:S02]  /*2b40*/  ISETP.NE.AND.EX P2, PT, RZ, RZ, PT, P2 ;  /* 0x000000ffff00720c */ /* 0x000fe40003f45320 */
[C---:B------:R-:W-:Y:S02]  /*2b50*/  IADD3 R21, P3, R4.reuse, 0x3, RZ ;  /* 0x0000000304157810 */ /* 0x040fe40007f7e0ff */
[----:B------:R-:W-:Y:S02]  /*2b60*/  ISETP.NE.OR.EX P1, PT, R23, RZ, !P2, P1 ;  /* 0x000000ff1700720c */ /* 0x000fe40005725710 */
[----:B------:R-:W-:Y:S01]  /*2b70*/  IADD3 R18, P4, R4, 0x2, RZ ;  /* 0x0000000204127810 */ /* 0x000fe20007f9e0ff */
[----:B------:R-:W-:-:S03]  /*2b80*/  IMAD.X R2, RZ, RZ, R5, P3 ;  /* 0x000000ffff027224 */ /* 0x000fc600018e0605 */
[----:B------:R-:W-:Y:S01]  /*2b90*/  SEL R18, R18, R21, !P2 ;  /* 0x0000001512127207 */ /* 0x000fe20005000000 */
[----:B------:R-:W-:-:S05]  /*2ba0*/  IMAD.X R19, RZ, RZ, R5, P4 ;  /* 0x000000ffff137224 */ /* 0x000fca00020e0605 */
[----:B------:R-:W-:Y:S01]  /*2bb0*/  SEL R19, R19, R2, !P2 ;  /* 0x0000000213137207 */ /* 0x000fe20005000000 */
[----:B------:R-:W-:Y:S06]  /*2bc0*/  @P1 BRA `(.L_x_395) ;  /* 0x0000000800201947 */ /* 0x000fec0003800000 */
        /* <DEDUP_REMOVED lines=15> */
.L_x_419:
        /* <DEDUP_REMOVED lines=20> */
.L_x_420:
[----:B------:R-:W-:Y:S05]  /*2e00*/  BSYNC B3 ;  /* 0x0000000000037941 */ /* 0x000fea0003800000 */
.L_x_418:
[----:B------:R-:W-:-:S05]  /*2e10*/  IADD3 R18, P3, R4, 0x3, RZ ;  /* 0x0000000304127810 */ /* 0x000fca0007f7e0ff */
[----:B------:R-:W-:Y:S01]  /*2e20*/  IMAD.X R19, RZ, RZ, R5, P3 ;  /* 0x000000ffff137224 */ /* 0x000fe200018e0605 */
[----:B------:R-:W-:Y:S07]  /*2e30*/  @P2 BRA `(.L_x_395) ;  /* 0x0000000400842947 */ /* 0x000fee0003800000 */
        /* <DEDUP_REMOVED lines=12> */
.L_x_422:
        /* <DEDUP_REMOVED lines=20> */
.L_x_423:
[----:B------:R-:W-:Y:S05]  /*3040*/  BSYNC B3 ;  /* 0x0000000000037941 */ /* 0x000fea0003800000 */
.L_x_421:
        /* <DEDUP_REMOVED lines=10> */
.L_x_425:
        /* <DEDUP_REMOVED lines=9> */
[----:B------:R-:W-:Y:S01]  /*3180*/  IMAD.HI.U32 R36, R21, R37, R20 ;  /* 0x0000002515247227 */ /* 0x000fe200078e0014 */
[----:B------:R-:W-:-:S05]  /*3190*/  MOV R37, RZ ;  /* 0x000000ff00257202 */ /* 0x000fca0000000f00 */
        /* <DEDUP_REMOVED lines=9> */
.L_x_426:
[----:B------:R-:W-:Y:S05]  /*3230*/  BSYNC B3 ;  /* 0x0000000000037941 */ /* 0x000fea0003800000 */
.L_x_424:
        /* <DEDUP_REMOVED lines=29> */
[----:B------:R-:W2:Y:S01]  /*3410*/  LDG.E R21, desc[UR10][R20.64] ;  /* 0x0000000a14157981 */ /* 0x000ea2000c1e1900 */
[----:B------:R-:W-:-:S05]  /*3420*/  IADD3 R18, P1, R4, 0x3, RZ ;  /* 0x0000000304127810 */ /* 0x000fca0007f3e0ff */
[----:B------:R-:W-:Y:S02]  /*3430*/  IMAD.X R19, RZ, RZ, R5, P1 ;  /* 0x000000ffff137224 */ /* 0x000fe400008e0605 */
[----:B--2---:R-:W-:-:S07]  /*3440*/  FADD.FTZ R10, R10, R21 ;  /* 0x000000150a0a7221 */ /* 0x004fce0000010000 */
.L_x_395:
[----:B------:R-:W-:Y:S05]  /*3450*/  BSYNC B2 ;  /* 0x0000000000027941 */ /* 0x000fea0003800000 */
.L_x_394:
        /* <DEDUP_REMOVED lines=20> */
[----:B------:R-:W-:Y:S02]  /*35a0*/  IADD3 R37, P2, R18, 0x3, RZ ;  /* 0x0000000312257810 */ /* 0x000fe40007f5e0ff */
[----:B------:R-:W-:Y:S01]  /*35b0*/  IADD3 R41, P3, RZ, -R20, RZ ;  /* 0x80000014ff297210 */ /* 0x000fe20007f7e0ff */
[--C-:B------:R-:W-:Y:S01]  /*35c0*/  IMAD.X R20, RZ, RZ, R19.reuse, P4 ;  /* 0x000000ffff147224 */ /* 0x100fe200020e0613 */
[----:B------:R-:W-:Y:S01]  /*35d0*/  IADD3 R43, P5, RZ, -R2, RZ ;  /* 0x80000002ff2b7210 */ /* 0x000fe20007fbe0ff */
[----:B------:R-:W-:Y:S01]  /*35e0*/  IMAD R39, R39, UR8, RZ ;  /* 0x0000000827277c24 */ /* 0x000fe2000f8e02ff */
[----:B------:R-:W-:Y:S01]  /*35f0*/  IADD3.X R36, RZ, R19, RZ, P1, !PT ;  /* 0x00000013ff247210 */ /* 0x000fe20000ffe4ff */
[----:B------:R-:W-:Y:S01]  /*3600*/  IMAD.X R2, RZ, RZ, R19, P2 ;  /* 0x000000ffff027224 */ /* 0x000fe200010e0613 */
[----:B------:R-:W-:Y:S01]  /*3610*/  MOV R45, R35 ;  /* 0x00000023002d7202 */ /* 0x000fe20000000f00 */
[----:B------:R-:W-:Y:S01]  /*3620*/  IMAD.X R38, RZ, RZ, ~R20, P3 ;  /* 0x000000ffff267224 */ /* 0x000fe200018e0e14 */
[----:B------:R-:W-:Y:S01]  /*3630*/  IADD3 R37, P4, RZ, -R37, RZ ;  /* 0x80000025ff257210 */ /* 0x000fe20007f9e0ff */
[C---:B------:R-:W-:Y:S01]  /*3640*/  IMAD R39, R40.reuse, UR9, R39 ;  /* 0x0000000928277c24 */ /* 0x040fe2000f8e0227 */
[----:B------:R-:W-:Y:S01]  /*3650*/  IADD3.X R36, RZ, ~R36, RZ, P5, !PT ;  /* 0x80000024ff247210 */ /* 0x000fe20002ffe4ff */
[----:B------:R-:W-:Y:S01]  /*3660*/  IMAD.WIDE.U32 R20, R40, UR8, R44 ;  /* 0x0000000828147c25 */ /* 0x000fe2000f8e002c */
[----:B------:R-:W-:-:S03]  /*3670*/  SHF.L.U32 R46, R18, 0x2, RZ ;  /* 0x00000002122e7819 */ /* 0x000fc600000006ff */
[----:B------:R-:W-:Y:S02]  /*3680*/  IMAD.X R42, RZ, RZ, ~R2, P4 ;  /* 0x000000ffff2a7224 */ /* 0x000fe400020e0e02 */
[----:B------:R-:W-:Y:S02]  /*3690*/  IMAD R2, R38, UR8, RZ ;  /* 0x0000000826027c24 */ /* 0x000fe4000f8e02ff */
[----:B------:R-:W-:Y:S02]  /*36a0*/  IMAD R36, R36, UR8, RZ ;  /* 0x0000000824247c24 */ /* 0x000fe4000f8e02ff */
[----:B------:R-:W-:Y:S02]  /*36b0*/  IMAD.IADD R21, R21, 0x1, R39 ;  /* 0x0000000115157824 */ /* 0x000fe400078e0227 */
[----:B------:R-:W-:Y:S02]  /*36c0*/  IMAD R39, R41, UR9, R2 ;  /* 0x0000000929277c24 */ /* 0x000fe4000f8e0202 */
[----:B------:R-:W-:-:S02]  /*36d0*/  IMAD R2, R42, UR8, RZ ;  /* 0x000000082a027c24 */ /* 0x000fc4000f8e02ff */
[----:B------:R-:W-:Y:S02]  /*36e0*/  IMAD R47, R43, UR9, R36 ;  /* 0x000000092b2f7c24 */ /* 0x000fe4000f8e0224 */
[----:B------:R-:W-:-:S04]  /*36f0*/  IMAD.WIDE.U32 R40, R41, UR8, R44 ;  /* 0x0000000829287c25 */ /* 0x000fc8000f8e002c */
[----:B------:R-:W-:Y:S01]  /*3700*/  IMAD.WIDE.U32 R42, R43, UR8, R44 ;  /* 0x000000082b2a7c25 */ /* 0x000fe2000f8e002c */
[----:B------:R-:W-:-:S03]  /*3710*/  IADD3 R41, R41, R39, RZ ;  /* 0x0000002729297210 */ /* 0x000fc60007ffe0ff */
[----:B------:R-:W-:-:S04]  /*3720*/  IMAD.WIDE.U32 R44, R37, UR8, R44 ;  /* 0x00000008252c7c25 */ /* 0x000fc8000f8e002c */
[----:B------:R-:W-:Y:S02]  /*3730*/  IMAD R37, R37, UR9, R2 ;  /* 0x0000000925257c24 */ /* 0x000fe4000f8e0202 */
[----:B------:R-:W-:Y:S01]  /*3740*/  IMAD.IADD R43, R43, 0x1, R47 ;  /* 0x000000012b2b7824 */ /* 0x000fe200078e022f */
[----:B------:R-:W-:Y:S01]  /*3750*/  SHF.L.U64.HI R47, R18, 0x2, R19 ;  /* 0x00000002122f7819 */ /* 0x000fe20000010213 */
[----:B------:R-:W-:-:S07]  /*3760*/  IMAD.IADD R45, R45, 0x1, R37 ;  /* 0x000000012d2d7824 */ /* 0x000fce00078e0225 */
.L_x_471:
        /* <DEDUP_REMOVED lines=19> */
.L_x_430:
        /* <DEDUP_REMOVED lines=20> */
.L_x_431:
[----:B------:R-:W-:Y:S05]  /*39e0*/  BSYNC B3 ;  /* 0x0000000000037941 */ /* 0x000fea0003800000 */
.L_x_429:
        /* <DEDUP_REMOVED lines=13> */
.L_x_433:
        /* <DEDUP_REMOVED lines=20> */
.L_x_434:
[----:B------:R-:W-:Y:S05]  /*3c00*/  BSYNC B3 ;  /* 0x0000000000037941 */ /* 0x000fea0003800000 */
.L_x_432:
        /* <DEDUP_REMOVED lines=13> */
.L_x_436:
        /* <DEDUP_REMOVED lines=20> */
.L_x_437:
[----:B------:R-:W-:Y:S05]  /*3e20*/  BSYNC B3 ;  /* 0x0000000000037941 */ /* 0x000fea0003800000 */
.L_x_435:
        /* <DEDUP_REMOVED lines=20> */
[----:B------:R-:W-:-:S06]  /*3f70*/  IADD3.X R37, R37, UR9, R39, P2, !PT ;  /* 0x0000000925257c10 */ /* 0x000fcc00097fe427 */
[----:B------:R-:W2:Y:S02]  /*3f80*/  LDG.E R37, desc[UR10][R36.64] ;  /* 0x0000000a24257981 */ /* 0x000ea4000c1e1900 */
[----:B--2---:R-:W-:-:S07]  /*3f90*/  FADD.FTZ R10, R10, R37 ;  /* 0x000000250a0a7221 */ /* 0x004fce0000010000 */
.L_x_428:
[----:B------:R-:W-:Y:S05]  /*3fa0*/  BSYNC B2 ;  /* 0x0000000000027941 */ /* 0x000fea0003800000 */
.L_x_427:
        /* <DEDUP_REMOVED lines=17> */
.L_x_441:
        /* <DEDUP_REMOVED lines=20> */
.L_x_442:
[----:B------:R-:W-:Y:S05]  /*4200*/  BSYNC B3 ;  /* 0x0000000000037941 */ /* 0x000fea0003800000 */
.L_x_440:
        /* <DEDUP_REMOVED lines=13> */
.L_x_444:
        /* <DEDUP_REMOVED lines=20> */
.L_x_445:
[----:B------:R-:W-:Y:S05]  /*4420*/  BSYNC B3 ;  /* 0x0000000000037941 */ /* 0x000fea0003800000 */
.L_x_443:
        /* <DEDUP_REMOVED lines=13> */
.L_x_447:
        /* <DEDUP_REMOVED lines=20> */
.L_x_448:
[----:B------:R-:W-:Y:S05]  /*4640*/  BSYNC B3 ;  /* 0x0000000000037941 */ /* 0x000fea0003800000 */
.L_x_446:
        /* <DEDUP_REMOVED lines=23> */
.L_x_439:
[----:B------:R-:W-:Y:S05]  /*47c0*/  BSYNC B2 ;  /* 0x0000000000027941 */ /* 0x000fea0003800000 */
.L_x_438:
        /* <DEDUP_REMOVED lines=17> */
.L_x_452:
        /* <DEDUP_REMOVED lines=20> */
.L_x_453:
[----:B------:R-:W-:Y:S05]  /*4a20*/  BSYNC B3 ;  /* 0x0000000000037941 */ /* 0x000fea0003800000 */
.L_x_451:
        /* <DEDUP_REMOVED lines=9> */
[----:B------:R-:W-:Y:S05]  /*4ac0*/  CALL.REL.NOINC `($__internal_8_$__cuda_sm20_div_s64) ;  /* 0x0000001000047944 */ /* 0x000fea0003c00000 */
[----:B------:R-:W-:Y:S01]  /*4ad0*/  IMAD.MOV.U32 R38, RZ, RZ, R36 ;  /* 0x000000ffff267224 */ /* 0x000fe200078e0024 */
[----:B------:R-:W-:Y:S01]  /*4ae0*/  MOV R39, R37 ;  /* 0x0000002500277202 */ /* 0x000fe20000000f00 */
[----:B------:R-:W-:Y:S06]  /*4af0*/  BRA `(.L_x_456) ;  /* 0x0000000000507947 */ /* 0x000fec0003800000 */
.L_x_455:
        /* <DEDUP_REMOVED lines=20> */
.L_x_456:
[----:B------:R-:W-:Y:S05]  /*4c40*/  BSYNC B3 ;  /* 0x0000000000037941 */ /* 0x000fea0003800000 */
.L_x_454:
        /* <DEDUP_REMOVED lines=12> */
[----:B------:R-:W-:Y:S05]  /*4d10*/  BRA `(.L_x_459) ;  /* 0x0000000000507947 */ /* 0x000fea0003800000 */
.L_x_458:
        /* <DEDUP_REMOVED lines=20> */
.L_x_459:
[----:B------:R-:W-:Y:S05]  /*4e60*/  BSYNC B3 ;  /* 0x0000000000037941 */ /* 0x000fea0003800000 */
.L_x_457:
        /* <DEDUP_REMOVED lines=19> */
[----:B------:R-:W-:-:S06]  /*4fa0*/  IADD3.X R37, R37, UR7, R39, P2, !PT ;  /* 0x0000000725257c10 */ /* 0x000fcc00097fe427 */
[----:B------:R-:W2:Y:S02]  /*4fb0*/  LDG.E R37, desc[UR10][R36.64+-0x4] ;  /* 0xfffffc0a24257981 */ /* 0x000ea4000c1e1900 */
[----:B--2---:R-:W-:-:S07]  /*4fc0*/  FADD.FTZ R10, R10, R37 ;  /* 0x000000250a0a7221 */ /* 0x004fce0000010000 */
.L_x_450:
[----:B------:R-:W-:Y:S05]  /*4fd0*/  BSYNC B2 ;  /* 0x0000000000027941 */ /* 0x000fea0003800000 */
.L_x_449:
        /* <DEDUP_REMOVED lines=13> */
[----:B------:R-:W-:Y:S05]  /*50b0*/  CALL.REL.NOINC `($__internal_9_$__cuda_sm20_rem_s64) ;  /* 0x0000000c00d87944 */ /* 0x000fea0003c00000 */
[----:B------:R-:W-:-:S04]  /*50c0*/  ISETP.NE.U32.AND P1, PT, R38, RZ, PT ;  /* 0x000000ff2600720c */ /* 0x000fc80003f25070 */
[----:B------:R-:W-:Y:S01]  /*50d0*/  ISETP.NE.AND.EX P1, PT, R39, RZ, PT, P1 ;  /* 0x000000ff2700720c */ /* 0x000fe20003f25310 */
[----:B------:R-:W-:-:S12]  /*50e0*/  BRA `(.L_x_464) ;  /* 0x0000000000507947 */ /* 0x000fd80003800000 */
.L_x_463:
        /* <DEDUP_REMOVED lines=20> */
.L_x_464:
[----:B------:R-:W-:Y:S05]  /*5230*/  BSYNC B3 ;  /* 0x0000000000037941 */ /* 0x000fea0003800000 */
.L_x_462:
        /* <DEDUP_REMOVED lines=9> */
[----:B------:R-:W-:Y:S05]  /*52d0*/  CALL.REL.NOINC `($__internal_8_$__cuda_sm20_div_s64) ;  /* 0x0000000800007944 */ /* 0x000fea0003c00000 */
[----:B------:R-:W-:Y:S01]  /*52e0*/  MOV R38, R36 ;  /* 0x0000002400267202 */ /* 0x000fe20000000f00 */
[----:B------:R-:W-:Y:S01]  /*52f0*/  IMAD.MOV.U32 R39, RZ, RZ, R37 ;  /* 0x000000ffff277224 */ /* 0x000fe200078e0025 */
[----:B------:R-:W-:Y:S06]  /*5300*/  BRA `(.L_x_467) ;  /* 0x0000000000507947 */ /* 0x000fec0003800000 */
.L_x_466:
        /* <DEDUP_REMOVED lines=20> */
.L_x_467:
[----:B------:R-:W-:Y:S05]  /*5450*/  BSYNC B3 ;  /* 0x0000000000037941 */ /* 0x000fea0003800000 */
.L_x_465:
        /* <DEDUP_REMOVED lines=12> */
[----:B------:R-:W-:Y:S05]  /*5520*/  BRA `(.L_x_470) ;  /* 0x0000000000507947 */ /* 0x000fea0003800000 */
.L_x_469:
        /* <DEDUP_REMOVED lines=20> */
.L_x_470:
[----:B------:R-:W-:Y:S05]  /*5670*/  BSYNC B3 ;  /* 0x0000000000037941 */ /* 0x000fea0003800000 */
.L_x_468:
        /* <DEDUP_REMOVED lines=22> */
.L_x_461:
[----:B------:R-:W-:Y:S05]  /*57e0*/  BSYNC B2 ;  /* 0x0000000000027941 */ /* 0x000fea0003800000 */
.L_x_460:
        /* <DEDUP_REMOVED lines=25> */
.L_x_390:
[----:B------:R-:W-:Y:S05]  /*5980*/  BSYNC B0 ;  /* 0x0000000000007941 */ /* 0x000fea0003800000 */
.L_x_389:
[----:B------:R-:W-:-:S04]  /*5990*/  IADD3 R6, P0, R6, 0x1, RZ ;  /* 0x0000000106067810 */ /* 0x000fc80007f1e0ff */
[----:B------:R-:W-:Y:S02]  /*59a0*/  IADD3.X R7, RZ, R7, RZ, P0, !PT ;  /* 0x00000007ff077210 */ /* 0x000fe400007fe4ff */
[----:B------:R-:W-:-:S04]  /*59b0*/  ISETP.GE.U32.AND P0, PT, R6, R9, PT ;  /* 0x000000090600720c */ /* 0x000fc80003f06070 */
[----:B------:R-:W-:-:S13]  /*59c0*/  ISETP.GE.AND.EX P0, PT, R7, R8, PT, P0 ;  /* 0x000000080700720c */ /* 0x000fda0003f06300 */
[----:B------:R-:W-:Y:S05]  /*59d0*/  @!P0 BRA `(.L_x_472) ;  /* 0xffffffbc00188947 */ /* 0x000fea000383ffff */
.L_x_388:
[----:B------:R-:W-:Y:S05]  /*59e0*/  BSYNC B1 ;  /* 0x0000000000017941 */ /* 0x000fea0003800000 */
.L_x_387:
[----:B------:R-:W-:Y:S01]  /*59f0*/  ULDC UR8, c[0x0][0x0] ;  /* 0x0000000000087ab9 */ /* 0x000fe20000000800 */
[----:B------:R-:W0:Y:S01]  /*5a00*/  LDC R2, c[0x0][0xc] ;  /* 0x00000300ff027b82 */ /* 0x000e220000000800 */
[----:B------:R-:W-:Y:S01]  /*5a10*/  ULDC.64 UR12, c[0x0][0x280] ;  /* 0x0000a000000c7ab9 */ /* 0x000fe20000000a00 */
[----:B------:R-:W-:Y:S02]  /*5a20*/  SHF.R.S32.HI R5, RZ, 0x1f, R0 ;  /* 0x0000001fff057819 */ /* 0x000fe40000011400 */
[----:B------:R-:W-:-:S04]  /*5a30*/  LEA R4, P0, R0, UR12, 0x2 ;  /* 0x0000000c00047c11 */ /* 0x000fc8000f8010ff */
[----:B------:R-:W-:-:S05]  /*5a40*/  LEA.HI.X R5, R0, UR13, R5, 0x2, P0 ;  /* 0x0000000d00057c11 */ /* 0x000fca00080f1405 */
[----:B------:R1:W-:Y:S01]  /*5a50*/  STG.E desc[UR10][R4.64], R10 ;  /* 0x0000000a04007986 */ /* 0x0003e2000c10190a */
        /* <DEDUP_REMOVED lines=8> */
        .weak           $__internal_8_$__cuda_sm20_div_s64
        .type           $__internal_8_$__cuda_sm20_div_s64,@function
        .size           $__internal_8_$__cuda_sm20_div_s64,($__internal_9_$__cuda_sm20_rem_s64 - $__internal_8_$__cuda_sm20_div_s64)
$__internal_8_$__cuda_sm20_div_s64:
        /* <DEDUP_REMOVED lines=83> */
[----:B------:R-:W-:Y:S06]  /*6010*/  RET.REL.NODEC R50 `(_ZN2at6native13col2im_kernelIffEEvlPKT_llllllllllllPS2_) ;  /* 0xffffff9c32f87950 */ /* 0x000fec0003c3ffff */
        .weak           $__internal_9_$__cuda_sm20_rem_s64
        .type           $__internal_9_$__cuda_sm20_rem_s64,@function
        .size           $__internal_9_$__cuda_sm20_rem_s64,(.L_x_733 - $__internal_9_$__cuda_sm20_rem_s64)
$__internal_9_$__cuda_sm20_rem_s64:
        /* <DEDUP_REMOVED lines=77> */
[----:B------:R-:W-:Y:S06]  /*64f0*/  RET.REL.NODEC R36 `(_ZN2at6native13col2im_kernelIffEEvlPKT_llllllllllllPS2_) ;  /* 0xffffff9824c07950 */ /* 0x000fec0003c3ffff */
.L_x_474:
        /* <DEDUP_REMOVED lines=16> */
.L_x_733:


//--------------------- .text._ZN2at6native13vol2im_kernelIffEEvlPKT_jjjjjjjjjjjjjjjjjjjPS2_ --------------------------
	.section	.text._ZN2at6native13vol2im_kernelIffEEvlPKT_jjjjjjjjjjjjjjjjjjjPS2_,"ax",@progbits
	.align	128
        .global         _ZN2at6native13vol2im_kernelIffEEvlPKT_jjjjjjjjjjjjjjjjjjjPS2_
        .type           _ZN2at6native13vol2im_kernelIffEEvlPKT_jjjjjjjjjjjjjjjjjjjPS2_,@function
        .size           _ZN2at6native13vol2im_kernelIffEEvlPKT_jjjjjjjjjjjjjjjjjjjPS2_,(.L_x_749 - _ZN2at6native13vol2im_kernelIffEEvlPKT_jjjjjjjjjjjjjjjjjjjPS2_)
        .other          _ZN2at6native13vol2im_kernelIffEEvlPKT_jjjjjjjjjjjjjjjjjjjPS2_,@"STO_CUDA_ENTRY STV_DEFAULT"
_ZN2at6native13vol2im_kernelIffEEvlPKT_jjjjjjjjjjjjjjjjjjjPS2_:
.text._ZN2at6native13vol2im_kernelIffEEvlPKT_jjjjjjjjjjjjjjjjjjjPS2_:
        /* <DEDUP_REMOVED lines=15> */
.L_x_504:
        /* <DEDUP_REMOVED lines=96> */
.L_x_476:
[----:B------:R-:W-:Y:S05]  /*06f0*/  BSYNC B0 ;  /* 0x0000000000007941 */ /* 0x000fea0003800000 */
.L_x_475:
        /* <DEDUP_REMOVED lines=23> */
.L_x_478:
[----:B------:R-:W-:Y:S05]  /*0870*/  BSYNC B0 ;  /* 0x0000000000007941 */ /* 0x000fea0003800000 */
.L_x_477:
        /* <DEDUP_REMOVED lines=50> */
.L_x_480:
[----:B------:R-:W-:Y:S05]  /*0ba0*/  BSYNC B0 ;  /* 0x0000000000007941 */ /* 0x000fea0003800000 */
.L_x_479:
[----:B------:R-:W-:Y:S01]  /*0bb0*/  ULDC UR5, c[0x0][0x248] ;  /* 0x0000920000057ab9 */ /* 0x000fe20000000800 */
[----:B------:R-:W0:Y:S01]  /*0bc0*/  I2F.U32.RP R9, R15 ;  /* 0x0000000f00097306 */ /* 0x000e220000209000 */
[----:B------:R-:W-:Y:S01]  /*0bd0*/  ISETP.NE.U32.AND P3, PT, RZ, UR5, PT ;  /* 0x00000005ff007c0c */ /* 0x000fe2000bf65070 */
[----:B------:R-:W-:Y:S01]  /*0be0*/  BSSY B3, `(.L_x_481) ;  /* 0x0000365000037945 */ /* 0x000fe20003800000 */
[----:B------:R-:W-:-:S05]  /*0bf0*/  HFMA2.MMA R30, -RZ, RZ, 0, 0 ;  /* 0x00000000ff1e7435 */ /* 0x000fca00000001ff */
        /* <DEDUP_REMOVED lines=42> */
[----:B------:R-:W-:Y:S01]  /*0ea0*/  UIMAD UR6, UR7, UR6, URZ ;  /* 0x00000006070672a4 */ /* 0x000fe2000f8e023f */
[----:B------:R-:W-:-:S03]  /*0eb0*/  MOV R30, RZ ;  /* 0x000000ff001e7202 */ /* 0x000fc60000000f00 */
[----:B------:R-:W-:-:S03]  /*0ec0*/  UIMAD UR5, UR6, UR5, URZ ;  /* 0x00000005060572a4 */ /* 0x000fc6000f8e023f */
[----:B------:R-:W-:-:S03]  /*0ed0*/  ULDC UR6, c[0x0][0x230] ;  /* 0x00008c0000067ab9 */ /* 0x000fc60000000800 */
[----:B------:R-:W-:Y:S01]  /*0ee0*/  IMAD R17, RZ, RZ, -UR5 ;  /* 0x80000005ff117e24 */ /* 0x000fe2000f8e02ff */
[----:B------:R-:W-:Y:S02]  /*0ef0*/  ISETP.NE.U32.AND P2, PT, RZ, UR5, PT ;  /* 0x00000005ff007c0c */ /* 0x000fe4000bf45070 */
[----:B------:R-:W0:Y:S08]  /*0f00*/  I2F.U32.RP R14, UR5 ;  /* 0x00000005000e7d06 */ /* 0x000e300008209000 */
[----:B0-----:R-:W0:Y:S02]  /*0f10*/  MUFU.RCP R14, R14 ;  /* 0x0000000e000e7308 */ /* 0x001e240000001000 */
[----:B0-----:R-:W-:-:S06]  /*0f20*/  VIADD R12, R14, 0xffffffe ;  /* 0x0ffffffe0e0c7836 */ /* 0x001fcc0000000000 */
[----:B------:R0:W1:Y:S02]  /*0f30*/  F2I.FTZ.U32.TRUNC.NTZ R13, R12 ;  /* 0x0000000c000d7305 */ /* 0x000064000021f000 */
[----:B0-----:R-:W-:Y:S01]  /*0f40*/  MOV R12, RZ ;  /* 0x000000ff000c7202 */ /* 0x001fe20000000f00 */
[----:B-1----:R-:W-:-:S04]  /*0f50*/  IMAD R17, R17, R13, RZ ;  /* 0x0000000d11117224 */ /* 0x002fc800078e02ff */
[----:B------:R-:W-:-:S04]  /*0f60*/  IMAD.HI.U32 R13, R13, R17, R12 ;  /* 0x000000110d0d7227 */ /* 0x000fc800078e000c */
[----:B------:R-:W-:Y:S02]  /*0f70*/  IMAD R17, R8, R15, R15 ;  /* 0x0000000f08117224 */ /* 0x000fe400078e020f */
[----:B------:R-:W-:-:S03]  /*0f80*/  IMAD.HI.U32 R16, R13, R0, RZ ;  /* 0x000000000d107227 */ /* 0x000fc600078e00ff */
[----:B------:R-:W-:Y:S01]  /*0f90*/  IADD3 R14, R4, -R15, -R17 ;  /* 0x8000000f040e7210 */ /* 0x000fe20007ffe811 */
[----:B------:R-:W-:-:S04]  /*0fa0*/  IMAD.MOV R13, RZ, RZ, -R16 ;  /* 0x000000ffff0d7224 */ /* 0x000fc800078e0a10 */
[----:B------:R-:W-:-:S05]  /*0fb0*/  IMAD R13, R13, UR5, R0 ;  /* 0x000000050d0d7c24 */ /* 0x000fca000f8e0200 */
[----:B------:R-:W-:-:S13]  /*0fc0*/  ISETP.GE.U32.AND P0, PT, R13, UR5, PT ;  /* 0x000000050d007c0c */ /* 0x000fda000bf06070 */
[----:B------:R-:W-:Y:S01]  /*0fd0*/  @P0 VIADD R13, R13, -UR5 ;  /* 0x800000050d0d0c36 */ /* 0x000fe20008000000 */
[----:B------:R-:W-:-:S04]  /*0fe0*/  @P0 IADD3 R16, R16, 0x1, RZ ;  /* 0x0000000110100810 */ /* 0x000fc80007ffe0ff */
[----:B------:R-:W-:Y:S01]  /*0ff0*/  ISETP.GE.U32.AND P1, PT, R13, UR5, PT ;  /* 0x000000050d007c0c */ /* 0x000fe2000bf26070 */
[----:B------:R-:W-:-:S04]  /*1000*/  IMAD.MOV R13, RZ, RZ, -R8 ;  /* 0x000000ffff0d7224 */ /* 0x000fc800078e0a08 */
[----:B------:R-:W-:Y:S02]  /*1010*/  IMAD R13, R15, R13, R4 ;  /* 0x0000000d0f0d7224 */ /* 0x000fe400078e0204 */
[----:B------:R-:W-:-:S06]  /*1020*/  IMAD.IADD R15, R4, 0x1, -R17 ;  /* 0x00000001040f7824 */ /* 0x000fcc00078e0a11 */
[----:B------:R-:W-:Y:S01]  /*1030*/  @P1 VIADD R16, R16, 0x1 ;  /* 0x0000000110101836 */ /* 0x000fe20000000000 */
[----:B------:R-:W-:-:S05]  /*1040*/  @!P2 LOP3.LUT R16, RZ, UR5, RZ, 0x33, !PT ;  /* 0x00000005ff10ac12 */ /* 0x000fca000f8e33ff */
[----:B------:R-:W-:-:S07]  /*1050*/  IMAD R16, R16, UR6, RZ ;  /* 0x0000000610107c24 */ /* 0x000fce000f8e02ff */
.L_x_503:
[----:B------:R-:W-:Y:S01]  /*1060*/  ISETP.GE.U32.AND P0, PT, R6, R11, PT ;  /* 0x0000000b0600720c */ /* 0x000fe20003f06070 */
[----:B------:R-:W-:-:S12]  /*1070*/  BSSY B2, `(.L_x_483) ;  /* 0x0000318000027945 */ /* 0x000fd80003800000 */
[----:B------:R-:W-:Y:S05]  /*1080*/  @P0 BRA `(.L_x_484) ;  /* 0x0000003000580947 */ /* 0x000fea0003800000 */
[----:B------:R-:W-:Y:S01]  /*1090*/  ULDC UR5, c[0x0][0x23c] ;  /* 0x00008f0000057ab9 */ /* 0x000fe20000000800 */
[----:B------:R-:W-:Y:S01]  /*10a0*/  IMAD.MOV R17, RZ, RZ, -R10 ;  /* 0x000000ffff117224 */ /* 0x000fe200078e0a0a */
[----:B------:R-:W-:Y:S01]  /*10b0*/  IADD3 R12, R2, UR5, RZ ;  /* 0x00000005020c7c10 */ /* 0x000fe2000fffe0ff */
[----:B------:R-:W-:Y:S01]  /*10c0*/  ULDC UR5, c[0x0][0x248] ;  /* 0x0000920000057ab9 */ /* 0x000fe20000000800 */
[----:B------:R-:W-:-:S03]  /*10d0*/  IMAD.MOV.U32 R22, RZ, RZ, R6 ;  /* 0x000000ffff167224 */ /* 0x000fc600078e0006 */
[----:B------:R-:W-:-:S07]  /*10e0*/  IMAD R17, R17, UR5, R12 ;  /* 0x0000000511117c24 */ /* 0x000fce000f8e020c */
.L_x_502:
        /* <DEDUP_REMOVED lines=8> */
[----:B------:R-:W-:Y:S01]  /*1170*/  LOP3.LUT R27, RZ, R8, RZ, 0x33, !PT ;  /* 0x00000008ff1b7212 */ /* 0x000fe200078e33ff */
[----:B------:R-:W-:Y:S01]  /*1180*/  BSSY B0, `(.L_x_487) ;  /* 0x000014b000007945 */ /* 0x000fe20003800000 */
[----:B------:R-:W-:Y:S01]  /*1190*/  ISETP.NE.U32.AND P3, PT, RZ, UR5, PT ;  /* 0x00000005ff007c0c */ /* 0x000fe2000bf65070 */
[----:B------:R-:W-:Y:S01]  /*11a0*/  IMAD.MOV.U32 R32, RZ, RZ, R8 ;  /* 0x000000ffff207224 */ /* 0x000fe200078e0008 */
[----:B------:R-:W-:-:S03]  /*11b0*/  LOP3.LUT R28, RZ, UR5, RZ, 0x33, !PT ;  /* 0x00000005ff1c7c12 */ /* 0x000fc6000f8e33ff */
[----:B-1----:R-:W1:Y:S02]  /*11c0*/  MUFU.RCP R12, R12 ;  /* 0x0000000c000c7308 */ /* 0x002e640000001000 */
[----:B-1----:R-:W-:Y:S01]  /*11d0*/  VIADD R18, R12, 0xffffffe ;  /* 0x0ffffffe0c127836 */ /* 0x002fe20000000000 */
[----:B0-----:R-:W-:-:S05]  /*11e0*/  LOP3.LUT R12, RZ, R26, RZ, 0x33, !PT ;  /* 0x0000001aff0c7212 */ /* 0x001fca00078e33ff */
[----:B------:R0:W1:Y:S02]  /*11f0*/  F2I.FTZ.U32.TRUNC.NTZ R19, R18 ;  /* 0x0000001200137305 */ /* 0x000064000021f000 */
[----:B0-----:R-:W-:Y:S01]  /*1200*/  IMAD.MOV.U32 R18, RZ, RZ, RZ ;  /* 0x000000ffff127224 */ /* 0x001fe200078e00ff */
[----:B-1----:R-:W-:-:S05]  /*1210*/  IADD3 R21, RZ, -R19, RZ ;  /* 0x80000013ff157210 */ /* 0x002fca0007ffe0ff */
[----:B------:R-:W-:-:S04]  /*1220*/  IMAD R21, R21, UR5, RZ ;  /* 0x0000000515157c24 */ /* 0x000fc8000f8e02ff */
[----:B------:R-:W-:Y:S01]  /*1230*/  IMAD.HI.U32 R20, R19, R21, R18 ;  /* 0x0000001513147227 */ /* 0x000fe200078e0012 */
[----:B------:R-:W-:-:S04]  /*1240*/  IADD3 R21, -R7, RZ, RZ ;  /* 0x000000ff07157210 */ /* 0x000fc80007ffe1ff */
[----:B------:R-:W-:Y:S01]  /*1250*/  VIADDMNMX.U32 R12, R21, 0xfffffffe, R12, !PT ;  /* 0xfffffffe150c7846 */ /* 0x000fe2000780000c */
[----:B------:R-:W-:-:S04]  /*1260*/  IMAD.HI.U32 R25, R20, R17, RZ ;  /* 0x0000001114197227 */ /* 0x000fc800078e00ff */
[----:B------:R-:W-:Y:S02]  /*1270*/  IMAD.MOV R20, RZ, RZ, -R25 ;  /* 0x000000ffff147224 */ /* 0x000fe400078e0a19 */
[----:B------:R-:W-:Y:S01]  /*1280*/  IMAD.IADD R12, R27, 0x1, -R12 ;  /* 0x000000011b0c7824 */ /* 0x000fe200078e0a0c */
[----:B------:R-:W-:Y:S01]  /*1290*/  P2R R27, PR, RZ, 0x8 ;  /* 0x00000008ff1b7803 */ /* 0x000fe20000000000 */
[----:B------:R-:W-:-:S03]  /*12a0*/  IMAD R19, R20, UR5, R17 ;  /* 0x0000000514137c24 */ /* 0x000fc6000f8e0211 */
[----:B------:R-:W-:Y:S02]  /*12b0*/  LOP3.LUT R18, R12, 0x3, RZ, 0xc0, !PT ;  /* 0x000000030c127812 */ /* 0x000fe400078ec0ff */
[----:B------:R-:W-:Y:S02]  /*12c0*/  ISETP.GE.U32.AND P2, PT, R19, UR5, PT ;  /* 0x0000000513007c0c */ /* 0x000fe4000bf46070 */
[----:B------:R-:W-:Y:S02]  /*12d0*/  ISETP.NE.AND P0, PT, R18, RZ, PT ;  /* 0x000000ff1200720c */ /* 0x000fe40003f05270 */
[----:B------:R-:W-:-:S09]  /*12e0*/  IADD3 R12, -R22, RZ, RZ ;  /* 0x000000ff160c7210 */ /* 0x000fd20007ffe1ff */
        /* <DEDUP_REMOVED lines=15> */
[----:B0-----:R-:W-:Y:S02]  /*13e0*/  IADD3 R18, R21, 0xffffffe, RZ ;  /* 0x0ffffffe15127810 */ /* 0x001fe40007ffe0ff */
[----:B------:R-:W-:-:S04]  /*13f0*/  LOP3.LUT R21, RZ, UR5, RZ, 0x33, !PT ;  /* 0x00000005ff157c12 */ /* 0x000fc8000f8e33ff */
        /* <DEDUP_REMOVED lines=8> */
[----:B------:R-:W-:-:S04]  /*1480*/  ISETP.GE.U32.AND P3, PT, R32, UR5, PT ;  /* 0x0000000520007c0c */ /* 0x000fc8000bf66070 */
[----:B------:R-:W-:-:S09]  /*1490*/  P2R R33, PR, RZ, 0x8 ;  /* 0x00000008ff217803 */ /* 0x000fd20000000000 */
[----:B------:R-:W-:-:S05]  /*14a0*/  @P3 VIADD R32, R32, -UR5 ;  /* 0x8000000520203c36 */ /* 0x000fca0008000000 */
[----:B------:R-:W-:-:S13]  /*14b0*/  ISETP.GE.U32.AND P3, PT, R32, UR5, PT ;  /* 0x0000000520007c0c */ /* 0x000fda000bf66070 */
[----:B------:R-:W-:-:S05]  /*14c0*/  @P3 VIADD R32, R32, -UR5 ;  /* 0x8000000520203c36 */ /* 0x000fca0008000000 */
        /* <DEDUP_REMOVED lines=33> */
[----:B------:R-:W-:Y:S02]  /*16e0*/  @P5 IADD3 R20, R20, 0x1, RZ ;  /* 0x0000000114145810 */ /* 0x000fe40007ffe0ff */
[----:B------:R-:W-:-:S03]  /*16f0*/  ISETP.NE.AND P5, PT, R18, RZ, PT ;  /* 0x000000ff1200720c */ /* 0x000fc60003fa5270 */
[----:B------:R-:W-:Y:S01]  /*1700*/  @P3 VIADD R20, R20, 0x1 ;  /* 0x0000000114143836 */ /* 0x000fe20000000000 */
[----:B------:R-:W-:-:S04]  /*1710*/  ISETP.NE.AND P3, PT, R27, RZ, PT ;  /* 0x000000ff1b00720c */ /* 0x000fc80003f65270 */
[----:B------:R-:W-:Y:S01]  /*1720*/  SEL R18, R21, R20, !P0 ;  /* 0x0000001415127207 */ /* 0x000fe20004000000 */
[----:B------:R-:W-:Y:S01]  /*1730*/  VIADD R20, R25, 0x1 ;  /* 0x0000000119147836 */ /* 0x000fe20000000000 */
[----:B------:R-:W-:-:S03]  /*1740*/  ISETP.NE.AND P0, PT, R19, RZ, PT ;  /* 0x000000ff1300720c */ /* 0x000fc60003f05270 */
[----:B------:R-:W-:Y:S02]  /*1750*/  @P5 IADD3 R31, R31, 0x1, RZ ;  /* 0x000000011f1f5810 */ /* 0x000fe40007ffe0ff */
[----:B------:R-:W-:-:S04]  /*1760*/  SEL R19, R20, R25, P2 ;  /* 0x0000001914137207 */ /* 0x000fc80001000000 */
[----:B------:R-:W-:-:S04]  /*1770*/  @P1 IADD3 R19, R19, 0x1, RZ ;  /* 0x0000000113131810 */ /* 0x000fc80007ffe0ff */
[----:B------:R-:W-:-:S04]  /*1780*/  SEL R19, R28, R19, !P3 ;  /* 0x000000131c137207 */ /* 0x000fc80005800000 */
[----:B------:R-:W-:Y:S01]  /*1790*/  IADD3 R21, P3, R16, R19, RZ ;  /* 0x0000001310157210 */ /* 0x000fe20007f7e0ff */
[----:B------:R-:W-:-:S04]  /*17a0*/  IMAD.MOV.U32 R19, RZ, RZ, RZ ;  /* 0x000000ffff137224 */ /* 0x000fc800078e00ff */
[----:B------:R-:W-:Y:S02]  /*17b0*/  IMAD.X R20, RZ, RZ, RZ, P3 ;  /* 0x000000ffff147224 */ /* 0x000fe400018e06ff */
[----:B------:R-:W-:-:S04]  /*17c0*/  IMAD.WIDE.U32 R18, R21, UR5, R18 ;  /* 0x0000000515127c25 */ /* 0x000fc8000f8e0012 */
[----:B------:R-:W-:Y:S01]  /*17d0*/  IMAD R21, R20, UR5, RZ ;  /* 0x0000000514157c24 */ /* 0x000fe2000f8e02ff */
[----:B------:R-:W-:Y:S01]  /*17e0*/  SEL R20, R32, R31, !P6 ;  /* 0x0000001f20147207 */ /* 0x000fe20007000000 */
[----:B------:R-:W-:Y:S02]  /*17f0*/  ULDC UR5, c[0x0][0x238] ;  /* 0x00008e0000057ab9 */ /* 0x000fe40000000800 */
[----:B------:R-:W-:Y:S01]  /*1800*/  IMAD.IADD R19, R19, 0x1, R21 ;  /* 0x0000000113137824 */ /* 0x000fe200078e0215 */
[----:B------:R-:W-:-:S03]  /*1810*/  MOV R21, RZ ;  /* 0x000000ff00157202 */ /* 0x000fc60000000f00 */
[----:B------:R-:W-:Y:S02]  /*1820*/  IMAD R19, R19, UR5, RZ ;  /* 0x0000000513137c24 */ /* 0x000fe4000f8e02ff */
[----:B------:R-:W-:-:S04]  /*1830*/  IMAD.WIDE.U32 R20, R18, UR5, R20 ;  /* 0x0000000512147c25 */ /* 0x000fc8000f8e0014 */
[----:B------:R-:W-:Y:S01]  /*1840*/  IMAD.IADD R31, R21, 0x1, R19 ;  /* 0x00000001151f7824 */ /* 0x000fe200078e0213 */
[----:B------:R-:W-:Y:S01]  /*1850*/  HFMA2.MMA R19, -RZ, RZ, 0, 0 ;  /* 0x00000000ff137435 */ /* 0x000fe200000001ff */
[----:B------:R-:W-:Y:S02]  /*1860*/  IMAD.MOV.U32 R18, RZ, RZ, R10 ;  /* 0x000000ffff127224 */ /* 0x000fe400078e000a */
[----:B------:R-:W-:-:S05]  /*1870*/  IMAD R31, R31, UR6, RZ ;  /* 0x000000061f1f7c24 */ /* 0x000fca000f8e02ff */
[----:B------:R-:W-:-:S04]  /*1880*/  IMAD.WIDE.U32 R20, R20, UR6, R18 ;  /* 0x0000000614147c25 */ /* 0x000fc8000f8e0012 */
[----:B------:R-:W-:Y:S02]  /*1890*/  IMAD.IADD R31, R21, 0x1, R31 ;  /* 0x00000001151f7824 */ /* 0x000fe400078e021f */
[----:B------:R-:W-:Y:S02]  /*18a0*/  IMAD.MOV.U32 R18, RZ, RZ, R22 ;  /* 0x000000ffff127224 */ /* 0x000fe400078e0016 */
[----:B------:R-:W-:Y:S02]  /*18b0*/  IMAD R31, R31, UR7, RZ ;  /* 0x000000071f1f7c24 */ /* 0x000fe4000f8e02ff */
[----:B------:R-:W-:Y:S01]  /*18c0*/  IMAD.WIDE.U32 R20, R20, UR7, R18 ;  /* 0x0000000714147c25 */ /* 0x000fe2000f8e0012 */
[----:B------:R-:W-:-:S03]  /*18d0*/  ULDC.64 UR6, c[0x0][0x218] ;  /* 0x0000860000067ab9 */ /* 0x000fc60000000a00 */
[----:B------:R-:W-:Y:S01]  /*18e0*/  IMAD.MOV.U32 R18, RZ, RZ, R8 ;  /* 0x000000ffff127224 */ /* 0x000fe200078e0008 */
[----:B------:R-:W-:-:S03]  /*18f0*/  IADD3 R31, R21, R31, RZ ;  /* 0x0000001f151f7210 */ /* 0x000fc60007ffe0ff */
[----:B------:R-:W-:-:S04]  /*1900*/  IMAD.WIDE.U32 R20, R20, R24, R18 ;  /* 0x0000001814147225 */ /* 0x000fc800078e0012 */
[----:B------:R-:W-:Y:S01]  /*1910*/  IMAD R19, R31, R24, RZ ;  /* 0x000000181f137224 */ /* 0x000fe200078e02ff */
[----:B------:R-:W-:-:S03]  /*1920*/  LEA R18, P3, R20, UR6, 0x2 ;  /* 0x0000000614127c11 */ /* 0x000fc6000f8610ff */
[----:B------:R-:W-:-:S05]  /*1930*/  IMAD.IADD R19, R21, 0x1, R19 ;  /* 0x0000000115137824 */ /* 0x000fca00078e0213 */
[----:B------:R-:W-:-:S06]  /*1940*/  LEA.HI.X R19, R20, UR7, R19, 0x2, P3 ;  /* 0x0000000714137c11 */ /* 0x000fcc00098f1413 */
[----:B------:R-:W2:Y:S02]  /*1950*/  LDG.E R19, desc[UR8][R18.64] ;  /* 0x0000000812137981 */ /* 0x000ea4000c1e1900 */
[----:B--2---:R-:W-:-:S07]  /*1960*/  FADD.FTZ R30, R30, R19 ;  /* 0x000000131e1e7221 */ /* 0x004fce0000010000 */
.L_x_490:
[----:B------:R-:W-:Y:S05]  /*1970*/  BSYNC B4 ;  /* 0x0000000000047941 */ /* 0x000fea0003800000 */
.L_x_489:
        /* <DEDUP_REMOVED lines=74> */
[----:B------:R-:W-:-:S03]  /*1e20*/  MOV R21, RZ ;  /* 0x000000ff00157202 */ /* 0x000fc60000000f00 */
[----:B------:R-:W-:Y:S01]  /*1e30*/  IMAD R33, R33, UR5, RZ ;  /* 0x0000000521217c24 */ /* 0x000fe2000f8e02ff */
[----:B------:R-:W-:Y:S02]  /*1e40*/  ULDC UR5, c[0x0][0x238] ;  /* 0x00008e0000057ab9 */ /* 0x000fe40000000800 */
[----:B------:R-:W-:Y:S01]  /*1e50*/  IMAD.WIDE.U32 R20, R18, UR5, R20 ;  /* 0x0000000512147c25 */ /* 0x000fe2000f8e0014 */
[----:B------:R-:W-:-:S03]  /*1e60*/  MOV R18, R10 ;  /* 0x0000000a00127202 */ /* 0x000fc60000000f00 */
[----:B------:R-:W-:Y:S02]  /*1e70*/  IMAD.IADD R33, R19, 0x1, R33 ;  /* 0x0000000113217824 */ /* 0x000fe400078e0221 */
[----:B------:R-:W-:Y:S02]  /*1e80*/  IMAD.MOV.U32 R19, RZ, RZ, RZ ;  /* 0x000000ffff137224 */ /* 0x000fe400078e00ff */
        /* <DEDUP_REMOVED lines=16> */
[----:B------:R-:W-:-:S06]  /*1f90*/  LEA.HI.X R19, R32, UR7, R19, 0x2, P0 ;  /* 0x0000000720137c11 */ /* 0x000fcc00080f1413 */
[----:B------:R-:W2:Y:S02]  /*1fa0*/  LDG.E R19, desc[UR8][R18.64] ;  /* 0x0000000812137981 */ /* 0x000ea4000c1e1900 */
[----:B--2---:R-:W-:-:S07]  /*1fb0*/  FADD.FTZ R30, R30, R19 ;  /* 0x000000131e1e7221 */ /* 0x004fce0000010000 */
.L_x_492:
[----:B------:R-:W-:Y:S05]  /*1fc0*/  BSYNC B4 ;  /* 0x0000000000047941 */ /* 0x000fea0003800000 */
.L_x_491:
        /* <DEDUP_REMOVED lines=98> */
[----:B------:R-:W-:-:S06]  /*25f0*/  LEA.HI.X R21, R18, UR7, R19, 0x2, P0 ;  /* 0x0000000712157c11 */ /* 0x000fcc00080f1413 */
[----:B------:R-:W2:Y:S01]  /*2600*/  LDG.E R21, desc[UR8][R20.64] ;  /* 0x0000000814157981 */ /* 0x000ea2000c1e1900 */
[----:B------:R-:W-:Y:S01]  /*2610*/  MOV R32, R26 ;  /* 0x0000001a00207202 */ /* 0x000fe20000000f00 */
[----:B--2---:R-:W-:-:S07]  /*2620*/  FADD.FTZ R30, R30, R21 ;  /* 0x000000151e1e7221 */ /* 0x004fce0000010000 */
.L_x_488:
[----:B------:R-:W-:Y:S05]  /*2630*/  BSYNC B0 ;  /* 0x0000000000007941 */ /* 0x000fea0003800000 */
.L_x_487:
        /* <DEDUP_REMOVED lines=9> */
.L_x_501:
        /* <DEDUP_REMOVED lines=103> */
[----:B------:R-:W-:-:S06]  /*2d40*/  LEA.HI.X R19, R20, UR7, R19, 0x2, P0 ;  /* 0x0000000714137c11 */ /* 0x000fcc00080f1413 */
[----:B------:R-:W2:Y:S02]  /*2d50*/  LDG.E R19, desc[UR8][R18.64] ;  /* 0x0000000812137981 */ /* 0x000ea4000c1e1900 */
[----:B--2---:R-:W-:-:S07]  /*2d60*/  FADD.FTZ R30, R30, R19 ;  /* 0x000000131e1e7221 */ /* 0x004fce0000010000 */
.L_x_494:
[----:B------:R-:W-:Y:S05]  /*2d70*/  BSYNC B0 ;  /* 0x0000000000007941 */ /* 0x000fea0003800000 */
.L_x_493:
        /* <DEDUP_REMOVED lines=103> */
[----:B------:R-:W-:-:S06]  /*33f0*/  LEA.HI.X R19, R20, UR7, R19, 0x2, P0 ;  /* 0x0000000714137c11 */ /* 0x000fcc00080f1413 */
[----:B------:R-:W2:Y:S02]  /*3400*/  LDG.E R19, desc[UR8][R18.64] ;  /* 0x0000000812137981 */ /* 0x000ea4000c1e1900 */
[----:B--2---:R-:W-:-:S07]  /*3410*/  FADD.FTZ R30, R30, R19 ;  /* 0x000000131e1e7221 */ /* 0x004fce0000010000 */
.L_x_496:
[----:B------:R-:W-:Y:S05]  /*3420*/  BSYNC B0 ;  /* 0x0000000000007941 */ /* 0x000fea0003800000 */
.L_x_495:
        /* <DEDUP_REMOVED lines=103> */
[----:B------:R-:W-:-:S06]  /*3aa0*/  LEA.HI.X R19, R20, UR7, R19, 0x2, P0 ;  /* 0x0000000714137c11 */ /* 0x000fcc00080f1413 */
[----:B------:R-:W2:Y:S02]  /*3ab0*/  LDG.E R19, desc[UR8][R18.64] ;  /* 0x0000000812137981 */ /* 0x000ea4000c1e1900 */
[----:B--2---:R-:W-:-:S07]  /*3ac0*/  FADD.FTZ R30, R30, R19 ;  /* 0x000000131e1e7221 */ /* 0x004fce0000010000 */
.L_x_498:
[----:B------:R-:W-:Y:S05]  /*3ad0*/  BSYNC B0 ;  /* 0x0000000000007941 */ /* 0x000fea0003800000 */
.L_x_497:
        /* <DEDUP_REMOVED lines=105> */
.L_x_500:
[----:B------:R-:W-:Y:S05]  /*4170*/  BSYNC B0 ;  /* 0x0000000000007941 */ /* 0x000fea0003800000 */
.L_x_499:
[----:B------:R-:W-:-:S05]  /*4180*/  VIADD R32, R32, 0x4 ;  /* 0x0000000420207836 */ /* 0x000fca0000000000 */
[----:B------:R-:W-:-:S13]  /*4190*/  ISETP.GE.U32.AND P0, PT, R32, R23, PT ;  /* 0x000000172000720c */ /* 0x000fda0003f06070 */
[----:B------:R-:W-:Y:S05]  /*41a0*/  @!P0 BRA `(.L_x_501) ;  /* 0xffffffe400488947 */ /* 0x000fea000383ffff */
.L_x_486:
[----:B------:R-:W-:Y:S05]  /*41b0*/  BSYNC B1 ;  /* 0x0000000000017941 */ /* 0x000fea0003800000 */
.L_x_485:
[----:B------:R-:W-:-:S04]  /*41c0*/  IADD3 R22, R22, 0x1, RZ ;  /* 0x0000000116167810 */ /* 0x000fc80007ffe0ff */
[----:B------:R-:W-:-:S13]  /*41d0*/  ISETP.GE.U32.AND P0, PT, R22, R11, PT ;  /* 0x0000000b1600720c */ /* 0x000fda0003f06070 */
[----:B------:R-:W-:Y:S05]  /*41e0*/  @!P0 BRA `(.L_x_502) ;  /* 0xffffffcc00c08947 */ /* 0x000fea000383ffff */
.L_x_484:
[----:B------:R-:W-:Y:S05]  /*41f0*/  BSYNC B2 ;  /* 0x0000000000027941 */ /* 0x000fea0003800000 */
.L_x_483:
[----:B------:R-:W-:-:S05]  /*4200*/  VIADD R10, R10, 0x1 ;  /* 0x000000010a0a7836 */ /* 0x000fca0000000000 */
[----:B------:R-:W-:-:S13]  /*4210*/  ISETP.GE.U32.AND P0, PT, R10, R9, PT ;  /* 0x000000090a00720c */ /* 0x000fda0003f06070 */
[----:B------:R-:W-:Y:S05]  /*4220*/  @!P0 BRA `(.L_x_503) ;  /* 0xffffffcc008c8947 */ /* 0x000fea000383ffff */
.L_x_482:
[----:B------:R-:W-:Y:S05]  /*4230*/  BSYNC B3 ;  /* 0x0000000000037941 */ /* 0x000fea0003800000 */
.L_x_481:
[----:B------:R-:W-:Y:S01]  /*4240*/  SHF.R.S64 R4, RZ, 0x1e, R0 ;  /* 0x0000001eff047819 */ /* 0x000fe20000001000 */
[----:B------:R-:W-:-:S03]  /*4250*/  ULDC.64 UR6, c[0x0][0x270] ;  /* 0x00009c0000067ab9 */ /* 0x000fc60000000a00 */
[----:B------:R-:W-:-:S04]  /*4260*/  IADD3 R4, P0, R4, UR6, RZ ;  /* 0x0000000604047c10 */ /* 0x000fc8000ff1e0ff */
[C---:B------:R-:W-:Y:S01]  /*4270*/  LEA.HI.X.SX32 R5, R0.reuse, UR7, 0x2, P0 ;  /* 0x0000000700057c11 */ /* 0x040fe200080f16ff */
[----:B------:R-:W-:Y:S01]  /*4280*/  ULDC.64 UR6, c[0x0][0x210] ;  /* 0x0000840000067ab9 */ /* 0x000fe20000000a00 */
[----:B------:R-:W-:-:S03]  /*4290*/  IADD3 R0, P0, R0, UR4, RZ ;  /* 0x0000000400007c10 */ /* 0x000fc6000ff1e0ff */
[----:B------:R0:W-:Y:S01]  /*42a0*/  STG.E desc[UR8][R4.64], R30 ;  /* 0x0000001e04007986 */ /* 0x0001e2000c101908 */
[----:B------:R-:W-:Y:S02]  /*42b0*/  IADD3.X R3, RZ, R3, RZ, P0, !PT ;  /* 0x00000003ff037210 */ /* 0x000fe400007fe4ff */
[----:B------:R-:W-:-:S04]  /*42c0*/  ISETP.GE.U32.AND P0, PT, R0, UR6, PT ;  /* 0x0000000600007c0c */ /* 0x000fc8000bf06070 */
[----:B------:R-:W-:-:S13]  /*42d0*/  ISETP.GE.AND.EX P0, PT, R3, UR7, PT, P0 ;  /* 0x0000000703007c0c */ /* 0x000fda000bf06300 */
[----:B0-----:R-:W-:Y:S05]  /*42e0*/  @!P0 BRA `(.L_x_504) ;  /* 0xffffffbc00808947 */ /* 0x001fea000383ffff */
[----:B------:R-:W-:Y:S05]  /*42f0*/  EXIT ;  /* 0x000000000000794d */ /* 0x000fea0003800000 */
.L_x_505:
        /* <DEDUP_REMOVED lines=16> */
.L_x_749:


//--------------------- .text._ZN2at6native13im2col_kernelIfEEvlPKT_llllllllllllPS2_ --------------------------
	.section	.text._ZN2at6native13im2col_kernelIfEEvlPKT_llllllllllllPS2_,"ax",@progbits
	.align	128
        .global         _ZN2at6native13im2col_kernelIfEEvlPKT_llllllllllllPS2_
        .type           _ZN2at6native13im2col_kernelIfEEvlPKT_llllllllllllPS2_,@function
        .size           _ZN2at6native13im2col_kernelIfEEvlPKT_llllllllllllPS2_,(.L_x_734 - _ZN2at6native13im2col_kernelIfEEvlPKT_llllllllllllPS2_)
        .other          _ZN2at6native13im2col_kernelIfEEvlPKT_llllllllllllPS2_,@"STO_CUDA_ENTRY STV_DEFAULT"
_ZN2at6native13im2col_kernelIfEEvlPKT_llllllllllllPS2_:
.text._ZN2at6native13im2col_kernelIfEEvlPKT_llllllllllllPS2_:
        /* <DEDUP_REMOVED lines=14> */
[----:B------:R-:W-:-:S05]  /*00e0*/  ULDC.64 UR14, c[0x0][0x208] ;  /* 0x00008200000e7ab9 */ /* 0x000fca0000000a00 */
.L_x_517:
[----:B------:R-:W-:Y:S01]  /*00f0*/  ULDC UR4, c[0x0][0x27c] ;  /* 0x00009f0000047ab9 */ /* 0x000fe20000000800 */
[----:B------:R-:W-:Y:S01]  /*0100*/  BSSY B0, `(.L_x_506) ;  /* 0x000002c000007945 */ /* 0x000fe20003800000 */
[----:B------:R-:W-:-:S04]  /*0110*/  LOP3.LUT R0, R49, UR4, RZ, 0xfc, !PT ;  /* 0x0000000431007c12 */ /* 0x000fc8000f8efcff */
[----:B------:R-:W-:-:S13]  /*0120*/  ISETP.NE.U32.AND P0, PT, R0, RZ, PT ;  /* 0x000000ff0000720c */ /* 0x000fda0003f05070 */
[----:B01----:R-:W-:Y:S05]  /*0130*/  @!P0 BRA `(.L_x_507) ;  /* 0x0000000000448947 */ /* 0x003fea0003800000 */
[----:B------:R-:W-:Y:S01]  /*0140*/  ULDC.64 UR4, c[0x0][0x278] ;  /* 0x00009e0000047ab9 */ /* 0x000fe20000000a00 */
[----:B------:R-:W-:Y:S01]  /*0150*/  IMAD.MOV.U32 R12, RZ, RZ, R48 ;  /* 0x000000ffff0c7224 */ /* 0x000fe200078e0030 */
[----:B------:R-:W-:Y:S01]  /*0160*/  MOV R7, R49 ;  /* 0x0000003100077202 */ /* 0x000fe20000000f00 */
[----:B------:R-:W-:Y:S01]  /*0170*/  IMAD.U32 R5, RZ, RZ, UR4 ;  /* 0x00000004ff057e24 */ /* 0x000fe2000f8e00ff */
[----:B------:R-:W-:Y:S01]  /*0180*/  MOV R0, 0x1b0 ;  /* 0x000001b000007802 */ /* 0x000fe20000000f00 */
[----:B------:R-:W-:-:S07]  /*0190*/  IMAD.U32 R4, RZ, RZ, UR5 ;  /* 0x00000005ff047e24 */ /* 0x000fce000f8e00ff */
[----:B------:R-:W-:Y:S05]  /*01a0*/  CALL.REL.NOINC `($__internal_10_$__cuda_sm20_div_s64) ;  /* 0x0000001800087944 */ /* 0x000fea0003c00000 */
[----:B------:R-:W-:Y:S01]  /*01b0*/  IADD3 R3, P0, RZ, -R12, RZ ;  /* 0x8000000cff037210 */ /* 0x000fe20007f1e0ff */
[----:B------:R-:W-:Y:S01]  /*01c0*/  ULDC.64 UR4, c[0x0][0x278] ;  /* 0x00009e0000047ab9 */ /* 0x000fe20000000a00 */
[----:B------:R-:W-:Y:S02]  /*01d0*/  IMAD.MOV.U32 R44, RZ, RZ, R12 ;  /* 0x000000ffff2c7224 */ /* 0x000fe400078e000c */
[--C-:B------:R-:W-:Y:S02]  /*01e0*/  IMAD.MOV.U32 R45, RZ, RZ, R13.reuse ;  /* 0x000000ffff2d7224 */ /* 0x100fe400078e000d */
[----:B------:R-:W-:Y:S02]  /*01f0*/  IMAD.X R0, RZ, RZ, ~R13, P0 ;  /* 0x000000ffff007224 */ /* 0x000fe400000e0e0d */
[----:B------:R-:W-:-:S04]  /*0200*/  IMAD.WIDE.U32 R46, R3, UR4, R48 ;  /* 0x00000004032e7c25 */ /* 0x000fc8000f8e0030 */
[----:B------:R-:W-:-:S04]  /*0210*/  IMAD R0, R0, UR4, RZ ;  /* 0x0000000400007c24 */ /* 0x000fc8000f8e02ff */
[----:B------:R-:W-:-:S04]  /*0220*/  IMAD R3, R3, UR5, R0 ;  /* 0x0000000503037c24 */ /* 0x000fc8000f8e0200 */
[----:B------:R-:W-:Y:S01]  /*0230*/  IMAD.IADD R47, R47, 0x1, R3 ;  /* 0x000000012f2f7824 */ /* 0x000fe200078e0203 */
[----:B------:R-:W-:Y:S06]  /*0240*/  BRA `(.L_x_508) ;  /* 0x00000000005c7947 */ /* 0x000fec0003800000 */
.L_x_507:
[----:B------:R-:W-:Y:S01]  /*0250*/  ULDC UR4, c[0x0][0x278] ;  /* 0x00009e0000047ab9 */ /* 0x000fe20000000800 */
[----:B------:R-:W-:Y:S01]  /*0260*/  IMAD.MOV.U32 R47, RZ, RZ, RZ ;  /* 0x000000ffff2f7224 */ /* 0x000fe200078e00ff */
[----:B------:R-:W0:Y:S01]  /*0270*/  I2F.U32.RP R0, UR4 ;  /* 0x0000000400007d06 */ /* 0x000e220008209000 */
[----:B------:R-:W-:Y:S01]  /*0280*/  ISETP.NE.U32.AND P2, PT, RZ, UR4, PT ;  /* 0x00000004ff007c0c */ /* 0x000fe2000bf45070 */
[----:B------:R-:W-:-:S06]  /*0290*/  IMAD.MOV.U32 R45, RZ, RZ, RZ ;  /* 0x000000ffff2d7224 */ /* 0x000fcc00078e00ff */
        /* <DEDUP_REMOVED lines=15> */
[----:B------:R-:W-:-:S05]  /*0390*/  @!P2 LOP3.LUT R44, RZ, UR4, RZ, 0x33, !PT ;  /* 0x00000004ff2cac12 */ /* 0x000fca000f8e33ff */
[----:B------:R-:W-:-:S04]  /*03a0*/  IMAD.MOV R3, RZ, RZ, -R44 ;  /* 0x000000ffff037224 */ /* 0x000fc800078e0a2c */
[----:B------:R-:W-:-:S07]  /*03b0*/  IMAD R46, R3, UR4, R48 ;  /* 0x00000004032e7c24 */ /* 0x000fce000f8e0230 */
.L_x_508:
[----:B------:R-:W-:Y:S05]  /*03c0*/  BSYNC B0 ;  /* 0x0000000000007941 */ /* 0x000fea0003800000 */
.L_x_506:
[----:B------:R-:W-:Y:S01]  /*03d0*/  ULDC UR4, c[0x0][0x274] ;  /* 0x00009d0000047ab9 */ /* 0x000fe20000000800 */
[----:B------:R-:W-:Y:S01]  /*03e0*/  BSSY B0, `(.L_x_509) ;  /* 0x000002e000007945 */ /* 0x000fe20003800000 */
[----:B------:R-:W-:-:S04]  /*03f0*/  MOV R7, UR4 ;  /* 0x0000000400077c02 */ /* 0x000fc80008000f00 */
[----:B------:R-:W-:-:S04]  /*0400*/  LOP3.LUT R0, R45, R7, RZ, 0xfc, !PT ;  /* 0x000000072d007212 */ /* 0x000fc800078efcff */
[----:B------:R-:W-:-:S13]  /*0410*/  ISETP.NE.U32.AND P0, PT, R0, RZ, PT ;  /* 0x000000ff0000720c */ /* 0x000fda0003f05070 */
[----:B------:R-:W-:Y:S05]  /*0420*/  @!P0 BRA `(.L_x_510) ;  /* 0x0000000000448947 */ /* 0x000fea0003800000 */
[----:B------:R-:W-:Y:S01]  /*0430*/  ULDC.64 UR4, c[0x0][0x270] ;  /* 0x00009c0000047ab9 */ /* 0x000fe20000000a00 */
[----:B------:R-:W-:Y:S01]  /*0440*/  IMAD.MOV.U32 R12, RZ, RZ, R44 ;  /* 0x000000ffff0c7224 */ /* 0x000fe200078e002c */
[----:B------:R-:W-:Y:S01]  /*0450*/  MOV R0, 0x4a0 ;  /* 0x000004a000007802 */ /* 0x000fe20000000f00 */
[----:B------:R-:W-:Y:S02]  /*0460*/  IMAD.U32 R5, RZ, RZ, UR4 ;  /* 0x00000004ff057e24 */ /* 0x000fe4000f8e00ff */
[----:B------:R-:W-:Y:S02]  /*0470*/  IMAD.U32 R4, RZ, RZ, UR5 ;  /* 0x00000005ff047e24 */ /* 0x000fe4000f8e00ff */
[----:B------:R-:W-:-:S07]  /*0480*/  IMAD.MOV.U32 R7, RZ, RZ, R45 ;  /* 0x000000ffff077224 */ /* 0x000fce00078e002d */
[----:B------:R-:W-:Y:S05]  /*0490*/  CALL.REL.NOINC `($__internal_10_$__cuda_sm20_div_s64) ;  /* 0x00000014004c7944 */ /* 0x000fea0003c00000 */
[----:B------:R-:W-:Y:S01]  /*04a0*/  IADD3 R3, P0, RZ, -R12, RZ ;  /* 0x8000000cff037210 */ /* 0x000fe20007f1e0ff */
[----:B------:R-:W-:Y:S02]  /*04b0*/  ULDC.64 UR4, c[0x0][0x270] ;  /* 0x00009c0000047ab9 */ /* 0x000fe40000000a00 */
[----:B------:R-:W-:Y:S01]  /*04c0*/  MOV R11, UR4 ;  /* 0x00000004000b7c02 */ /* 0x000fe20008000f00 */
[----:B------:R-:W-:Y:S02]  /*04d0*/  IMAD.U32 R7, RZ, RZ, UR5 ;  /* 0x00000005ff077e24 */ /* 0x000fe4000f8e00ff */
[----:B------:R-:W-:Y:S02]  /*04e0*/  IMAD.X R0, RZ, RZ, ~R13, P0 ;  /* 0x000000ffff007224 */ /* 0x000fe400000e0e0d */
[----:B------:R-:W-:-:S04]  /*04f0*/  IMAD.WIDE.U32 R44, R3, R11, R44 ;  /* 0x0000000b032c7225 */ /* 0x000fc800078e002c */
[----:B------:R-:W-:-:S04]  /*0500*/  IMAD R0, R0, R11, RZ ;  /* 0x0000000b00007224 */ /* 0x000fc800078e02ff */
[----:B------:R-:W-:-:S04]  /*0510*/  IMAD R3, R3, R7, R0 ;  /* 0x0000000703037224 */ /* 0x000fc800078e0200 */
[----:B------:R-:W-:Y:S01]  /*0520*/  IMAD.IADD R45, R45, 0x1, R3 ;  /* 0x000000012d2d7824 */ /* 0x000fe200078e0203 */
[----:B------:R-:W-:Y:S06]  /*0530*/  BRA `(.L_x_511) ;  /* 0x0000000000607947 */ /* 0x000fec0003800000 */
.L_x_510:
[----:B------:R-:W-:Y:S01]  /*0540*/  ULDC UR4, c[0x0][0x270] ;  /* 0x00009c0000047ab9 */ /* 0x000fe20000000800 */
[----:B------:R-:W-:Y:S01]  /*0550*/  HFMA2.MMA R13, -RZ, RZ, 0, 0 ;  /* 0x00000000ff0d7435 */ /* 0x000fe200000001ff */
[----:B------:R-:W-:Y:S02]  /*0560*/  IMAD.U32 R11, RZ, RZ, UR4 ;  /* 0x00000004ff0b7e24 */ /* 0x000fe4000f8e00ff */
[----:B------:R-:W-:Y:S02]  /*0570*/  IMAD.MOV.U32 R45, RZ, RZ, RZ ;  /* 0x000000ffff2d7224 */ /* 0x000fe400078e00ff */
[----:B------:R-:W0:Y:S01]  /*0580*/  I2F.U32.RP R0, R11 ;  /* 0x0000000b00007306 */ /* 0x000e220000209000 */
[----:B------:R-:W-:-:S07]  /*0590*/  ISETP.NE.U32.AND P2, PT, R11, RZ, PT ;  /* 0x000000ff0b00720c */ /* 0x000fce0003f45070 */
[----:B0-----:R-:W0:Y:S02]  /*05a0*/  MUFU.RCP R0, R0 ;  /* 0x0000000000007308 */ /* 0x001e240000001000 */
[----:B0-----:R-:W-:-:S06]  /*05b0*/  IADD3 R2, R0, 0xffffffe, RZ ;  /* 0x0ffffffe00027810 */ /* 0x001fcc0007ffe0ff */
        /* <DEDUP_REMOVED lines=16> */
.L_x_511:
[----:B------:R-:W-:Y:S05]  /*06c0*/  BSYNC B0 ;  /* 0x0000000000007941 */ /* 0x000fea0003800000 */
.L_x_509:
[----:B------:R-:W0:Y:S01]  /*06d0*/  LDC.64 R4, c[0x0][0x238] ;  /* 0x00008e00ff047b82 */ /* 0x000e220000000a00 */
[----:B------:R-:W-:Y:S02]  /*06e0*/  ULDC.64 UR4, c[0x0][0x248] ;  /* 0x0000920000047ab9 */ /* 0x000fe40000000a00 */
[----:B------:R-:W-:-:S04]  /*06f0*/  UIADD3 UR4, UP0, URZ, -UR4, URZ ;  /* 0x800000043f047290 */ /* 0x000fc8000ff1e03f */
[----:B------:R-:W-:Y:S01]  /*0700*/  UIADD3.X UR5, URZ, ~UR5, URZ, UP0, !UPT ;  /* 0x800000053f057290 */ /* 0x000fe200087fe43f */
[----:B------:R-:W1:Y:S01]  /*0710*/  LDC.64 R8, c[0x0][0x258] ;  /* 0x00009600ff087b82 */ /* 0x000e620000000a00 */
[----:B0-----:R-:W-:-:S04]  /*0720*/  ISETP.GE.U32.AND P0, PT, R4, 0x1, PT ;  /* 0x000000010400780c */ /* 0x001fc80003f06070 */
[----:B------:R-:W-:Y:S01]  /*0730*/  ISETP.GE.AND.EX P0, PT, R5, RZ, PT, P0 ;  /* 0x000000ff0500720c */ /* 0x000fe20003f06300 */
[----:B-1----:R-:W-:-:S04]  /*0740*/  IMAD R0, R47, R8, RZ ;  /* 0x000000082f007224 */ /* 0x002fc800078e02ff */
[----:B------:R-:W-:-:S08]  /*0750*/  IMAD R41, R46, R9, R0 ;  /* 0x000000092e297224 */ /* 0x000fd000078e0200 */
[----:B------:R-:W-:Y:S05]  /*0760*/  @!P0 BRA `(.L_x_512) ;  /* 0x0000001000708947 */ /* 0x000fea0003800000 */
[----:B------:R-:W-:Y:S01]  /*0770*/  ULDC.64 UR6, c[0x0][0x230] ;  /* 0x00008c0000067ab9 */ /* 0x000fe20000000a00 */
[----:B------:R-:W-:Y:S01]  /*0780*/  ULDC.64 UR8, c[0x0][0x268] ;  /* 0x00009a0000087ab9 */ /* 0x000fe20000000a00 */
[----:B------:R-:W-:Y:S01]  /*0790*/  IMAD R5, R5, UR6, RZ ;  /* 0x0000000605057c24 */ /* 0x000fe2000f8e02ff */
[----:B------:R-:W-:Y:S01]  /*07a0*/  ULDC.64 UR10, c[0x0][0x278] ;  /* 0x00009e00000a7ab9 */ /* 0x000fe20000000a00 */
[----:B------:R-:W-:-:S04]  /*07b0*/  IMAD.WIDE.U32 R2, R4, UR6, RZ ;  /* 0x0000000604027c25 */ /* 0x000fc8000f8e00ff */
[----:B------:R-:W-:Y:S01]  /*07c0*/  IMAD R5, R4, UR7, R5 ;  /* 0x0000000704057c24 */ /* 0x000fe2000f8e0205 */
[----:B------:R-:W-:Y:S02]  /*07d0*/  UIMAD.WIDE.U32 UR6, UR8, 0x3, UR4 ;  /* 0x00000003080678a5 */ /* 0x000fe4000f8e0004 */
[----:B------:R-:W-:Y:S01]  /*07e0*/  UIMAD UR8, UR9, 0x3, URZ ;  /* 0x00000003090878a4 */ /* 0x000fe2000f8e023f */
[----:B------:R-:W-:Y:S02]  /*07f0*/  IMAD.IADD R0, R3, 0x1, R5 ;  /* 0x0000000103007824 */ /* 0x000fe400078e0205 */
[----:B------:R-:W-:Y:S01]  /*0800*/  IMAD.WIDE.U32 R4, R2, R11, RZ ;  /* 0x0000000b02047225 */ /* 0x000fe200078e00ff */
[----:B------:R-:W-:-:S03]  /*0810*/  UIADD3 UR7, UR7, UR8, URZ ;  /* 0x0000000807077290 */ /* 0x000fc6000fffe03f */
[----:B------:R-:W-:Y:S02]  /*0820*/  IMAD R3, R0, R11, RZ ;  /* 0x0000000b00037224 */ /* 0x000fe400078e02ff */
[----:B------:R-:W-:Y:S01]  /*0830*/  IMAD.WIDE.U32 R10, R46, R8, UR4 ;  /* 0x000000042e0a7e25 */ /* 0x000fe2000f8e0008 */
[----:B------:R-:W-:-:S03]  /*0840*/  ULDC.64 UR4, c[0x0][0x280] ;  /* 0x0000a00000047ab9 */ /* 0x000fc60000000a00 */
[----:B------:R-:W-:Y:S02]  /*0850*/  IMAD R3, R2, R7, R3 ;  /* 0x0000000702037224 */ /* 0x000fe400078e0203 */
[----:B------:R-:W-:Y:S01]  /*0860*/  IMAD.WIDE.U32 R8, R46, R8, UR6 ;  /* 0x000000062e087e25 */ /* 0x000fe2000f8e0008 */
[----:B------:R-:W-:Y:S01]  /*0870*/  UMOV UR6, URZ ;  /* 0x0000003f00067c82 */ /* 0x000fe20008000000 */
[----:B------:R-:W-:Y:S02]  /*0880*/  UMOV UR7, URZ ;  /* 0x0000003f00077c82 */ /* 0x000fe40008000000 */
[----:B------:R-:W-:Y:S02]  /*0890*/  IMAD.IADD R3, R5, 0x1, R3 ;  /* 0x0000000105037824 */ /* 0x000fe400078e0203 */
[----:B------:R-:W-:Y:S02]  /*08a0*/  IMAD.IADD R43, R11, 0x1, R41 ;  /* 0x000000010b2b7824 */ /* 0x000fe400078e0229 */
[----:B------:R-:W-:-:S02]  /*08b0*/  IMAD R5, R3, R12, RZ ;  /* 0x0000000c03057224 */ /* 0x000fc400078e02ff */
[----:B------:R-:W-:-:S04]  /*08c0*/  IMAD.WIDE.U32 R2, R12, R4, R44 ;  /* 0x000000040c027225 */ /* 0x000fc800078e002c */
[----:B------:R-:W-:Y:S02]  /*08d0*/  IMAD R5, R13, R4, R5 ;  /* 0x000000040d057224 */ /* 0x000fe400078e0205 */
[----:B------:R-:W-:Y:S02]  /*08e0*/  IMAD.IADD R41, R41, 0x1, R9 ;  /* 0x0000000129297824 */ /* 0x000fe400078e0209 */
[----:B------:R-:W-:Y:S02]  /*08f0*/  IMAD.IADD R0, R3, 0x1, R5 ;  /* 0x0000000103007824 */ /* 0x000fe400078e0205 */
[----:B------:R-:W-:-:S04]  /*0900*/  IMAD.WIDE.U32 R4, R2, UR10, R46 ;  /* 0x0000000a02047c25 */ /* 0x000fc8000f8e002e */
[----:B------:R-:W-:Y:S01]  /*0910*/  IMAD R3, R0, UR10, RZ ;  /* 0x0000000a00037c24 */ /* 0x000fe2000f8e02ff */
[----:B------:R-:W-:-:S03]  /*0920*/  LEA R24, P0, R4, UR4, 0x2 ;  /* 0x0000000404187c11 */ /* 0x000fc6000f8010ff */
[----:B------:R-:W-:-:S05]  /*0930*/  IMAD R3, R2, UR11, R3 ;  /* 0x0000000b02037c24 */ /* 0x000fca000f8e0203 */
[----:B------:R-:W-:-:S04]  /*0940*/  IADD3 R25, R5, R3, RZ ;  /* 0x0000000305197210 */ /* 0x000fc80007ffe0ff */
[----:B------:R-:W-:-:S07]  /*0950*/  LEA.HI.X R25, R4, UR5, R25, 0x2, P0 ;  /* 0x0000000504197c11 */ /* 0x000fce00080f1419 */
.L_x_516:
[----:B01----:R-:W0:Y:S01]  /*0960*/  LDC.64 R4, c[0x0][0x250] ;  /* 0x00009400ff047b82 */ /* 0x003e220000000a00 */
[----:B------:R-:W-:Y:S01]  /*0970*/  ULDC.64 UR4, c[0x0][0x240] ;  /* 0x0000900000047ab9 */ /* 0x000fe20000000a00 */
[----:B------:R-:W-:Y:S01]  /*0980*/  ULDC.64 UR16, c[0x0][0x220] ;  /* 0x0000880000107ab9 */ /* 0x000fe20000000a00 */
[----:B------:R-:W-:Y:S01]  /*0990*/  UIADD3 UR4, UP0, URZ, -UR4, URZ ;  /* 0x800000043f047290 */ /* 0x000fe2000ff1e03f */
[----:B------:R-:W-:Y:S01]  /*09a0*/  MOV R42, R10 ;  /* 0x0000000a002a7202 */ /* 0x000fe20000000f00 */
[----:B------:R-:W-:Y:S02]  /*09b0*/  ULDC.64 UR10, c[0x0][0x228] ;  /* 0x00008a00000a7ab9 */ /* 0x000fe40000000a00 */
[----:B------:R-:W-:Y:S01]  /*09c0*/  UIADD3.X UR5, URZ, ~UR5, URZ, UP0, !UPT ;  /* 0x800000053f057290 */ /* 0x000fe200087fe43f */
[----:B------:R-:W1:Y:S08]  /*09d0*/  LDC.64 R6, c[0x0][0x260] ;  /* 0x00009800ff067b82 */ /* 0x000e700000000a00 */
[----:B------:R-:W2:Y:S01]  /*09e0*/  LDC.64 R16, c[0x0][0x238] ;  /* 0x00008e00ff107b82 */ /* 0x000ea20000000a00 */
[----:B0-----:R-:W-:-:S07]  /*09f0*/  IMAD R0, R45, R4, RZ ;  /* 0x000000042d007224 */ /* 0x001fce00078e02ff */
[----:B------:R-:W0:Y:S01]  /*0a00*/  LDC.64 R14, c[0x0][0x230] ;  /* 0x00008c00ff0e7b82 */ /* 0x000e220000000a00 */
[C---:B------:R-:W-:Y:S01]  /*0a10*/  IMAD.WIDE.U32 R2, R44.reuse, R4, UR4 ;  /* 0x000000042c027e25 */ /* 0x040fe2000f8e0004 */
[----:B------:R-:W-:Y:S01]  /*0a20*/  UMOV UR4, URZ ;  /* 0x0000003f00047c82 */ /* 0x000fe20008000000 */
[----:B------:R-:W-:Y:S02]  /*0a30*/  UMOV UR5, URZ ;  /* 0x0000003f00057c82 */ /* 0x000fe40008000000 */
[----:B------:R-:W-:Y:S02]  /*0a40*/  IMAD R5, R44, R5, R0 ;  /* 0x000000052c057224 */ /* 0x000fe400078e0200 */
[----:B-1----:R-:W-:Y:S02]  /*0a50*/  IMAD R0, R6, UR7, RZ ;  /* 0x0000000706007c24 */ /* 0x002fe4000f8e02ff */
[----:B------:R-:W-:Y:S02]  /*0a60*/  IMAD.IADD R3, R3, 0x1, R5 ;  /* 0x0000000103037824 */ /* 0x000fe400078e0205 */
[----:B------:R-:W-:-:S02]  /*0a70*/  IMAD R5, R7, UR6, R0 ;  /* 0x0000000607057c24 */ /* 0x000fc4000f8e0200 */
[----:B------:R-:W-:Y:S01]  /*0a80*/  IMAD.WIDE.U32 R6, R6, UR6, R2 ;  /* 0x0000000606067c25 */ /* 0x000fe2000f8e0002 */
[----:B------:R-:W-:Y:S01]  /*0a90*/  UIADD3 UR6, UP0, UR6, 0x1, URZ ;  /* 0x0000000106067890 */ /* 0x000fe2000ff1e03f */
[----:B--2---:R-:W-:Y:S02]  /*0aa0*/  IADD3 R0, P2, R16, -0x1, RZ ;  /* 0xffffffff10007810 */ /* 0x004fe40007f5e0ff */
[----:B------:R-:W-:Y:S01]  /*0ab0*/  IMAD R3, R13, UR16, RZ ;  /* 0x000000100d037c24 */ /* 0x000fe2000f8e02ff */
[----:B------:R-:W-:Y:S01]  /*0ac0*/  IADD3 R5, R7, R5, RZ ;  /* 0x0000000507057210 */ /* 0x000fe20007ffe0ff */
[----:B------:R-:W-:Y:S01]  /*0ad0*/  IMAD.MOV.U32 R4, RZ, RZ, R6 ;  /* 0x000000ffff047224 */ /* 0x000fe200078e0006 */
[----:B------:R-:W-:Y:S01]  /*0ae0*/  ISETP.GE.U32.AND P1, PT, R0, 0x3, PT ;  /* 0x000000030000780c */ /* 0x000fe20003f26070 */
[C---:B------:R-:W-:Y:S01]  /*0af0*/  IMAD R3, R12.reuse, UR17, R3 ;  /* 0x000000110c037c24 */ /* 0x040fe2000f8e0203 */
[----:B------:R-:W-:Y:S01]  /*0b00*/  IADD3.X R2, R17, -0x1, RZ, P2, !PT ;  /* 0xffffffff11027810 */ /* 0x000fe200017fe4ff */
[----:B------:R-:W-:Y:S01]  /*0b10*/  IMAD.WIDE.U32 R18, R12, UR16, R4 ;  /* 0x000000100c127c25 */ /* 0x000fe2000f8e0004 */
[----:B------:R-:W-:Y:S01]  /*0b20*/  UIADD3.X UR7, URZ, UR7, URZ, UP0, !UPT ;  /* 0x000000073f077290 */ /* 0x000fe200087fe43f */
[----:B0-----:R-:W-:-:S02]  /*0b30*/  ISETP.LE.U32.AND P0, PT, R14, UR6, PT ;  /* 0x000000060e007c0c */ /* 0x001fc4000bf03070 */
[----:B------:R-:W-:Y:S01]  /*0b40*/  ISETP.GE.U32.AND.EX P1, PT, R2, RZ, PT, P1 ;  /* 0x000000ff0200720c */ /* 0x000fe20003f26110 */
[----:B------:R-:W-:Y:S02]  /*0b50*/  IMAD.IADD R3, R19, 0x1, R3 ;  /* 0x0000000113037824 */ /* 0x000fe400078e0203 */
[----:B------:R-:W-:Y:S02]  /*0b60*/  IMAD.U32 R0, RZ, RZ, UR7 ;  /* 0x00000007ff007e24 */ /* 0x000fe4000f8e00ff */
[----:B------:R-:W-:Y:S02]  /*0b70*/  IMAD R39, R3, UR10, RZ ;  /* 0x0000000a03277c24 */ /* 0x000fe4000f8e02ff */
[----:B------:R-:W-:Y:S01]  /*0b80*/  IMAD.WIDE.U32 R2, R18, UR10, R42 ;  /* 0x0000000a12027c25 */ /* 0x000fe2000f8e002a */
[----:B------:R-:W-:-:S03]  /*0b90*/  ISETP.GE.AND.EX P0, PT, R0, R15, PT, P0 ;  /* 0x0000000f0000720c */ /* 0x000fc60003f06300 */
[----:B------:R-:W-:Y:S02]  /*0ba0*/  IMAD R39, R18, UR11, R39 ;  /* 0x0000000b12277c24 */ /* 0x000fe4000f8e0227 */
[----:B------:R-:W-:Y:S08]  /*0bb0*/  @!P1 BRA `(.L_x_513) ;  /* 0x0000000800049947 */ /* 0x000ff00003800000 */
[----:B------:R-:W0:Y:S01]  /*0bc0*/  LDC.64 R14, c[0x0][0x268] ;  /* 0x00009a00ff0e7b82 */ /* 0x000e220000000a00 */
[----:B------:R-:W-:Y:S01]  /*0bd0*/  ULDC.64 UR4, c[0x0][0x258] ;  /* 0x0000960000047ab9 */ /* 0x000fe20000000a00 */
[----:B------:R-:W-:Y:S01]  /*0be0*/  IMAD.MOV.U32 R40, RZ, RZ, R8 ;  /* 0x000000ffff287224 */ /* 0x000fe200078e0008 */
[----:B------:R-:W-:Y:S01]  /*0bf0*/  ULDC.64 UR18, c[0x0][0x218] ;  /* 0x0000860000127ab9 */ /* 0x000fe20000000a00 */
[----:B------:R-:W-:Y:S01]  /*0c00*/  IMAD R19, R47, UR4, RZ ;  /* 0x000000042f137c24 */ /* 0x000fe2000f8e02ff */
[----:B------:R-:W-:Y:S01]  /*0c10*/  ULDC.64 UR12, c[0x0][0x270] ;  /* 0x00009c00000c7ab9 */ /* 0x000fe20000000a00 */
[----:B------:R-:W-:Y:S02]  /*0c20*/  IMAD.WIDE.U32 R20, R18, UR10, R40 ;  /* 0x0000000a12147c25 */ /* 0x000fe4000f8e0028 */
[----:B------:R-:W1:Y:S02]  /*0c30*/  LDC.64 R26, c[0x0][0x248] ;  /* 0x00009200ff1a7b82 */ /* 0x000e640000000a00 */
[----:B------:R-:W-:Y:S01]  /*0c40*/  IMAD R19, R46, UR5, R19 ;  /* 0x000000052e137c24 */ /* 0x000fe2000f8e0213 */
[----:B------:R-:W-:Y:S01]  /*0c50*/  LEA R38, P3, R20, UR18, 0x2 ;  /* 0x0000001214267c11 */ /* 0x000fe2000f8610ff */
[C---:B------:R-:W-:Y:S01]  /*0c60*/  IMAD.IADD R21, R39.reuse, 0x1, R21 ;  /* 0x0000000127157824 */ /* 0x040fe200078e0215 */
[----:B------:R-:W-:Y:S01]  /*0c70*/  UMOV UR5, URZ ;  /* 0x0000003f00057c82 */ /* 0x000fe20008000000 */
[----:B------:R-:W-:Y:S01]  /*0c80*/  IMAD.IADD R31, R39, 0x1, R3 ;  /* 0x00000001271f7824 */ /* 0x000fe200078e0203 */
[----:B0-----:R-:W-:-:S02]  /*0c90*/  SHF.L.U64.HI R0, R14, 0x1, R15 ;  /* 0x000000010e007819 */ /* 0x001fc4000001020f */
[----:B-1----:R-:W-:Y:S02]  /*0ca0*/  LEA R22, P1, R14, -R26, 0x1 ;  /* 0x8000001a0e167211 */ /* 0x002fe400078208ff */
[----:B------:R-:W-:-:S03]  /*0cb0*/  IADD3 R26, P2, -R26, R14, RZ ;  /* 0x0000000e1a1a7210 */ /* 0x000fc60007f5e1ff */
[--C-:B------:R-:W-:Y:S02]  /*0cc0*/  IMAD.X R23, R0, 0x1, ~R27.reuse, P1 ;  /* 0x0000000100177824 */ /* 0x100fe400008e0e1b */
[----:B------:R-:W-:Y:S02]  /*0cd0*/  IMAD.X R27, R15, 0x1, ~R27, P2 ;  /* 0x000000010f1b7824 */ /* 0x000fe400010e0e1b */
[----:B------:R-:W-:-:S04]  /*0ce0*/  IMAD.WIDE.U32 R22, R46, UR4, R22 ;  /* 0x000000042e167c25 */ /* 0x000fc8000f8e0016 */
[----:B------:R-:W-:Y:S01]  /*0cf0*/  IMAD.WIDE.U32 R26, R46, UR4, R26 ;  /* 0x000000042e1a7c25 */ /* 0x000fe2000f8e001a */
[----:B------:R-:W-:-:S03]  /*0d00*/  IADD3 R23, R19, R23, RZ ;  /* 0x0000001713177210 */ /* 0x000fc60007ffe0ff */
[----:B------:R-:W-:Y:S02]  /*0d10*/  IMAD.IADD R27, R19, 0x1, R27 ;  /* 0x00000001131b7824 */ /* 0x000fe400078e021b */
[----:B------:R-:W-:Y:S02]  /*0d20*/  IMAD.SHL.U32 R0, R14, 0x10, RZ ;  /* 0x000000100e007824 */ /* 0x000fe400078e00ff */
[----:B------:R-:W-:Y:S01]  /*0d30*/  IMAD.WIDE.U32 R34, R18, UR10, R26 ;  /* 0x0000000a12227c25 */ /* 0x000fe2000f8e001a */
[----:B------:R-:W-:Y:S02]  /*0d40*/  LOP3.LUT R27, R16, 0x3, RZ, 0xc0, !PT ;  /* 0x00000003101b7812 */ /* 0x000fe400078ec0ff */
[----:B------:R-:W-:Y:S01]  /*0d50*/  SHF.L.U64.HI R26, R14, 0x2, R15 ;  /* 0x000000020e1a7819 */ /* 0x000fe2000001020f */
[----:B------:R-:W-:Y:S01]  /*0d60*/  IMAD.WIDE.U32 R18, R18, UR10, R22 ;  /* 0x0000000a12127c25 */ /* 0x000fe2000f8e0016 */
[----:B------:R-:W-:Y:S01]  /*0d70*/  ULDC.64 UR10, c[0x0][0x278] ;  /* 0x00009e00000a7ab9 */ /* 0x000fe20000000a00 */
[----:B------:R-:W-:Y:S01]  /*0d80*/  LEA R37, P1, R34, UR18, 0x2 ;  /* 0x0000001222257c11 */ /* 0x000fe2000f8210ff */
[----:B------:R-:W-:Y:S01]  /*0d90*/  UIMAD UR4, UR11, UR12, URZ ;  /* 0x0000000c0b0472a4 */ /* 0x000fe2000f8e023f */
[C---:B------:R-:W-:Y:S01]  /*0da0*/  IMAD.IADD R29, R39.reuse, 0x1, R35 ;  /* 0x00000001271d7824 */ /* 0x040fe200078e0223 */
[----:B------:R-:W-:Y:S01]  /*0db0*/  LEA.HI.X R35, R20, UR19, R21, 0x2, P3 ;  /* 0x0000001314237c11 */ /* 0x000fe200098f1415 */
[----:B------:R-:W-:Y:S01]  /*0dc0*/  UIMAD.WIDE.U32 UR8, UR10, UR12, URZ ;  /* 0x0000000c0a0872a5 */ /* 0x000fe2000f8e003f */
[----:B------:R-:W-:Y:S01]  /*0dd0*/  IADD3 R19, R39, R19, RZ ;  /* 0x0000001327137210 */ /* 0x000fe20007ffe0ff */
[----:B------:R-:W-:Y:S01]  /*0de0*/  UIMAD UR10, UR10, UR13, UR4 ;  /* 0x0000000d0a0a72a4 */ /* 0x000fe2000f8e0204 */
[C---:B------:R-:W-:Y:S01]  /*0df0*/  LEA R33, P3, R18.reuse, UR18, 0x2 ;  /* 0x0000001212217c11 */ /* 0x040fe2000f8610ff */
[----:B------:R-:W-:Y:S01]  /*0e00*/  USHF.L.U32 UR12, UR8, 0x2, URZ ;  /* 0x00000002080c7899 */ /* 0x000fe2000800063f */
[----:B------:R-:W-:Y:S01]  /*0e10*/  IADD3 R36, P2, R27, -R16, RZ ;  /* 0x800000101b247210 */ /* 0x000fe20007f5e0ff */
[----:B------:R-:W-:Y:S01]  /*0e20*/  UIADD3 UR9, UR9, UR10, URZ ;  /* 0x0000000a09097290 */ /* 0x000fe2000fffe03f */
[----:B------:R-:W-:Y:S01]  /*0e30*/  LEA.HI.X R32, R18, UR19, R19, 0x2, P3 ;  /* 0x0000001312207c11 */ /* 0x000fe200098f1413 */
[----:B------:R-:W-:Y:S01]  /*0e40*/  UMOV UR4, URZ ;  /* 0x0000003f00047c82 */ /* 0x000fe20008000000 */
[----:B------:R-:W-:Y:S01]  /*0e50*/  LEA R30, P3, R2, UR18, 0x2 ;  /* 0x00000012021e7c11 */ /* 0x000fe2000f8610ff */
[----:B------:R-:W-:Y:S01]  /*0e60*/  IMAD.X R28, RZ, RZ, ~R17, P2 ;  /* 0x000000ffff1c7224 */ /* 0x000fe200010e0e11 */
[----:B------:R-:W-:Y:S01]  /*0e70*/  LEA.HI.X R34, R34, UR19, R29, 0x2, P1 ;  /* 0x0000001322227c11 */ /* 0x000fe200088f141d */
[----:B------:R-:W-:Y:S01]  /*0e80*/  IMAD.MOV.U32 R29, RZ, RZ, R10 ;  /* 0x000000ffff1d7224 */ /* 0x000fe200078e000a */
[----:B------:R-:W-:Y:S01]  /*0e90*/  ISETP.GE.U32.AND P1, PT, R6, UR16, PT ;  /* 0x0000001006007c0c */ /* 0x000fe2000bf26070 */
[----:B------:R-:W-:Y:S01]  /*0ea0*/  USHF.L.U64.HI UR8, UR8, 0x2, UR9 ;  /* 0x0000000208087899 */ /* 0x000fe20008010209 */
[----:B------:R-:W-:Y:S01]  /*0eb0*/  LEA.HI.X R31, R2, UR19, R31, 0x2, P3 ;  /* 0x00000013021f7c11 */ /* 0x000fe200098f141f */
[----:B------:R-:W-:Y:S01]  /*0ec0*/  ULDC.64 UR10, c[0x0][0x228] ;  /* 0x00008a00000a7ab9 */ /* 0x000fe20000000a00 */
[----:B------:R-:W-:-:S02]  /*0ed0*/  MOV R27, R43 ;  /* 0x0000002b001b7202 */ /* 0x000fc40000000f00 */
[----:B------:R-:W-:Y:S02]  /*0ee0*/  SHF.L.U64.HI R15, R14, 0x4, R15 ;  /* 0x000000040e0f7819 */ /* 0x000fe4000001020f */
[----:B------:R-:W-:Y:S01]  /*0ef0*/  ISETP.GE.AND.EX P1, PT, R5, UR17, PT, P1 ;  /* 0x0000001105007c0c */ /* 0x000fe2000bf26310 */
[----:B------:R-:W-:-:S12]  /*0f00*/  ULDC.64 UR16, c[0x0][0x278] ;  /* 0x00009e0000107ab9 */ /* 0x000fd80000000a00 */
.L_x_514:
[----:B-1----:R-:W-:Y:S01]  /*0f10*/  LOP3.LUT R16, R27, R5, RZ, 0xfc, !PT ;  /* 0x000000051b107212 */ /* 0x002fe200078efcff */
[----:B------:R-:W-:Y:S01]  /*0f20*/  IMAD.MOV.U32 R53, RZ, RZ, RZ ;  /* 0x000000ffff357224 */ /* 0x000fe200078e00ff */
[----:B------:R-:W-:Y:S02]  /*0f30*/  ISETP.GE.U32.AND P3, PT, R29, UR10, PT ;  /* 0x0000000a1d007c0c */ /* 0x000fe4000bf66070 */
[----:B------:R-:W-:Y:S02]  /*0f40*/  ISETP.LT.OR P2, PT, R16, RZ, P1 ;  /* 0x000000ff1000720c */ /* 0x000fe40000f41670 */
[----:B------:R-:W0:Y:S02]  /*0f50*/  LDC.64 R16, c[0x0][0x268] ;  /* 0x00009a00ff107b82 */ /* 0x000e240000000a00 */
[----:B------:R-:W-:-:S13]  /*0f60*/  ISETP.GE.OR.EX P2, PT, R27, UR11, P2, P3 ;  /* 0x0000000b1b007c0c */ /* 0x000fda0009746730 */
[----:B------:R-:W2:Y:S01]  /*0f70*/  @!P2 LDG.E R53, desc[UR14][R30.64] ;  /* 0x0000000e1e35a981 */ /* 0x000ea2000c1e1900 */
[----:B------:R-:W-:Y:S01]  /*0f80*/  IMAD.MOV.U32 R22, RZ, RZ, R24 ;  /* 0x000000ffff167224 */ /* 0x000fe200078e0018 */
[----:B------:R-:W-:Y:S01]  /*0f90*/  HFMA2.MMA R51, -RZ, RZ, 0, 0 ;  /* 0x00000000ff337435 */ /* 0x000fe200000001ff */
[----:B------:R-:W-:Y:S01]  /*0fa0*/  IMAD.MOV.U32 R23, RZ, RZ, R25 ;  /* 0x000000ffff177224 */ /* 0x000fe200078e0019 */
[----:B0-----:R-:W-:-:S04]  /*0fb0*/  IADD3 R19, P2, R29, R16, RZ ;  /* 0x000000101d137210 */ /* 0x001fc80007f5e0ff */
[----:B------:R-:W-:Y:S01]  /*0fc0*/  ISETP.GE.U32.AND P3, PT, R19, UR10, PT ;  /* 0x0000000a13007c0c */ /* 0x000fe2000bf66070 */
[----:B------:R-:W-:-:S05]  /*0fd0*/  IMAD.X R21, R27, 0x1, R17, P2 ;  /* 0x000000011b157824 */ /* 0x000fca00010e0611 */
[----:B------:R-:W-:-:S04]  /*0fe0*/  LOP3.LUT R18, R21, R5, RZ, 0xfc, !PT ;  /* 0x0000000515127212 */ /* 0x000fc800078efcff */
[----:B------:R-:W-:-:S04]  /*0ff0*/  ISETP.LT.OR P2, PT, R18, RZ, P1 ;  /* 0x000000ff1200720c */ /* 0x000fc80000f41670 */
[----:B------:R-:W-:Y:S02]  /*1000*/  ISETP.GE.OR.EX P2, PT, R21, UR11, P2, P3 ;  /* 0x0000000b15007c0c */ /* 0x000fe40009746730 */
[----:B------:R-:W0:Y:S01]  /*1010*/  LDC.64 R20, c[0x0][0x270] ;  /* 0x00009c00ff147b82 */ /* 0x000e220000000a00 */
[----:B--2---:R1:W-:Y:S10]  /*1020*/  STG.E desc[UR14][R22.64], R53 ;  /* 0x0000003516007986 */ /* 0x0043f4000c10190e */
[----:B-1----:R-:W-:Y:S01]  /*1030*/  @!P2 IMAD.MOV.U32 R22, RZ, RZ, R37 ;  /* 0x000000ffff16a224 */ /* 0x002fe200078e0025 */
[----:B------:R-:W-:-:S05]  /*1040*/  @!P2 MOV R23, R34 ;  /* 0x000000220017a202 */ /* 0x000fca0000000f00 */
[----:B------:R1:W2:Y:S01]  /*1050*/  @!P2 LDG.E R51, desc[UR14][R22.64] ;  /* 0x0000000e1633a981 */ /* 0x0002a2000c1e1900 */
[----:B------:R-:W-:Y:S01]  /*1060*/  LEA R19, P2, R16, R29, 0x1 ;  /* 0x0000001d10137211 */ /* 0x000fe200078408ff */
[----:B0-----:R-:W-:Y:S02]  /*1070*/  IMAD R40, R20, UR17, RZ ;  /* 0x0000001114287c24 */ /* 0x001fe4000f8e02ff */
[----:B------:R-:W-:Y:S01]  /*1080*/  IMAD.MOV.U32 R53, RZ, RZ, RZ ;  /* 0x000000ffff357224 */ /* 0x000fe200078e00ff */
[----:B------:R-:W-:Y:S01]  /*1090*/  LEA.HI.X R55, R16, R27, R17, 0x1, P2 ;  /* 0x0000001b10377211 */ /* 0x000fe200010f0c11 */
[----:B------:R-:W-:Y:S01]  /*10a0*/  IMAD R21, R21, UR16, R40 ;  /* 0x0000001015157c24 */ /* 0x000fe2000f8e0228 */
[----:B------:R-:W-:Y:S02]  /*10b0*/  ISETP.GE.U32.AND P3, PT, R19, UR10, PT ;  /* 0x0000000a13007c0c */ /* 0x000fe4000bf66070 */
[----:B------:R-:W-:-:S04]  /*10c0*/  LOP3.LUT R18, R55, R5, RZ, 0xfc, !PT ;  /* 0x0000000537127212 */ /* 0x000fc800078efcff */
[----:B------:R-:W-:Y:S01]  /*10d0*/  ISETP.LT.OR P2, PT, R18, RZ, P1 ;  /* 0x000000ff1200720c */ /* 0x000fe20000f41670 */
[----:B------:R-:W-:-:S03]  /*10e0*/  IMAD.WIDE.U32 R18, R20, UR16, RZ ;  /* 0x0000001014127c25 */ /* 0x000fc6000f8e00ff */
[----:B------:R-:W-:Y:S01]  /*10f0*/  ISETP.GE.OR.EX P2, PT, R55, UR11, P2, P3 ;  /* 0x0000000b37007c0c */ /* 0x000fe20009746730 */
[----:B------:R-:W-:Y:S01]  /*1100*/  IMAD.IADD R19, R19, 0x1, R21 ;  /* 0x0000000113137824 */ /* 0x000fe200078e0215 */
[----:B------:R-:W-:-:S04]  /*1110*/  LEA R20, P3, R18, R24, 0x2 ;  /* 0x0000001812147211 */ /* 0x000fc800078610ff */
[----:B------:R-:W-:-:S07]  /*1120*/  LEA.HI.X R21, R18, R25, R19, 0x2, P3 ;  /* 0x0000001912157211 */ /* 0x000fce00018f1413 */
[----:B-1----:R-:W-:Y:S01]  /*1130*/  @!P2 IMAD.MOV.U32 R22, RZ, RZ, R33 ;  /* 0x000000ffff16a224 */ /* 0x002fe200078e0021 */
[----:B------:R-:W-:Y:S01]  /*1140*/  @!P2 MOV R23, R32 ;  /* 0x000000200017a202 */ /* 0x000fe20000000f00 */
[----:B------:R-:W-:Y:S01]  /*1150*/  IMAD R17, R17, 0x3, RZ ;  /* 0x0000000311117824 */ /* 0x000fe200078e02ff */
[----:B--2---:R0:W-:Y:S04]  /*1160*/  STG.E desc[UR14][R20.64], R51 ;  /* 0x0000003314007986 */ /* 0x0041e8000c10190e */
[----:B------:R1:W2:Y:S02]  /*1170*/  @!P2 LDG.E R53, desc[UR14][R22.64] ;  /* 0x0000000e1635a981 */ /* 0x0002a4000c1e1900 */
[----:B-1----:R-:W-:Y:S02]  /*1180*/  IMAD.MOV.U32 R22, RZ, RZ, R29 ;  /* 0x000000ffff167224 */ /* 0x002fe400078e001d */
[----:B------:R-:W-:-:S02]  /*1190*/  IMAD.MOV.U32 R23, RZ, RZ, R27 ;  /* 0x000000ffff177224 */ /* 0x000fc400078e001b */
[----:B------:R-:W-:Y:S01]  /*11a0*/  IMAD.WIDE.U32 R24, R16, 0x3, R22 ;  /* 0x0000000310187825 */ /* 0x000fe200078e0016 */
[----:B------:R-:W-:-:S03]  /*11b0*/  HFMA2.MMA R23, -RZ, RZ, 0, 0 ;  /* 0x00000000ff177435 */ /* 0x000fc600000001ff */
[----:B------:R-:W-:Y:S01]  /*11c0*/  IMAD.IADD R17, R17, 0x1, R25 ;  /* 0x0000000111117824 */ /* 0x000fe200078e0219 */
[----:B------:R-:W-:-:S04]  /*11d0*/  ISETP.GE.U32.AND P3, PT, R24, UR10, PT ;  /* 0x0000000a18007c0c */ /* 0x000fc8000bf66070 */
[----:B------:R-:W-:-:S04]  /*11e0*/  LOP3.LUT R16, R17, R5, RZ, 0xfc, !PT ;  /* 0x0000000511107212 */ /* 0x000fc800078efcff */
[----:B------:R-:W-:-:S04]  /*11f0*/  ISETP.LT.OR P2, PT, R16, RZ, P1 ;  /* 0x000000ff1000720c */ /* 0x000fc80000f41670 */
[----:B------:R-:W-:Y:S02]  /*1200*/  ISETP.GE.OR.EX P2, PT, R17, UR11, P2, P3 ;  /* 0x0000000b11007c0c */ /* 0x000fe40009746730 */
[----:B------:R-:W-:-:S04]  /*1210*/  LEA R16, P3, R18, R20, 0x2 ;  /* 0x0000001412107211 */ /* 0x000fc800078610ff */
[----:B------:R-:W-:-:S07]  /*1220*/  LEA.HI.X R17, R18, R21, R19, 0x2, P3 ;  /* 0x0000001512117211 */ /* 0x000fce00018f1413 */
[----:B------:R-:W-:Y:S02]  /*1230*/  @!P2 IMAD.MOV.U32 R18, RZ, RZ, R38 ;  /* 0x000000ffff12a224 */ /* 0x000fe400078e0026 */
[----:B------:R-:W-:Y:S01]  /*1240*/  @!P2 IMAD.MOV.U32 R19, RZ, RZ, R35 ;  /* 0x000000ffff13a224 */ /* 0x000fe200078e0023 */
[----:B--2---:R1:W-:Y:S04]  /*1250*/  STG.E desc[UR14][R16.64], R53 ;  /* 0x0000003510007986 */ /* 0x0043e8000c10190e */
[----:B------:R-:W2:Y:S01]  /*1260*/  @!P2 LDG.E R23, desc[UR14][R18.64] ;  /* 0x0000000e1217a981 */ /* 0x000ea2000c1e1900 */
[----:B------:R-:W-:Y:S01]  /*1270*/  UIADD3 UR4, UP0, UR4, 0x4, URZ ;  /* 0x0000000404047890 */ /* 0x000fe2000ff1e03f */
[----:B0-----:R-:W-:Y:S02]  /*1280*/  IADD3 R20, P2, R16, UR12, RZ ;  /* 0x0000000c10147c10 */ /* 0x001fe4000ff5e0ff */
[----:B------:R-:W-:Y:S01]  /*1290*/  IADD3 R38, P6, R38, R0, RZ ;  /* 0x0000000026267210 */ /* 0x000fe20007fde0ff */
[----:B------:R-:W-:Y:S01]  /*12a0*/  UIADD3.X UR5, URZ, UR5, URZ, UP0, !UPT ;  /* 0x000000053f057290 */ /* 0x000fe200087fe43f */
[----:B------:R-:W-:-:S02]  /*12b0*/  IADD3.X R21, R17, UR8, RZ, P2, !PT ;  /* 0x0000000811157c10 */ /* 0x000fc400097fe4ff */
[----:B------:R-:W-:Y:S01]  /*12c0*/  IADD3 R22, P3, R36, UR4, RZ ;  /* 0x0000000424167c10 */ /* 0x000fe2000ff7e0ff */
[----:B------:R-:W-:Y:S01]  /*12d0*/  IMAD.X R35, R35, 0x1, R15, P6 ;  /* 0x0000000123237824 */ /* 0x000fe200030e060f */
[----:B------:R-:W-:Y:S02]  /*12e0*/  IADD3 R24, P5, R20, UR12, RZ ;  /* 0x0000000c14187c10 */ /* 0x000fe4000ffbe0ff */
[----:B------:R-:W-:Y:S02]  /*12f0*/  ISETP.NE.U32.AND P2, PT, R22, RZ, PT ;  /* 0x000000ff1600720c */ /* 0x000fe40003f45070 */
[----:B------:R-:W-:Y:S02]  /*1300*/  IADD3.X R22, R28, UR5, RZ, P3, !PT ;  /* 0x000000051c167c10 */ /* 0x000fe40009ffe4ff */
[----:B------:R-:W-:Y:S02]  /*1310*/  LEA R29, P3, R14, R29, 0x2 ;  /* 0x0000001d0e1d7211 */ /* 0x000fe400078610ff */
[----:B------:R-:W-:-:S02]  /*1320*/  ISETP.NE.AND.EX P2, PT, R22, RZ, PT, P2 ;  /* 0x000000ff1600720c */ /* 0x000fc40003f45320 */
[----:B------:R-:W-:Y:S01]  /*1330*/  IADD3.X R25, R21, UR8, RZ, P5, !PT ;  /* 0x0000000815197c10 */ /* 0x000fe2000affe4ff */
[----:B------:R-:W-:Y:S01]  /*1340*/  IMAD.X R27, R27, 0x1, R26, P3 ;  /* 0x000000011b1b7824 */ /* 0x000fe200018e061a */
[-C--:B------:R-:W-:Y:S02]  /*1350*/  IADD3 R37, P3, R37, R0.reuse, RZ ;  /* 0x0000000025257210 */ /* 0x080fe40007f7e0ff */
[-C--:B------:R-:W-:Y:S02]  /*1360*/  IADD3 R33, P5, R33, R0.reuse, RZ ;  /* 0x0000000021217210 */ /* 0x080fe40007fbe0ff */
[----:B------:R-:W-:Y:S01]  /*1370*/  IADD3 R30, P4, R30, R0, RZ ;  /* 0x000000001e1e7210 */ /* 0x000fe20007f9e0ff */
[--C-:B------:R-:W-:Y:S02]  /*1380*/  IMAD.X R34, R34, 0x1, R15.reuse, P3 ;  /* 0x0000000122227824 */ /* 0x100fe400018e060f */
[----:B------:R-:W-:Y:S01]  /*1390*/  IMAD.X R32, R32, 0x1, R15, P5 ;  /* 0x0000000120207824 */ /* 0x000fe200028e060f */
[----:B------:R-:W-:Y:S01]  /*13a0*/  IADD3.X R31, R31, R15, RZ, P4, !PT ;  /* 0x0000000f1f1f7210 */ /* 0x000fe200027fe4ff */
[----:B--2---:R1:W-:Y:S01]  /*13b0*/  STG.E desc[UR14][R20.64], R23 ;  /* 0x0000001714007986 */ /* 0x0043e2000c10190e */
[----:B------:R-:W-:Y:S07]  /*13c0*/  @P2 BRA `(.L_x_514) ;  /* 0xfffffff800d02947 */ /* 0x000fee000383ffff */
.L_x_513:
[----:B-1----:R-:W0:Y:S01]  /*13d0*/  LDC R20, c[0x0][0x238] ;  /* 0x00008e00ff147b82 */ /* 0x002e220000000800 */
[----:B------:R-:W-:Y:S02]  /*13e0*/  IADD3 R39, R3, R39, RZ ;  /* 0x0000002703277210 */ /* 0x000fe40007ffe0ff */
[----:B0-----:R-:W-:-:S13]  /*13f0*/  LOP3.LUT P1, RZ, R20, 0x3, RZ, 0xc0, !PT ;  /* 0x0000000314ff7812 */ /* 0x001fda000782c0ff */
[----:B------:R-:W-:Y:S05]  /*1400*/  @!P1 BRA `(.L_x_515) ;  /* 0x0000000400449947 */ /* 0x000fea0003800000 */
[----:B------:R-:W0:Y:S01]  /*1410*/  LDC.64 R14, c[0x0][0x268] ;  /* 0x00009a00ff0e7b82 */ /* 0x000e220000000a00 */
[----:B------:R-:W-:Y:S01]  /*1420*/  IMAD.MOV.U32 R42, RZ, RZ, R10 ;  /* 0x000000ffff2a7224 */ /* 0x000fe200078e000a */
[----:B------:R-:W-:Y:S01]  /*1430*/  ULDC.64 UR8, c[0x0][0x220] ;  /* 0x0000880000087ab9 */ /* 0x000fe20000000a00 */
[----:B------:R-:W-:Y:S01]  /*1440*/  IMAD.MOV.U32 R21, RZ, RZ, RZ ;  /* 0x000000ffff157224 */ /* 0x000fe200078e00ff */
[----:B------:R-:W-:-:S04]  /*1450*/  ISETP.GE.U32.AND P1, PT, R6, UR8, PT ;  /* 0x0000000806007c0c */ /* 0x000fc8000bf26070 */
[----:B------:R-:W-:Y:S01]  /*1460*/  ISETP.GE.AND.EX P1, PT, R5, UR9, PT, P1 ;  /* 0x0000000905007c0c */ /* 0x000fe2000bf26310 */
[----:B------:R-:W-:Y:S01]  /*1470*/  ULDC.64 UR8, c[0x0][0x278] ;  /* 0x00009e0000087ab9 */ /* 0x000fe20000000a00 */
[C---:B0-----:R-:W-:Y:S02]  /*1480*/  IMAD R0, R14.reuse, UR5, RZ ;  /* 0x000000050e007c24 */ /* 0x041fe4000f8e02ff */
[----:B------:R-:W-:-:S04]  /*1490*/  IMAD.WIDE.U32 R16, R14, UR4, R42 ;  /* 0x000000040e107c25 */ /* 0x000fc8000f8e002a */
[----:B------:R-:W-:Y:S01]  /*14a0*/  IMAD R23, R15, UR4, R0 ;  /* 0x000000040f177c24 */ /* 0x000fe2000f8e0200 */
[----:B------:R-:W-:-:S03]  /*14b0*/  ISETP.GE.U32.AND P3, PT, R16, UR10, PT ;  /* 0x0000000a10007c0c */ /* 0x000fc6000bf66070 */
[----:B------:R-:W-:-:S05]  /*14c0*/  IMAD.IADD R7, R17, 0x1, R23 ;  /* 0x0000000111077824 */ /* 0x000fca00078e0217 */
[----:B------:R-:W-:-:S04]  /*14d0*/  LOP3.LUT R0, R7, R5, RZ, 0xfc, !PT ;  /* 0x0000000507007212 */ /* 0x000fc800078efcff */
[----:B------:R-:W-:-:S04]  /*14e0*/  ISETP.LT.OR P2, PT, R0, RZ, P1 ;  /* 0x000000ff0000720c */ /* 0x000fc80000f41670 */
[----:B------:R-:W-:-:S13]  /*14f0*/  ISETP.GE.OR.EX P2, PT, R7, UR11, P2, P3 ;  /* 0x0000000b07007c0c */ /* 0x000fda0009746730 */
[----:B------:R-:W0:Y:S01]  /*1500*/  @!P2 LDC.64 R18, c[0x0][0x218] ;  /* 0x00008600ff12ab82 */ /* 0x000e220000000a00 */
[----:B------:R-:W-:-:S04]  /*1510*/  @!P2 IMAD.MOV.U32 R38, RZ, RZ, R2 ;  /* 0x000000ffff26a224 */ /* 0x000fc800078e0002 */
[----:B------:R-:W-:-:S05]  /*1520*/  @!P2 IMAD.WIDE.U32 R6, R14, UR4, R38 ;  /* 0x000000040e06ac25 */ /* 0x000fca000f8e0026 */
[----:B------:R-:W-:Y:S02]  /*1530*/  @!P2 IADD3 R0, R23, R7, RZ ;  /* 0x000000071700a210 */ /* 0x000fe40007ffe0ff */
[----:B0-----:R-:W-:-:S04]  /*1540*/  @!P2 LEA R18, P3, R6, R18, 0x2 ;  /* 0x000000120612a211 */ /* 0x001fc800078610ff */
[----:B------:R-:W-:Y:S02]  /*1550*/  @!P2 LEA.HI.X R19, R6, R19, R0, 0x2, P3 ;  /* 0x000000130613a211 */ /* 0x000fe400018f1400 */
[----:B------:R-:W0:Y:S03]  /*1560*/  LDC.64 R6, c[0x0][0x270] ;  /* 0x00009c00ff067b82 */ /* 0x000e260000000a00 */
[----:B------:R-:W2:Y:S01]  /*1570*/  @!P2 LDG.E R21, desc[UR14][R18.64] ;  /* 0x0000000e1215a981 */ /* 0x000ea2000c1e1900 */
[----:B------:R-:W-:-:S04]  /*1580*/  LOP3.LUT R30, R20, 0x3, RZ, 0xc0, !PT ;  /* 0x00000003141e7812 */ /* 0x000fc800078ec0ff */
[----:B------:R-:W-:-:S04]  /*1590*/  ISETP.NE.U32.AND P2, PT, R30, 0x1, PT ;  /* 0x000000011e00780c */ /* 0x000fc80003f45070 */
[----:B------:R-:W-:Y:S01]  /*15a0*/  ISETP.NE.AND.EX P2, PT, RZ, RZ, PT, P2 ;  /* 0x000000ffff00720c */ /* 0x000fe20003f45320 */
[C---:B0-----:R-:W-:Y:S02]  /*15b0*/  IMAD R0, R6.reuse, UR9, RZ ;  /* 0x0000000906007c24 */ /* 0x041fe4000f8e02ff */
[----:B------:R-:W-:-:S04]  /*15c0*/  IMAD.WIDE.U32 R16, R6, UR8, RZ ;  /* 0x0000000806107c25 */ /* 0x000fc8000f8e00ff */
[----:B------:R-:W-:Y:S02]  /*15d0*/  IMAD R7, R7, UR8, R0 ;  /* 0x0000000807077c24 */ /* 0x000fe4000f8e0200 */
[----:B------:R-:W-:Y:S02]  /*15e0*/  IMAD.MOV.U32 R6, RZ, RZ, R24 ;  /* 0x000000ffff067224 */ /* 0x000fe400078e0018 */
[----:B------:R-:W-:Y:S01]  /*15f0*/  IMAD.IADD R31, R17, 0x1, R7 ;  /* 0x00000001111f7824 */ /* 0x000fe200078e0207 */
[----:B------:R-:W-:Y:S01]  /*1600*/  MOV R7, R25 ;  /* 0x0000001900077202 */ /* 0x000fe20000000f00 */
[----:B--2---:R0:W-:Y:S02]  /*1610*/  STG.E desc[UR14][R24.64], R21 ;  /* 0x0000001518007986 */ /* 0x0041e4000c10190e */
[----:B0-----:R-:W-:-:S04]  /*1620*/  LEA R24, P3, R16, R24, 0x2 ;  /* 0x0000001810187211 */ /* 0x001fc800078610ff */
[----:B------:R-:W-:Y:S01]  /*1630*/  LEA.HI.X R25, R16, R25, R31, 0x2, P3 ;  /* 0x0000001910197211 */ /* 0x000fe200018f141f */
[----:B------:R-:W-:Y:S08]  /*1640*/  @!P2 BRA `(.L_x_515) ;  /* 0x0000000000b4a947 */ /* 0x000ff00003800000 */
[----:B------:R-:W0:Y:S01]  /*1650*/  LDC.64 R18, c[0x0][0x268] ;  /* 0x00009a00ff127b82 */ /* 0x000e220000000a00 */
[----:B------:R-:W-:Y:S01]  /*1660*/  HFMA2.MMA R29, -RZ, RZ, 0, 0 ;  /* 0x00000000ff1d7435 */ /* 0x000fe200000001ff */
[----:B0-----:R-:W-:-:S04]  /*1670*/  IMAD.WIDE.U32 R18, R14, UR4, R18 ;  /* 0x000000040e127c25 */ /* 0x001fc8000f8e0012 */
[----:B------:R-:W-:Y:S01]  /*1680*/  IMAD.IADD R28, R23, 0x1, R19 ;  /* 0x00000001171c7824 */ /* 0x000fe200078e0213 */
[----:B------:R-:W-:-:S04]  /*1690*/  IADD3 R20, P2, R10, R18, RZ ;  /* 0x000000120a147210 */ /* 0x000fc80007f5e0ff */
[----:B------:R-:W-:Y:S01]  /*16a0*/  ISETP.GE.U32.AND P3, PT, R20, UR10, PT ;  /* 0x0000000a14007c0c */ /* 0x000fe2000bf66070 */
[----:B------:R-:W-:-:S05]  /*16b0*/  IMAD.X R21, R28, 0x1, R43, P2 ;  /* 0x000000011c157824 */ /* 0x000fca00010e062b */
[----:B------:R-:W-:-:S04]  /*16c0*/  LOP3.LUT R0, R21, R5, RZ, 0xfc, !PT ;  /* 0x0000000515007212 */ /* 0x000fc800078efcff */
[----:B------:R-:W-:-:S04]  /*16d0*/  ISETP.LT.OR P2, PT, R0, RZ, P1 ;  /* 0x000000ff0000720c */ /* 0x000fc80000f41670 */
[----:B------:R-:W-:-:S13]  /*16e0*/  ISETP.GE.OR.EX P2, PT, R21, UR11, P2, P3 ;  /* 0x0000000b15007c0c */ /* 0x000fda0009746730 */
[----:B------:R-:W0:Y:S01]  /*16f0*/  @!P2 LDC.64 R22, c[0x0][0x218] ;  /* 0x00008600ff16ab82 */ /* 0x000e220000000a00 */
[----:B------:R-:W-:-:S05]  /*1700*/  @!P2 IADD3 R0, P3, R2, R18, RZ ;  /* 0x000000120200a210 */ /* 0x000fca0007f7e0ff */
[----:B------:R-:W-:Y:S01]  /*1710*/  @!P2 IMAD.X R20, R28, 0x1, R39, P3 ;  /* 0x000000011c14a824 */ /* 0x000fe200018e0627 */
[----:B0-----:R-:W-:-:S04]  /*1720*/  @!P2 LEA R22, P3, R0, R22, 0x2 ;  /* 0x000000160016a211 */ /* 0x001fc800078610ff */
[----:B------:R-:W-:-:S05]  /*1730*/  @!P2 LEA.HI.X R23, R0, R23, R20, 0x2, P3 ;  /* 0x000000170017a211 */ /* 0x000fca00018f1414 */
[----:B------:R-:W2:Y:S01]  /*1740*/  @!P2 LDG.E R29, desc[UR14][R22.64] ;  /* 0x0000000e161da981 */ /* 0x000ea2000c1e1900 */
[CC--:B------:R-:W-:Y:S02]  /*1750*/  LEA R26, P2, R16.reuse, R6.reuse, 0x2 ;  /* 0x00000006101a7211 */ /* 0x0c0fe400078410ff */
[C---:B------:R-:W-:Y:S02]  /*1760*/  LEA R20, P3, R16.reuse, R6, 0x3 ;  /* 0x0000000610147211 */ /* 0x040fe400078618ff */
[-CC-:B------:R-:W-:Y:S02]  /*1770*/  LEA.HI.X R27, R16, R7.reuse, R31.reuse, 0x2, P2 ;  /* 0x00000007101b7211 */ /* 0x180fe400010f141f */
[----:B------:R-:W-:Y:S01]  /*1780*/  ISETP.NE.U32.AND P2, PT, R30, 0x2, PT ;  /* 0x000000021e00780c */ /* 0x000fe20003f45070 */
[----:B------:R-:W-:Y:S01]  /*1790*/  IMAD.MOV.U32 R24, RZ, RZ, R20 ;  /* 0x000000ffff187224 */ /* 0x000fe200078e0014 */
[----:B------:R-:W-:Y:S02]  /*17a0*/  LEA.HI.X R21, R16, R7, R31, 0x3, P3 ;  /* 0x0000000710157211 */ /* 0x000fe400018f1c1f */
[----:B------:R-:W-:-:S03]  /*17b0*/  ISETP.NE.AND.EX P2, PT, RZ, RZ, PT, P2 ;  /* 0x000000ffff00720c */ /* 0x000fc60003f45320 */
[----:B------:R-:W-:Y:S01]  /*17c0*/  IMAD.MOV.U32 R25, RZ, RZ, R21 ;  /* 0x000000ffff197224 */ /* 0x000fe200078e0015 */
[----:B--2---:R0:W-:Y:S09]  /*17d0*/  STG.E desc[UR14][R26.64], R29 ;  /* 0x0000001d1a007986 */ /* 0x0041f2000c10190e */
[----:B------:R-:W-:Y:S05]  /*17e0*/  @!P2 BRA `(.L_x_515) ;  /* 0x00000000004ca947 */ /* 0x000fea0003800000 */
[----:B------:R-:W-:-:S05]  /*17f0*/  IADD3 R19, P2, R18, R14, RZ ;  /* 0x0000000e12137210 */ /* 0x000fca0007f5e0ff */
[----:B------:R-:W-:Y:S01]  /*1800*/  IMAD.X R0, R28, 0x1, R15, P2 ;  /* 0x000000011c007824 */ /* 0x000fe200010e060f */
[----:B------:R-:W-:-:S04]  /*1810*/  IADD3 R14, P2, R19, R10, RZ ;  /* 0x0000000a130e7210 */ /* 0x000fc80007f5e0ff */
[----:B------:R-:W-:Y:S02]  /*1820*/  IADD3.X R3, R0, R43, RZ, P2, !PT ;  /* 0x0000002b00037210 */ /* 0x000fe400017fe4ff */
[----:B------:R-:W-:Y:S02]  /*1830*/  ISETP.GE.U32.AND P2, PT, R14, UR10, PT ;  /* 0x0000000a0e007c0c */ /* 0x000fe4000bf46070 */
[----:B------:R-:W-:-:S04]  /*1840*/  LOP3.LUT R4, R3, R5, RZ, 0xfc, !PT ;  /* 0x0000000503047212 */ /* 0x000fc800078efcff */
[----:B------:R-:W-:-:S04]  /*1850*/  ISETP.LT.OR P1, PT, R4, RZ, P1 ;  /* 0x000000ff0400720c */ /* 0x000fc80000f21670 */
[----:B------:R-:W-:-:S13]  /*1860*/  ISETP.GE.OR.EX P1, PT, R3, UR11, P1, P2 ;  /* 0x0000000b03007c0c */ /* 0x000fda0008f26720 */
[----:B------:R-:W1:Y:S01]  /*1870*/  @!P1 LDC.64 R4, c[0x0][0x218] ;  /* 0x00008600ff049b82 */ /* 0x000e620000000a00 */
[----:B------:R-:W-:-:S05]  /*1880*/  @!P1 IADD3 R3, P2, R19, R2, RZ ;  /* 0x0000000213039210 */ /* 0x000fca0007f5e0ff */
[----:B------:R-:W-:Y:S01]  /*1890*/  @!P1 IMAD.X R0, R0, 0x1, R39, P2 ;  /* 0x0000000100009824 */ /* 0x000fe200010e0627 */
[----:B-1----:R-:W-:-:S04]  /*18a0*/  @!P1 LEA R2, P2, R3, R4, 0x2 ;  /* 0x0000000403029211 */ /* 0x002fc800078410ff */
[----:B------:R-:W-:Y:S01]  /*18b0*/  @!P1 LEA.HI.X R3, R3, R5, R0, 0x2, P2 ;  /* 0x0000000503039211 */ /* 0x000fe200010f1400 */
[----:B------:R-:W-:-:S06]  /*18c0*/  IMAD.MOV.U32 R5, RZ, RZ, RZ ;  /* 0x000000ffff057224 */ /* 0x000fcc00078e00ff */
[----:B------:R-:W2:Y:S01]  /*18d0*/  @!P1 LDG.E R5, desc[UR14][R2.64] ;  /* 0x0000000e02059981 */ /* 0x000ea2000c1e1900 */
[----:B------:R-:W-:Y:S02]  /*18e0*/  IMAD R15, R31, 0xc, RZ ;  /* 0x0000000c1f0f7824 */ /* 0x000fe400078e02ff */
[----:B------:R-:W-:-:S04]  /*18f0*/  IMAD.WIDE.U32 R24, R16, 0xc, R6 ;  /* 0x0000000c10187825 */ /* 0x000fc800078e0006 */
[----:B------:R-:W-:Y:S01]  /*1900*/  IMAD.IADD R25, R25, 0x1, R15 ;  /* 0x0000000119197824 */ /* 0x000fe200078e020f */
[----:B--2---:R1:W-:Y:S06]  /*1910*/  STG.E desc[UR14][R20.64], R5 ;  /* 0x0000000514007986 */ /* 0x0043ec000c10190e */
.L_x_515:
[----:B------:R-:W-:Y:S05]  /*1920*/  @!P0 BRA `(.L_x_516) ;  /* 0xfffffff0000c8947 */ /* 0x000fea000383ffff */
.L_x_512:
[----:B------:R-:W-:Y:S01]  /*1930*/  ULDC UR4, c[0x0][0x0] ;  /* 0x0000000000047ab9 */ /* 0x000fe20000000800 */
[----:B------:R-:W2:Y:S02]  /*1940*/  LDC R0, c[0x0][0xc] ;  /* 0x00000300ff007b82 */ /* 0x000ea40000000800 */
[----:B--2---:R-:W-:Y:S01]  /*1950*/  IMAD R3, R0, UR4, RZ ;  /* 0x0000000400037c24 */ /* 0x004fe2000f8e02ff */
[----:B------:R-:W-:-:S04]  /*1960*/  ULDC.64 UR4, c[0x0][0x210] ;  /* 0x0000840000047ab9 */ /* 0x000fc80000000a00 */
[----:B------:R-:W-:-:S04]  /*1970*/  IADD3 R48, P0, R3, R48, RZ ;  /* 0x0000003003307210 */ /* 0x000fc80007f1e0ff */
[----:B------:R-:W-:Y:S02]  /*1980*/  IADD3.X R49, RZ, R49, RZ, P0, !PT ;  /* 0x00000031ff317210 */ /* 0x000fe400007fe4ff */
[----:B------:R-:W-:-:S04]  /*1990*/  ISETP.GE.U32.AND P0, PT, R48, UR4, PT ;  /* 0x0000000430007c0c */ /* 0x000fc8000bf06070 */
[----:B------:R-:W-:-:S13]  /*19a0*/  ISETP.GE.AND.EX P0, PT, R49, UR5, PT, P0 ;  /* 0x0000000531007c0c */ /* 0x000fda000bf06300 */
[----:B------:R-:W-:Y:S05]  /*19b0*/  @!P0 BRA `(.L_x_517) ;  /* 0xffffffe400cc8947 */ /* 0x000fea000383ffff */
[----:B------:R-:W-:Y:S05]  /*19c0*/  EXIT ;  /* 0x000000000000794d */ /* 0x000fea0003800000 */
        .weak           $__internal_10_$__cuda_sm20_div_s64
        .type           $__internal_10_$__cuda_sm20_div_s64,@function
        .size           $__internal_10_$__cuda_sm20_div_s64,(.L_x_734 - $__internal_10_$__cuda_sm20_div_s64)
$__internal_10_$__cuda_sm20_div_s64:
        /* <DEDUP_REMOVED lines=14> */
[----:B------:R-:W-:-:S04]  /*1ab0*/  IMAD.HI.U32 R10, R8, R13, RZ ;  /* 0x0000000d080a7227 */ /* 0x000fc800078e00ff */
[----:B------:R-:W-:Y:S01]  /*1ac0*/  IMAD.X R15, RZ, RZ, ~R11, P0 ;  /* 0x000000ffff0f7224 */ /* 0x000fe200000e0e0b */
[----:B------:R-:W-:-:S03]  /*1ad0*/  MOV R11, R8 ;  /* 0x00000008000b7202 */ /* 0x000fc60000000f00 */
[-C--:B------:R-:W-:Y:S02]  /*1ae0*/  IMAD R17, R9, R15.reuse, RZ ;  /* 0x0000000f09117224 */ /* 0x080fe400078e02ff */
[----:B------:R-:W-:-:S04]  /*1af0*/  IMAD.WIDE.U32 R10, P0, R8, R15, R10 ;  /* 0x0000000f080a7225 */ /* 0x000fc8000780000a */
[----:B------:R-:W-:-:S04]  /*1b00*/  IMAD.HI.U32 R15, R9, R15, RZ ;  /* 0x0000000f090f7227 */ /* 0x000fc800078e00ff */
[----:B------:R-:W-:-:S04]  /*1b10*/  IMAD.HI.U32 R10, P1, R9, R13, R10 ;  /* 0x0000000d090a7227 */ /* 0x000fc8000782000a */
[----:B------:R-:W-:Y:S01]  /*1b20*/  IMAD.X R6, R15, 0x1, R9, P0 ;  /* 0x000000010f067824 */ /* 0x000fe200000e0609 */
[----:B------:R-:W-:Y:S02]  /*1b30*/  IADD3 R11, P2, R17, R10, RZ ;  /* 0x0000000a110b7210 */ /* 0x000fe40007f5e0ff */
[----:B------:R-:W-:Y:S02]  /*1b40*/  IADD3 R17, P4, RZ, -R12, RZ ;  /* 0x8000000cff117210 */ /* 0x000fe40007f9e0ff */
[----:B------:R-:W-:Y:S01]  /*1b50*/  IADD3.X R13, RZ, RZ, R6, P2, P1 ;  /* 0x000000ffff0d7210 */ /* 0x000fe200017e2406 */
[----:B------:R-:W-:Y:S01]  /*1b60*/  IMAD.WIDE.U32 R8, R11, R2, RZ ;  /* 0x000000020b087225 */ /* 0x000fe200078e00ff */
[----:B------:R-:W-:-:S03]  /*1b70*/  SEL R17, R17, R12, !P3 ;  /* 0x0000000c11117207 */ /* 0x000fc60005800000 */
[----:B------:R-:W-:Y:S01]  /*1b80*/  IMAD R6, R11, R3, R9 ;  /* 0x000000030b067224 */ /* 0x000fe200078e0209 */
[----:B------:R-:W-:-:S03]  /*1b90*/  IADD3 R9, P0, RZ, -R8, RZ ;  /* 0x80000008ff097210 */ /* 0x000fc60007f1e0ff */
[----:B------:R-:W-:Y:S02]  /*1ba0*/  IMAD R6, R13, R2, R6 ;  /* 0x000000020d067224 */ /* 0x000fe400078e0206 */
[----:B------:R-:W-:-:S04]  /*1bb0*/  IMAD.HI.U32 R10, R11, R9, RZ ;  /* 0x000000090b0a7227 */ /* 0x000fc800078e00ff */
[----:B------:R-:W-:-:S04]  /*1bc0*/  IMAD.X R6, RZ, RZ, ~R6, P0 ;  /* 0x000000ffff067224 */ /* 0x000fc800000e0e06 */
[----:B------:R-:W-:-:S04]  /*1bd0*/  IMAD.WIDE.U32 R10, P0, R11, R6, R10 ;  /* 0x000000060b0a7225 */ /* 0x000fc8000780000a */
[C---:B------:R-:W-:Y:S02]  /*1be0*/  IMAD R8, R13.reuse, R6, RZ ;  /* 0x000000060d087224 */ /* 0x040fe400078e02ff */
[----:B------:R-:W-:-:S04]  /*1bf0*/  IMAD.HI.U32 R11, P1, R13, R9, R10 ;  /* 0x000000090d0b7227 */ /* 0x000fc8000782000a */
[----:B------:R-:W-:Y:S01]  /*1c00*/  IMAD.X R10, RZ, RZ, ~R7, P4 ;  /* 0x000000ffff0a7224 */ /* 0x000fe200020e0e07 */
[----:B------:R-:W-:Y:S01]  /*1c10*/  IADD3 R11, P2, R8, R11, RZ ;  /* 0x0000000b080b7210 */ /* 0x000fe20007f5e0ff */
[----:B------:R-:W-:-:S03]  /*1c20*/  IMAD.HI.U32 R6, R13, R6, RZ ;  /* 0x000000060d067227 */ /* 0x000fc600078e00ff */
[----:B------:R-:W-:Y:S01]  /*1c30*/  SEL R10, R10, R7, !P3 ;  /* 0x000000070a0a7207 */ /* 0x000fe20005800000 */
[----:B------:R-:W-:Y:S01]  /*1c40*/  IMAD.HI.U32 R8, R11, R17, RZ ;  /* 0x000000110b087227 */ /* 0x000fe200078e00ff */
[----:B------:R-:W-:-:S03]  /*1c50*/  IADD3.X R13, R6, R13, RZ, P0, !PT ;  /* 0x0000000d060d7210 */ /* 0x000fc600007fe4ff */
[----:B------:R-:W-:Y:S01]  /*1c60*/  IMAD.MOV.U32 R9, RZ, RZ, RZ ;  /* 0x000000ffff097224 */ /* 0x000fe200078e00ff */
[----:B------:R-:W-:Y:S01]  /*1c70*/  IADD3.X R13, RZ, RZ, R13, P2, P1 ;  /* 0x000000ffff0d7210 */ /* 0x000fe200017e240d */
[----:B------:R-:W-:-:S04]  /*1c80*/  IMAD.WIDE.U32 R8, R11, R10, R8 ;  /* 0x0000000a0b087225 */ /* 0x000fc800078e0008 */
[C---:B------:R-:W-:Y:S02]  /*1c90*/  IMAD R11, R13.reuse, R10, RZ ;  /* 0x0000000a0d0b7224 */ /* 0x040fe400078e02ff */
[----:B------:R-:W-:-:S04]  /*1ca0*/  IMAD.HI.U32 R8, P0, R13, R17, R8 ;  /* 0x000000110d087227 */ /* 0x000fc80007800008 */
[----:B------:R-:W-:Y:S01]  /*1cb0*/  IMAD.HI.U32 R6, R13, R10, RZ ;  /* 0x0000000a0d067227 */ /* 0x000fe200078e00ff */
[----:B------:R-:W-:-:S03]  /*1cc0*/  IADD3 R11, P1, R11, R8, RZ ;  /* 0x000000080b0b7210 */ /* 0x000fc60007f3e0ff */
[----:B------:R-:W-:Y:S02]  /*1cd0*/  IMAD.X R6, RZ, RZ, R6, P0 ;  /* 0x000000ffff067224 */ /* 0x000fe400000e0606 */
[----:B------:R-:W-:-:S04]  /*1ce0*/  IMAD.WIDE.U32 R8, R11, R2, RZ ;  /* 0x000000020b087225 */ /* 0x000fc800078e00ff */
[----:B------:R-:W-:Y:S01]  /*1cf0*/  IMAD.X R13, RZ, RZ, R6, P1 ;  /* 0x000000ffff0d7224 */ /* 0x000fe200008e0606 */
[----:B------:R-:W-:Y:S01]  /*1d00*/  IADD3 R17, P1, -R8, R17, RZ ;  /* 0x0000001108117210 */ /* 0x000fe20007f3e1ff */
[----:B------:R-:W-:-:S03]  /*1d10*/  IMAD R6, R11, R3, R9 ;  /* 0x000000030b067224 */ /* 0x000fc600078e0209 */
[-C--:B------:R-:W-:Y:S01]  /*1d20*/  ISETP.GE.U32.AND P0, PT, R17, R2.reuse, PT ;  /* 0x000000021100720c */ /* 0x080fe20003f06070 */
[----:B------:R-:W-:-:S05]  /*1d30*/  IMAD R6, R13, R2, R6 ;  /* 0x000000020d067224 */ /* 0x000fca00078e0206 */
        /* <DEDUP_REMOVED lines=20> */
[-C--:B------:R-:W-:Y:S02]  /*1e80*/  IADD3.X R2, RZ, ~R13.reuse, RZ, P2, !PT ;  /* 0x8000000dff027210 */ /* 0x080fe400017fe4ff */
[----:B------:R-:W-:Y:S01]  /*1e90*/  SEL R12, R3, R12, !P1 ;  /* 0x0000000c030c7207 */ /* 0x000fe20004800000 */
[----:B------:R-:W-:Y:S01]  /*1ea0*/  IMAD.MOV.U32 R3, RZ, RZ, 0x0 ;  /* 0x00000000ff037424 */ /* 0x000fe200078e00ff */
[----:B------:R-:W-:Y:S01]  /*1eb0*/  SEL R13, R2, R13, !P1 ;  /* 0x0000000d020d7207 */ /* 0x000fe20004800000 */
[----:B------:R-:W-:Y:S01]  /*1ec0*/  IMAD.MOV.U32 R2, RZ, RZ, R0 ;  /* 0x000000ffff027224 */ /* 0x000fe200078e0000 */
[----:B------:R-:W-:-:S04]  /*1ed0*/  ISETP.NE.AND.EX P0, PT, R4, RZ, PT, P0 ;  /* 0x000000ff0400720c */ /* 0x000fc80003f05300 */
[----:B------:R-:W-:Y:S02]  /*1ee0*/  SEL R12, R12, 0xffffffff, P0 ;  /* 0xffffffff0c0c7807 */ /* 0x000fe40000000000 */
[----:B------:R-:W-:Y:S01]  /*1ef0*/  SEL R13, R13, 0xffffffff, P0 ;  /* 0xffffffff0d0d7807 */ /* 0x000fe20000000000 */
[----:B------:R-:W-:Y:S06]  /*1f00*/  RET.REL.NODEC R2 `(_ZN2at6native13im2col_kernelIfEEvlPKT_llllllllllllPS2_) ;  /* 0xffffffe0023c7950 */ /* 0x000fec0003c3ffff */
.L_x_518:
        /* <DEDUP_REMOVED lines=15> */
.L_x_734:


//--------------------- .text._ZN2at6native14vol2col_kernelIfEEvlPKT_iiiiiiiiiiiiiiiiiiPS2_ --------------------------
	.section	.text._ZN2at6native14vol2col_kernelIfEEvlPKT_iiiiiiiiiiiiiiiiiiPS2_,"ax",@progbits
	.align	128
        .global         _ZN2at6native14vol2col_kernelIfEEvlPKT_iiiiiiiiiiiiiiiiiiPS2_
        .type           _ZN2at6native14vol2col_kernelIfEEvlPKT_iiiiiiiiiiiiiiiiiiPS2_,@function
        .size           _ZN2at6native14vol2col_kernelIfEEvlPKT_iiiiiiiiiiiiiiiiiiPS2_,(.L_x_735 - _ZN2at6native14vol2col_kernelIfEEvlPKT_iiiiiiiiiiiiiiiiiiPS2_)
        .other          _ZN2at6native14vol2col_kernelIfEEvlPKT_iiiiiiiiiiiiiiiiiiPS2_,@"STO_CUDA_ENTRY STV_DEFAULT"
_ZN2at6native14vol2col_kernelIfEEvlPKT_iiiiiiiiiiiiiiiiiiPS2_:
.text._ZN2at6native14vol2col_kernelIfEEvlPKT_iiiiiiiiiiiiiiiiiiPS2_:
        /* <DEDUP_REMOVED lines=12> */
[----:B------:R-:W-:Y:S01]  /*00c0*/  IMAD.MOV.U32 R0, RZ, RZ, R16 ;  /* 0x000000ffff007224 */ /* 0x000fe200078e0010 */
[----:B------:R-:W-:Y:S01]  /*00d0*/  ULDC.64 UR8, c[0x0][0x218] ;  /* 0x0000860000087ab9 */ /* 0x000fe20000000a00 */
[----:B------:R-:W-:Y:S01]  /*00e0*/  ULDC.64 UR10, c[0x0][0x268] ;  /* 0x00009a00000a7ab9 */ /* 0x000fe20000000a00 */
[----:B------:R-:W-:Y:S01]  /*00f0*/  IMAD.U32 R3, RZ, RZ, UR9 ;  /* 0x00000009ff037e24 */ /* 0x000fe2000f8e00ff */
[----:B------:R-:W-:Y:S01]  /*0100*/  MOV R21, UR11 ;  /* 0x0000000b00157c02 */ /* 0x000fe20008000f00 */
[----:B------:R-:W-:Y:S01]  /*0110*/  IMAD.U32 R20, RZ, RZ, UR10 ;  /* 0x0000000aff147e24 */ /* 0x000fe2000f8e00ff */
[----:B------:R-:W1:Y:S01]  /*0120*/  LDC R2, c[0x0][0x25c] ;  /* 0x00009700ff027b82 */ /* 0x000e620000000800 */
[----:B------:R-:W-:Y:S01]  /*0130*/  ULDC.64 UR4, c[0x0][0x220] ;  /* 0x0000880000047ab9 */ /* 0x000fe20000000a00 */
[----:B------:R-:W-:Y:S01]  /*0140*/  ULDC.64 UR14, c[0x0][0x208] ;  /* 0x00008200000e7ab9 */ /* 0x000fe20000000a00 */
[----:B------:R-:W-:-:S02]  /*0150*/  USHF.R.S32.HI UR4, URZ, 0x1f, UR4 ;  /* 0x0000001f3f047899 */ /* 0x000fc40008011404 */
[----:B------:R-:W-:Y:S01]  /*0160*/  USHF.R.S32.HI UR5, URZ, 0x1f, UR5 ;  /* 0x0000001f3f057899 */ /* 0x000fe20008011405 */
[----:B0-----:R-:W-:-:S05]  /*0170*/  LOP3.LUT R18, R19, 0x3, RZ, 0xc0, !PT ;  /* 0x0000000313127812 */ /* 0x001fca00078ec0ff */
[----:B------:R-:W-:Y:S02]  /*0180*/  IMAD.IADD R19, R18, 0x1, -R19 ;  /* 0x0000000112137824 */ /* 0x000fe400078e0a13 */
[----:B-1----:R-:W-:Y:S01]  /*0190*/  IMAD R16, R2, UR6, RZ ;  /* 0x0000000602107c24 */ /* 0x002fe2000f8e02ff */
[----:B------:R-:W-:Y:S01]  /*01a0*/  MOV R2, UR8 ;  /* 0x0000000800027c02 */ /* 0x000fe20008000f00 */
[----:B------:R-:W-:Y:S02]  /*01b0*/  ULDC UR6, c[0x0][0x228] ;  /* 0x00008a0000067ab9 */ /* 0x000fe40000000800 */
[----:B------:R-:W-:Y:S01]  /*01c0*/  IMAD R16, R16, UR7, RZ ;  /* 0x0000000710107c24 */ /* 0x000fe2000f8e02ff */
[----:B------:R-:W-:-:S12]  /*01d0*/  USHF.R.S32.HI UR6, URZ, 0x1f, UR6 ;  /* 0x0000001f3f067899 */ /* 0x000fd80008011406 */
.L_x_541:
        /* <DEDUP_REMOVED lines=12> */
[----:B------:R-:W-:Y:S05]  /*02a0*/  CALL.REL.NOINC `($__internal_11_$__cuda_sm20_div_s64) ;  /* 0x0000001800407944 */ /* 0x000fea0003c00000 */
[----:B------:R-:W-:Y:S01]  /*02b0*/  IADD3 R9, P0, RZ, -R28, RZ ;  /* 0x8000001cff097210 */ /* 0x000fe20007f1e0ff */
[----:B------:R-:W-:Y:S01]  /*02c0*/  ULDC UR7, c[0x0][0x264] ;  /* 0x0000990000077ab9 */ /* 0x000fe20000000800 */
[----:B------:R-:W-:Y:S02]  /*02d0*/  IMAD.MOV.U32 R4, RZ, RZ, R0 ;  /* 0x000000ffff047224 */ /* 0x000fe400078e0000 */
[----:B------:R-:W-:Y:S01]  /*02e0*/  IADD3.X R7, RZ, ~R29, RZ, P0, !PT ;  /* 0x8000001dff077210 */ /* 0x000fe200007fe4ff */
[----:B------:R-:W-:Y:S02]  /*02f0*/  IMAD.MOV.U32 R5, RZ, RZ, R17 ;  /* 0x000000ffff057224 */ /* 0x000fe400078e0011 */
[----:B------:R-:W-:Y:S02]  /*0300*/  IMAD.MOV.U32 R14, RZ, RZ, R28 ;  /* 0x000000ffff0e7224 */ /* 0x000fe400078e001c */
[----:B------:R-:W-:Y:S02]  /*0310*/  IMAD R7, R7, UR7, RZ ;  /* 0x0000000707077c24 */ /* 0x000fe4000f8e02ff */
[----:B------:R-:W-:-:S04]  /*0320*/  IMAD.WIDE.U32 R12, R9, UR7, R4 ;  /* 0x00000007090c7c25 */ /* 0x000fc8000f8e0004 */
[----:B------:R-:W-:Y:S02]  /*0330*/  IMAD R7, R26, R9, R7 ;  /* 0x000000091a077224 */ /* 0x000fe400078e0207 */
[----:B------:R-:W-:-:S03]  /*0340*/  IMAD.MOV.U32 R15, RZ, RZ, R29 ;  /* 0x000000ffff0f7224 */ /* 0x000fc600078e001d */
[----:B------:R-:W-:Y:S01]  /*0350*/  IADD3 R27, R13, R7, RZ ;  /* 0x000000070d1b7210 */ /* 0x000fe20007ffe0ff */
[----:B------:R-:W-:Y:S06]  /*0360*/  BRA `(.L_x_521) ;  /* 0x0000000000587947 */ /* 0x000fec0003800000 */
.L_x_520:
[----:B------:R-:W0:Y:S01]  /*0370*/  I2F.U32.RP R6, R12 ;  /* 0x0000000c00067306 */ /* 0x000e220000209000 */
[----:B------:R-:W-:Y:S01]  /*0380*/  ISETP.NE.U32.AND P2, PT, R12, RZ, PT ;  /* 0x000000ff0c00720c */ /* 0x000fe20003f45070 */
[----:B------:R-:W-:Y:S01]  /*0390*/  HFMA2.MMA R15, -RZ, RZ, 0, 0 ;  /* 0x00000000ff0f7435 */ /* 0x000fe200000001ff */
[----:B------:R-:W-:-:S05]  /*03a0*/  IMAD.MOV.U32 R27, RZ, RZ, RZ ;  /* 0x000000ffff1b7224 */ /* 0x000fca00078e00ff */
[----:B0-----:R-:W0:Y:S02]  /*03b0*/  MUFU.RCP R6, R6 ;  /* 0x0000000600067308 */ /* 0x001e240000001000 */
[----:B0-----:R-:W-:-:S06]  /*03c0*/  IADD3 R4, R6, 0xffffffe, RZ ;  /* 0x0ffffffe06047810 */ /* 0x001fcc0007ffe0ff */
        /* <DEDUP_REMOVED lines=16> */
.L_x_521:
[----:B------:R-:W-:Y:S05]  /*04d0*/  BSYNC B0 ;  /* 0x0000000000007941 */ /* 0x000fea0003800000 */
.L_x_519:
        /* <DEDUP_REMOVED lines=14> */
[----:B------:R-:W-:-:S04]  /*05c0*/  ULDC UR7, c[0x0][0x260] ;  /* 0x0000980000077ab9 */ /* 0x000fc80000000800 */
[----:B------:R-:W-:Y:S02]  /*05d0*/  IMAD.X R4, RZ, RZ, ~R29, P0 ;  /* 0x000000ffff047224 */ /* 0x000fe400000e0e1d */
[----:B------:R-:W-:-:S04]  /*05e0*/  IMAD.WIDE.U32 R14, R5, UR7, R14 ;  /* 0x00000007050e7c25 */ /* 0x000fc8000f8e000e */
[----:B------:R-:W-:-:S04]  /*05f0*/  IMAD R4, R4, UR7, RZ ;  /* 0x0000000704047c24 */ /* 0x000fc8000f8e02ff */
[----:B------:R-:W-:Y:S02]  /*0600*/  IMAD R5, R13, R5, R4 ;  /* 0x000000050d057224 */ /* 0x000fe400078e0204 */
[----:B------:R-:W-:-:S03]  /*0610*/  IMAD.MOV.U32 R4, RZ, RZ, R28 ;  /* 0x000000ffff047224 */ /* 0x000fc600078e001c */
[----:B------:R-:W-:Y:S01]  /*0620*/  IADD3 R15, R15, R5, RZ ;  /* 0x000000050f0f7210 */ /* 0x000fe20007ffe0ff */
[----:B------:R-:W-:Y:S01]  /*0630*/  IMAD.MOV.U32 R5, RZ, RZ, R29 ;  /* 0x000000ffff057224 */ /* 0x000fe200078e001d */
[----:B------:R-:W-:Y:S06]  /*0640*/  BRA `(.L_x_524) ;  /* 0x0000000000587947 */ /* 0x000fec0003800000 */
.L_x_523:
[----:B------:R-:W0:Y:S01]  /*0650*/  I2F.U32.RP R6, R8 ;  /* 0x0000000800067306 */ /* 0x000e220000209000 */
[----:B------:R-:W-:Y:S01]  /*0660*/  ISETP.NE.U32.AND P2, PT, R8, RZ, PT ;  /* 0x000000ff0800720c */ /* 0x000fe20003f45070 */
[----:B------:R-:W-:-:S06]  /*0670*/  IMAD.MOV.U32 R15, RZ, RZ, RZ ;  /* 0x000000ffff0f7224 */ /* 0x000fcc00078e00ff */
        /* <DEDUP_REMOVED lines=19> */
.L_x_524:
[----:B------:R-:W-:Y:S05]  /*07b0*/  BSYNC B0 ;  /* 0x0000000000007941 */ /* 0x000fea0003800000 */
.L_x_522:
        /* <DEDUP_REMOVED lines=12> */
[----:B------:R-:W-:Y:S05]  /*0880*/  CALL.REL.NOINC `($__internal_11_$__cuda_sm20_div_s64) ;  /* 0x0000001000c87944 */ /* 0x000fea0003c00000 */
        /* <DEDUP_REMOVED lines=11> */
.L_x_526:
        /* <DEDUP_REMOVED lines=22> */
.L_x_527:
[----:B------:R-:W-:Y:S05]  /*0aa0*/  BSYNC B0 ;  /* 0x0000000000007941 */ /* 0x000fea0003800000 */
.L_x_525:
        /* <DEDUP_REMOVED lines=8> */
[----:B------:R-:W-:-:S02]  /*0b30*/  UIADD3 UR10, UP1, URZ, -UR11, URZ ;  /* 0x8000000b3f0a7290 */ /* 0x000fc4000ff3e03f */
[----:B------:R-:W-:Y:S01]  /*0b40*/  USHF.R.S32.HI UR11, URZ, 0x1f, UR13 ;  /* 0x0000001f3f0b7899 */ /* 0x000fe2000801140d */
[----:B------:R-:W-:Y:S01]  /*0b50*/  ULDC.64 UR18, c[0x0][0x248] ;  /* 0x0000920000127ab9 */ /* 0x000fe20000000a00 */
[----:B------:R-:W-:Y:S01]  /*0b60*/  ULDC.64 UR20, c[0x0][0x220] ;  /* 0x0000880000147ab9 */ /* 0x000fe20000000a00 */
[----:B------:R-:W-:Y:S02]  /*0b70*/  USHF.R.S32.HI UR16, URZ, 0x1f, UR18 ;  /* 0x0000001f3f107899 */ /* 0x000fe40008011412 */
[----:B------:R-:W-:Y:S01]  /*0b80*/  IMAD R33, R15, UR18, RZ ;  /* 0x000000120f217c24 */ /* 0x000fe2000f8e02ff */
[----:B------:R-:W-:Y:S01]  /*0b90*/  UIADD3.X UR8, URZ, ~UR8, URZ, UP1, !UPT ;  /* 0x800000083f087290 */ /* 0x000fe20008ffe43f */
[----:B------:R-:W-:Y:S02]  /*0ba0*/  IMAD R39, R29, UR20, RZ ;  /* 0x000000141d277c24 */ /* 0x000fe4000f8e02ff */
[----:B------:R-:W-:Y:S01]  /*0bb0*/  IMAD.U32 R30, RZ, RZ, UR10 ;  /* 0x0000000aff1e7e24 */ /* 0x000fe2000f8e00ff */
[----:B0-----:R-:W-:Y:S01]  /*0bc0*/  SHF.R.S32.HI R31, RZ, 0x1f, R25 ;  /* 0x0000001fff1f7819 */ /* 0x001fe20000011419 */
[----:B------:R-:W-:Y:S01]  /*0bd0*/  IMAD R37, R14, UR16, R33 ;  /* 0x000000100e257c24 */ /* 0x000fe2000f8e0221 */
        /* <DEDUP_REMOVED lines=11> */
[----:B------:R-:W-:Y:S01]  /*0c90*/  IMAD.U32 R4, RZ, RZ, UR9 ;  /* 0x00000009ff047e24 */ /* 0x000fe2000f8e00ff */
[----:B------:R-:W-:Y:S01]  /*0ca0*/  UIADD3 UR8, UP0, URZ, -UR12, URZ ;  /* 0x8000000c3f087290 */ /* 0x000fe2000ff1e03f */
[----:B------:R-:W-:Y:S02]  /*0cb0*/  IMAD R8, R8, R11, RZ ;  /* 0x0000000b08087224 */ /* 0x000fe400078e02ff */
[C---:B------:R-:W-:Y:S01]  /*0cc0*/  IMAD R25, R34.reuse, UR11, R25 ;  /* 0x0000000b22197c24 */ /* 0x040fe2000f8e0219 */
[----:B------:R-:W-:Y:S01]  /*0cd0*/  UIADD3.X UR7, URZ, ~UR7, URZ, UP0, !UPT ;  /* 0x800000073f077290 */ /* 0x000fe200087fe43f */
[----:B------:R-:W-:Y:S01]  /*0ce0*/  IMAD.WIDE.U32 R4, R34, UR13, R4 ;  /* 0x0000000d22047c25 */ /* 0x000fe2000f8e0004 */
[----:B------:R-:W-:-:S03]  /*0cf0*/  ULDC.64 UR10, c[0x0][0x260] ;  /* 0x00009800000a7ab9 */ /* 0x000fc60000000a00 */
[----:B------:R-:W-:-:S04]  /*0d00*/  IMAD.WIDE.U32 R10, R6, R11, RZ ;  /* 0x0000000b060a7225 */ /* 0x000fc800078e00ff */
[----:B------:R-:W-:Y:S02]  /*0d10*/  IMAD R9, R9, R6, R8 ;  /* 0x0000000609097224 */ /* 0x000fe400078e0208 */
[----:B------:R-:W-:Y:S02]  /*0d20*/  IMAD.IADD R7, R5, 0x1, R25 ;  /* 0x0000000105077824 */ /* 0x000fe400078e0219 */
[----:B------:R-:W-:Y:S01]  /*0d30*/  IMAD.MOV.U32 R6, RZ, RZ, R4 ;  /* 0x000000ffff067224 */ /* 0x000fe200078e0004 */
[----:B------:R-:W-:Y:S01]  /*0d40*/  IADD3 R11, R11, R9, RZ ;  /* 0x000000090b0b7210 */ /* 0x000fe20007ffe0ff */
        /* <DEDUP_REMOVED lines=44> */
.L_x_540:
        /* <DEDUP_REMOVED lines=8> */
.L_x_539:
        /* <DEDUP_REMOVED lines=9> */
[----:B------:R-:W-:Y:S01]  /*1120*/  IMAD R35, R35, R32, R29 ;  /* 0x0000002023237224 */ /* 0x000fe200078e021d */
[----:B------:R-:W-:Y:S01]  /*1130*/  ISETP.NE.AND P4, PT, R18, RZ, PT ;  /* 0x000000ff1200720c */ /* 0x000fe20003f85270 */
[----:B------:R-:W-:Y:S01]  /*1140*/  IMAD.U32 R28, RZ, RZ, UR7 ;  /* 0x00000007ff1c7e24 */ /* 0x000fe2000f8e00ff */
[----:B------:R-:W-:-:S02]  /*1150*/  LEA.HI.X.SX32 R29, R29, R11, 0x1, P1 ;  /* 0x0000000b1d1d7211 */ /* 0x000fc400008f0eff */
[----:B------:R-:W-:Y:S01]  /*1160*/  MOV R34, RZ ;  /* 0x000000ff00227202 */ /* 0x000fe20000000f00 */
        /* <DEDUP_REMOVED lines=12> */
[----:B------:R-:W-:Y:S01]  /*1230*/  ISETP.GE.AND.EX P0, PT, R26, UR4, PT, P0 ;  /* 0x000000041a007c0c */ /* 0x000fe2000bf06300 */
[----:B------:R-:W-:Y:S02]  /*1240*/  IMAD.MOV.U32 R45, RZ, RZ, RZ ;  /* 0x000000ffff2d7224 */ /* 0x000fe400078e00ff */
[----:B------:R-:W-:Y:S01]  /*1250*/  IMAD R37, R35, R28, UR8 ;  /* 0x0000000823257e24 */ /* 0x000fe2000f8e021c */
[----:B------:R-:W-:Y:S01]  /*1260*/  MOV R43, UR7 ;  /* 0x00000007002b7c02 */ /* 0x000fe20008000f00 */
[----:B------:R-:W-:-:S02]  /*1270*/  IMAD.U32 R39, RZ, RZ, UR9 ;  /* 0x00000009ff277e24 */ /* 0x000fc4000f8e00ff */
[----:B------:R-:W-:-:S07]  /*1280*/  IMAD R41, R35, R28, UR7 ;  /* 0x0000000723297e24 */ /* 0x000fce000f8e021c */
.L_x_531:
[C---:B0-----:R-:W-:Y:S01]  /*1290*/  IADD3 R23, P1, R45.reuse, R14, RZ ;  /* 0x0000000e2d177210 */ /* 0x041fe20007f3e0ff */
[----:B------:R-:W-:Y:S01]  /*12a0*/  ULDC UR7, c[0x0][0x224] ;  /* 0x0000890000077ab9 */ /* 0x000fe20000000800 */
[----:B------:R-:W-:Y:S01]  /*12b0*/  ULDC UR8, c[0x0][0x228] ;  /* 0x00008a0000087ab9 */ /* 0x000fe20000000800 */
[----:B------:R-:W-:Y:S01]  /*12c0*/  IMAD.U32 R32, RZ, RZ, UR7 ;  /* 0x00000007ff207e24 */ /* 0x000fe2000f8e00ff */
[----:B------:R-:W-:Y:S01]  /*12d0*/  LEA.HI.X.SX32 R22, R45, R13, 0x1, P1 ;  /* 0x0000000d2d167211 */ /* 0x000fe200008f0eff */
[----:B------:R-:W-:Y:S01]  /*12e0*/  IMAD.MOV.U32 R49, RZ, RZ, RZ ;  /* 0x000000ffff317224 */ /* 0x000fe200078e00ff */
[----:B------:R-:W-:Y:S02]  /*12f0*/  MOV R28, UR8 ;  /* 0x00000008001c7c02 */ /* 0x000fe40008000f00 */
[----:B------:R-:W-:Y:S01]  /*1300*/  MOV R47, RZ ;  /* 0x000000ff002f7202 */ /* 0x000fe20000000f00 */
[----:B------:R-:W-:Y:S01]  /*1310*/  IMAD.MOV.U32 R51, RZ, RZ, RZ ;  /* 0x000000ffff337224 */ /* 0x000fe200078e00ff */
[----:B------:R-:W-:Y:S01]  /*1320*/  LOP3.LUT R24, R31, R22, RZ, 0xfc, !PT ;  /* 0x000000161f187212 */ /* 0x000fe200078efcff */
[----:B------:R-:W0:Y:S01]  /*1330*/  LDC R42, c[0x0][0x258] ;  /* 0x00009600ff2a7b82 */ /* 0x000e220000000800 */
[----:B------:R-:W-:-:S02]  /*1340*/  ISETP.GE.U32.AND P1, PT, R33, R32, PT ;  /* 0x000000202100720c */ /* 0x000fc40003f26070 */
[----:B------:R-:W-:Y:S02]  /*1350*/  ISETP.LT.OR P5, PT, R24, RZ, P0 ;  /* 0x000000ff1800720c */ /* 0x000fe400007a1670 */
[----:B------:R-:W-:Y:S02]  /*1360*/  ISETP.GE.U32.AND P2, PT, R23, R28, PT ;  /* 0x0000001c1700720c */ /* 0x000fe40003f46070 */
[----:B------:R-:W-:-:S04]  /*1370*/  ISETP.GE.OR.EX P5, PT, R29, UR5, P5, P1 ;  /* 0x000000051d007c0c */ /* 0x000fc8000afa6710 */
[----:B------:R-:W-:-:S13]  /*1380*/  ISETP.GE.OR.EX P2, PT, R22, UR6, P5, P2 ;  /* 0x0000000616007c0c */ /* 0x000fda000af46720 */
[----:B------:R-:W-:-:S04]  /*1390*/  @!P2 IMAD R23, R35, R28, R45 ;  /* 0x0000001c2317a224 */ /* 0x000fc800078e022d */
[----:B------:R-:W-:-:S05]  /*13a0*/  @!P2 IMAD.WIDE R22, R23, 0x4, R2 ;  /* 0x000000041716a825 */ /* 0x000fca00078e0202 */
[----:B------:R-:W2:Y:S01]  /*13b0*/  @!P2 LDG.E R49, desc[UR14][R22.64] ;  /* 0x0000000e1631a981 */ /* 0x000ea2000c1e1900 */
[----:B------:R-:W-:-:S04]  /*13c0*/  IADD3 R25, P2, R39, R14, RZ ;  /* 0x0000000e27197210 */ /* 0x000fc80007f5e0ff */
[----:B------:R-:W-:Y:S02]  /*13d0*/  LEA.HI.X.SX32 R40, R39, R13, 0x1, P2 ;  /* 0x0000000d27287211 */ /* 0x000fe400010f0eff */
[----:B------:R-:W-:Y:S02]  /*13e0*/  ISETP.GE.U32.AND P2, PT, R25, R28, PT ;  /* 0x0000001c1900720c */ /* 0x000fe40003f46070 */
[----:B------:R-:W-:-:S04]  /*13f0*/  LOP3.LUT R24, R31, R40, RZ, 0xfc, !PT ;  /* 0x000000281f187212 */ /* 0x000fc800078efcff */
[----:B------:R-:W-:-:S04]  /*1400*/  ISETP.LT.OR P5, PT, R24, RZ, P0 ;  /* 0x000000ff1800720c */ /* 0x000fc800007a1670 */
[----:B------:R-:W-:-:S04]  /*1410*/  ISETP.GE.OR.EX P5, PT, R29, UR5, P5, P1 ;  /* 0x000000051d007c0c */ /* 0x000fc8000afa6710 */
[----:B------:R-:W-:-:S13]  /*1420*/  ISETP.GE.OR.EX P2, PT, R40, UR6, P5, P2 ;  /* 0x0000000628007c0c */ /* 0x000fda000af46720 */
[----:B------:R-:W-:Y:S01]  /*1430*/  @!P2 IMAD.WIDE R24, R37, 0x4, R2 ;  /* 0x000000042518a825 */ /* 0x000fe200078e0202 */
[----:B--2---:R1:W-:Y:S04]  /*1440*/  STG.E desc[UR14][R20.64], R49 ;  /* 0x0000003114007986 */ /* 0x0043e8000c10190e */
[----:B------:R0:W2:Y:S01]  /*1450*/  @!P2 LDG.E R47, desc[UR14][R24.64] ;  /* 0x0000000e182fa981 */ /* 0x0000a2000c1e1900 */
[----:B------:R-:W-:-:S04]  /*1460*/  IADD3 R23, P2, R43, R14, RZ ;  /* 0x0000000e2b177210 */ /* 0x000fc80007f5e0ff */
[----:B------:R-:W-:Y:S02]  /*1470*/  LEA.HI.X.SX32 R40, R43, R13, 0x1, P2 ;  /* 0x0000000d2b287211 */ /* 0x000fe400010f0eff */
[----:B------:R-:W-:Y:S02]  /*1480*/  ISETP.GE.U32.AND P2, PT, R23, R28, PT ;  /* 0x0000001c1700720c */ /* 0x000fe40003f46070 */
[----:B------:R-:W-:-:S04]  /*1490*/  LOP3.LUT R22, R31, R40, RZ, 0xfc, !PT ;  /* 0x000000281f167212 */ /* 0x000fc800078efcff */
[----:B------:R-:W-:Y:S01]  /*14a0*/  ISETP.LT.OR P5, PT, R22, RZ, P0 ;  /* 0x000000ff1600720c */ /* 0x000fe200007a1670 */
[----:B------:R-:W-:-:S03]  /*14b0*/  IMAD.WIDE R22, R16, 0x4, R20 ;  /* 0x0000000410167825 */ /* 0x000fc600078e0214 */
[----:B------:R-:W-:-:S04]  /*14c0*/  ISETP.GE.OR.EX P5, PT, R29, UR5, P5, P1 ;  /* 0x000000051d007c0c */ /* 0x000fc8000afa6710 */
[----:B------:R-:W-:-:S13]  /*14d0*/  ISETP.GE.OR.EX P2, PT, R40, UR6, P5, P2 ;  /* 0x0000000628007c0c */ /* 0x000fda000af46720 */
[----:B-1----:R-:W-:-:S04]  /*14e0*/  @!P2 IMAD.WIDE R20, R41, 0x4, R2 ;  /* 0x000000042914a825 */ /* 0x002fc800078e0202 */
[----:B0-----:R-:W-:Y:S01]  /*14f0*/  IMAD R25, R42, 0x3, R45 ;  /* 0x000000032a197824 */ /* 0x001fe200078e022d */
[----:B--2---:R0:W-:Y:S04]  /*1500*/  STG.E desc[UR14][R22.64], R47 ;  /* 0x0000002f16007986 */ /* 0x0041e8000c10190e */
[----:B------:R1:W2:Y:S01]  /*1510*/  @!P2 LDG.E R51, desc[UR14][R20.64] ;  /* 0x0000000e1433a981 */ /* 0x0002a2000c1e1900 */
[----:B------:R-:W-:-:S04]  /*1520*/  IADD3 R49, P2, R25, R14, RZ ;  /* 0x0000000e19317210 */ /* 0x000fc80007f5e0ff */
[----:B------:R-:W-:Y:S02]  /*1530*/  LEA.HI.X.SX32 R40, R25, R13, 0x1, P2 ;  /* 0x0000000d19287211 */ /* 0x000fe400010f0eff */
[----:B------:R-:W-:Y:S01]  /*1540*/  ISETP.GE.U32.AND P2, PT, R49, R28, PT ;  /* 0x0000001c3100720c */ /* 0x000fe20003f46070 */
[----:B0-----:R-:W-:Y:S01]  /*1550*/  IMAD.MOV.U32 R47, RZ, RZ, RZ ;  /* 0x000000ffff2f7224 */ /* 0x001fe200078e00ff */
[----:B------:R-:W-:Y:S01]  /*1560*/  LOP3.LUT R24, R31, R40, RZ, 0xfc, !PT ;  /* 0x000000281f187212 */ /* 0x000fe200078efcff */
[----:B------:R-:W-:-:S03]  /*1570*/  IMAD.WIDE R22, R16, 0x4, R22 ;  /* 0x0000000410167825 */ /* 0x000fc600078e0216 */
[----:B------:R-:W-:-:S04]  /*1580*/  ISETP.LT.OR P5, PT, R24, RZ, P0 ;  /* 0x000000ff1800720c */ /* 0x000fc800007a1670 */
[----:B------:R-:W-:-:S04]  /*1590*/  ISETP.GE.OR.EX P5, PT, R29, UR5, P5, P1 ;  /* 0x000000051d007c0c */ /* 0x000fc8000afa6710 */
[----:B------:R-:W-:-:S13]  /*15a0*/  ISETP.GE.OR.EX P2, PT, R40, UR6, P5, P2 ;  /* 0x0000000628007c0c */ /* 0x000fda000af46720 */
[----:B------:R-:W-:-:S05]  /*15b0*/  @!P2 IMAD R24, R42, 0x3, R30 ;  /* 0x000000032a18a824 */ /* 0x000fca00078e021e */
[----:B-1----:R-:W-:-:S05]  /*15c0*/  @!P2 IADD3 R21, R24, R45, RZ ;  /* 0x0000002d1815a210 */ /* 0x002fca0007ffe0ff */
[----:B------:R-:W-:Y:S01]  /*15d0*/  @!P2 IMAD.WIDE R20, R21, 0x4, R2 ;  /* 0x000000041514a825 */ /* 0x000fe200078e0202 */
[----:B--2---:R0:W-:Y:S04]  /*15e0*/  STG.E desc[UR14][R22.64], R51 ;  /* 0x0000003316007986 */ /* 0x0041e8000c10190e */
[----:B------:R1:W2:Y:S01]  /*15f0*/  @!P2 LDG.E R47, desc[UR14][R20.64] ;  /* 0x0000000e142fa981 */ /* 0x0002a2000c1e1900 */
[----:B------:R-:W-:Y:S01]  /*1600*/  IMAD.WIDE R24, R16, 0x4, R22 ;  /* 0x0000000410187825 */ /* 0x000fe200078e0216 */
[----:B------:R-:W-:Y:S02]  /*1610*/  IADD3 R34, R34, 0x4, RZ ;  /* 0x0000000422227810 */ /* 0x000fe40007ffe0ff */
[C---:B------:R-:W-:Y:S01]  /*1620*/  LEA R39, R42.reuse, R39, 0x2 ;  /* 0x000000272a277211 */ /* 0x040fe200078e10ff */
[C---:B------:R-:W-:Y:S01]  /*1630*/  IMAD R43, R42.reuse, 0x4, R43 ;  /* 0x000000042a2b7824 */ /* 0x040fe200078e022b */
[C---:B------:R-:W-:Y:S01]  /*1640*/  LEA R37, R42.reuse, R37, 0x2 ;  /* 0x000000252a257211 */ /* 0x040fe200078e10ff */
[----:B------:R-:W-:Y:S01]  /*1650*/  IMAD.IADD R40, R19, 0x1, R34 ;  /* 0x0000000113287824 */ /* 0x000fe200078e0222 */
[C---:B------:R-:W-:Y:S01]  /*1660*/  LEA R45, R42.reuse, R45, 0x2 ;  /* 0x0000002d2a2d7211 */ /* 0x040fe200078e10ff */
[----:B------:R-:W-:-:S02]  /*1670*/  IMAD R41, R42, 0x4, R41 ;  /* 0x000000042a297824 */ /* 0x000fc400078e0229 */
[----:B-1----:R-:W-:Y:S01]  /*1680*/  IMAD.WIDE R20, R16, 0x4, R24 ;  /* 0x0000000410147825 */ /* 0x002fe200078e0218 */
[----:B------:R-:W-:Y:S01]  /*1690*/  ISETP.NE.AND P1, PT, R40, RZ, PT ;  /* 0x000000ff2800720c */ /* 0x000fe20003f25270 */
[----:B--2---:R0:W-:-:S12]  /*16a0*/  STG.E desc[UR14][R24.64], R47 ;  /* 0x0000002f18007986 */ /* 0x0041d8000c10190e */
[----:B------:R-:W-:Y:S05]  /*16b0*/  @P1 BRA `(.L_x_531) ;  /* 0xfffffff800f41947 */ /* 0x000fea000383ffff */
.L_x_530:
[----:B------:R-:W-:Y:S05]  /*16c0*/  @!P4 BRA `(.L_x_532) ;  /* 0x0000000000fcc947 */ /* 0x000fea0003800000 */
[----:B------:R-:W1:Y:S01]  /*16d0*/  LDC R40, c[0x0][0x258] ;  /* 0x00009600ff287b82 */ /* 0x000e620000000800 */
[----:B------:R-:W-:Y:S01]  /*16e0*/  ULDC UR7, c[0x0][0x220] ;  /* 0x0000880000077ab9 */ /* 0x000fe20000000800 */
[----:B------:R-:W-:Y:S01]  /*16f0*/  BSSY B0, `(.L_x_533) ;  /* 0x0000011000007945 */ /* 0x000fe20003800000 */
[----:B------:R-:W-:Y:S01]  /*1700*/  ISETP.GE.U32.AND P0, PT, R38, UR7, PT ;  /* 0x0000000726007c0c */ /* 0x000fe2000bf06070 */
[----:B0-----:R-:W-:-:S03]  /*1710*/  IMAD.MOV.U32 R25, RZ, RZ, RZ ;  /* 0x000000ffff197224 */ /* 0x001fc600078e00ff */
[----:B------:R-:W-:Y:S01]  /*1720*/  ISETP.GE.AND.EX P0, PT, R26, UR4, PT, P0 ;  /* 0x000000041a007c0c */ /* 0x000fe2000bf06300 */
[----:B-1----:R-:W-:-:S05]  /*1730*/  IMAD R35, R34, R40, RZ ;  /* 0x0000002822237224 */ /* 0x002fca00078e02ff */
[----:B------:R-:W-:-:S04]  /*1740*/  IADD3 R23, P1, R35, R14, RZ ;  /* 0x0000000e23177210 */ /* 0x000fc80007f3e0ff */
[----:B------:R-:W-:Y:S02]  /*1750*/  LEA.HI.X.SX32 R22, R35, R13, 0x1, P1 ;  /* 0x0000000d23167211 */ /* 0x000fe400008f0eff */
[----:B------:R-:W-:Y:S02]  /*1760*/  ISETP.GE.U32.AND P1, PT, R33, R32, PT ;  /* 0x000000202100720c */ /* 0x000fe40003f26070 */
[----:B------:R-:W-:Y:S02]  /*1770*/  LOP3.LUT R24, R31, R22, RZ, 0xfc, !PT ;  /* 0x000000161f187212 */ /* 0x000fe400078efcff */
[----:B------:R-:W-:Y:S02]  /*1780*/  ISETP.GE.U32.AND P4, PT, R23, R28, PT ;  /* 0x0000001c1700720c */ /* 0x000fe40003f86070 */
[----:B------:R-:W-:-:S04]  /*1790*/  ISETP.LT.OR P2, PT, R24, RZ, P0 ;  /* 0x000000ff1800720c */ /* 0x000fc80000741670 */
[----:B------:R-:W-:-:S04]  /*17a0*/  ISETP.GE.OR.EX P2, PT, R29, UR5, P2, P1 ;  /* 0x000000051d007c0c */ /* 0x000fc80009746710 */
[----:B------:R-:W-:-:S13]  /*17b0*/  ISETP.GE.OR.EX P2, PT, R22, UR6, P2, P4 ;  /* 0x0000000616007c0c */ /* 0x000fda0009746740 */
[----:B------:R-:W-:Y:S05]  /*17c0*/  @P2 BRA `(.L_x_534) ;  /* 0x00000000000c2947 */ /* 0x000fea0003800000 */
[----:B------:R-:W-:-:S05]  /*17d0*/  IADD3 R23, R30, R35, RZ ;  /* 0x000000231e177210 */ /* 0x000fca0007ffe0ff */
[----:B------:R-:W-:-:S05]  /*17e0*/  IMAD.WIDE R22, R23, 0x4, R2 ;  /* 0x0000000417167825 */ /* 0x000fca00078e0202 */
[----:B------:R0:W5:Y:S02]  /*17f0*/  LDG.E R25, desc[UR14][R22.64] ;  /* 0x0000000e16197981 */ /* 0x000164000c1e1900 */
.L_x_534:
[----:B------:R-:W-:Y:S05]  /*1800*/  BSYNC B0 ;  /* 0x0000000000007941 */ /* 0x000fea0003800000 */
.L_x_533:
[----:B------:R-:W-:Y:S01]  /*1810*/  ISETP.NE.AND P2, PT, R18, 0x1, PT ;  /* 0x000000011200780c */ /* 0x000fe20003f45270 */
[----:B-----5:R1:W-:Y:S01]  /*1820*/  STG.E desc[UR14][R20.64], R25 ;  /* 0x0000001914007986 */ /* 0x0203e2000c10190e */
[--C-:B0-----:R-:W-:Y:S01]  /*1830*/  IMAD.MOV.U32 R22, RZ, RZ, R20.reuse ;  /* 0x000000ffff167224 */ /* 0x101fe200078e0014 */
[----:B------:R-:W-:Y:S01]  /*1840*/  MOV R23, R21 ;  /* 0x0000001500177202 */ /* 0x000fe20000000f00 */
[----:B-1----:R-:W-:-:S09]  /*1850*/  IMAD.WIDE R20, R16, 0x4, R20 ;  /* 0x0000000410147825 */ /* 0x002fd200078e0214 */
[----:B------:R-:W-:Y:S05]  /*1860*/  @!P2 BRA `(.L_x_532) ;  /* 0x000000000094a947 */ /* 0x000fea0003800000 */
[----:B------:R-:W-:Y:S01]  /*1870*/  IMAD.IADD R35, R35, 0x1, R40 ;  /* 0x0000000123237824 */ /* 0x000fe200078e0228 */
[----:B------:R-:W-:Y:S01]  /*1880*/  BSSY B0, `(.L_x_535) ;  /* 0x000000e000007945 */ /* 0x000fe20003800000 */
[----:B------:R-:W-:-:S03]  /*1890*/  HFMA2.MMA R33, -RZ, RZ, 0, 0 ;  /* 0x00000000ff217435 */ /* 0x000fc600000001ff */
        /* <DEDUP_REMOVED lines=8> */
[----:B------:R-:W-:Y:S05]  /*1920*/  @P2 BRA `(.L_x_536) ;  /* 0x00000000000c2947 */ /* 0x000fea0003800000 */
[----:B------:R-:W-:-:S04]  /*1930*/  IMAD.IADD R21, R30, 0x1, R35 ;  /* 0x000000011e157824 */ /* 0x000fc800078e0223 */
[----:B------:R-:W-:-:S05]  /*1940*/  IMAD.WIDE R20, R21, 0x4, R2 ;  /* 0x0000000415147825 */ /* 0x000fca00078e0202 */
[----:B------:R0:W5:Y:S02]  /*1950*/  LDG.E R33, desc[UR14][R20.64] ;  /* 0x0000000e14217981 */ /* 0x000164000c1e1900 */
.L_x_536:
[----:B------:R-:W-:Y:S05]  /*1960*/  BSYNC B0 ;  /* 0x0000000000007941 */ /* 0x000fea0003800000 */
.L_x_535:
[----:B-----5:R1:W-:Y:S01]  /*1970*/  STG.E desc[UR14][R24.64], R33 ;  /* 0x0000002118007986 */ /* 0x0203e2000c10190e */
[----:B------:R-:W-:Y:S01]  /*1980*/  ISETP.NE.AND P2, PT, R18, 0x2, PT ;  /* 0x000000021200780c */ /* 0x000fe20003f45270 */
[----:B0-----:R-:W-:-:S12]  /*1990*/  IMAD.WIDE R20, R16, 0x8, R22 ;  /* 0x0000000810147825 */ /* 0x001fd800078e0216 */
[----:B-1----:R-:W-:Y:S05]  /*19a0*/  @!P2 BRA `(.L_x_532) ;  /* 0x000000000044a947 */ /* 0x002fea0003800000 */
[----:B------:R-:W-:Y:S01]  /*19b0*/  IADD3 R35, R35, R40, RZ ;  /* 0x0000002823237210 */ /* 0x000fe20007ffe0ff */
[----:B------:R-:W-:Y:S03]  /*19c0*/  BSSY B0, `(.L_x_537) ;  /* 0x000000d000007945 */ /* 0x000fe60003800000 */
[----:B------:R-:W-:-:S04]  /*19d0*/  IADD3 R25, P2, R35, R14, RZ ;  /* 0x0000000e23197210 */ /* 0x000fc80007f5e0ff */
[----:B------:R-:W-:Y:S02]  /*19e0*/  LEA.HI.X.SX32 R24, R35, R13, 0x1, P2 ;  /* 0x0000000d23187211 */ /* 0x000fe400010f0eff */
[----:B------:R-:W-:Y:S01]  /*19f0*/  ISETP.GE.U32.AND P2, PT, R25, R28, PT ;  /* 0x0000001c1900720c */ /* 0x000fe20003f46070 */
[----:B------:R-:W-:Y:S01]  /*1a00*/  IMAD.MOV.U32 R25, RZ, RZ, RZ ;  /* 0x000000ffff197224 */ /* 0x000fe200078e00ff */
[----:B------:R-:W-:-:S04]  /*1a10*/  LOP3.LUT R31, R31, R24, RZ, 0xfc, !PT ;  /* 0x000000181f1f7212 */ /* 0x000fc800078efcff */
[----:B------:R-:W-:-:S04]  /*1a20*/  ISETP.LT.OR P0, PT, R31, RZ, P0 ;  /* 0x000000ff1f00720c */ /* 0x000fc80000701670 */
[----:B------:R-:W-:-:S04]  /*1a30*/  ISETP.GE.OR.EX P0, PT, R29, UR5, P0, P1 ;  /* 0x000000051d007c0c */ /* 0x000fc80008706710 */
[----:B------:R-:W-:-:S13]  /*1a40*/  ISETP.GE.OR.EX P0, PT, R24, UR6, P0, P2 ;  /* 0x0000000618007c0c */ /* 0x000fda0008706720 */
[----:B------:R-:W-:Y:S05]  /*1a50*/  @P0 BRA `(.L_x_538) ;  /* 0x00000000000c0947 */ /* 0x000fea0003800000 */
[----:B------:R-:W-:-:S05]  /*1a60*/  IADD3 R25, R30, R35, RZ ;  /* 0x000000231e197210 */ /* 0x000fca0007ffe0ff */
[----:B------:R-:W-:-:S06]  /*1a70*/  IMAD.WIDE R24, R25, 0x4, R2 ;  /* 0x0000000419187825 */ /* 0x000fcc00078e0202 */
[----:B------:R0:W5:Y:S02]  /*1a80*/  LDG.E R25, desc[UR14][R24.64] ;  /* 0x0000000e18197981 */ /* 0x000164000c1e1900 */
.L_x_538:
[----:B------:R-:W-:Y:S05]  /*1a90*/  BSYNC B0 ;  /* 0x0000000000007941 */ /* 0x000fea0003800000 */
.L_x_537:
[----:B-----5:R1:W-:Y:S02]  /*1aa0*/  STG.E desc[UR14][R20.64], R25 ;  /* 0x0000001914007986 */ /* 0x0203e4000c10190e */
[----:B-1----:R-:W-:-:S07]  /*1ab0*/  IMAD.WIDE R20, R16, 0xc, R22 ;  /* 0x0000000c10147825 */ /* 0x002fce00078e0216 */
.L_x_532:
[----:B------:R-:W-:Y:S05]  /*1ac0*/  @!P3 BRA `(.L_x_539) ;  /* 0xfffffff40070b947 */ /* 0x000fea000383ffff */
.L_x_529:
[----:B------:R-:W-:Y:S01]  /*1ad0*/  VIADD R36, R36, 0x1 ;  /* 0x0000000124247836 */ /* 0x000fe20000000000 */
[----:B------:R-:W-:-:S04]  /*1ae0*/  ULDC UR7, c[0x0][0x22c] ;  /* 0x00008b0000077ab9 */ /* 0x000fc80000000800 */
[----:B------:R-:W-:-:S13]  /*1af0*/  ISETP.GE.AND P0, PT, R36, UR7, PT ;  /* 0x0000000724007c0c */ /* 0x000fda000bf06270 */
[----:B------:R-:W-:Y:S05]  /*1b00*/  @!P0 BRA `(.L_x_540) ;  /* 0xfffffff400408947 */ /* 0x000fea000383ffff */
.L_x_528:
[----:B------:R-:W-:Y:S01]  /*1b10*/  ULDC UR7, c[0x0][0x0] ;  /* 0x0000000000077ab9 */ /* 0x000fe20000000800 */
[----:B------:R-:W1:Y:S01]  /*1b20*/  LDC R4, c[0x0][0xc] ;  /* 0x00000300ff047b82 */ /* 0x000e620000000800 */
[----:B------:R-:W-:Y:S01]  /*1b30*/  ULDC.64 UR8, c[0x0][0x210] ;  /* 0x0000840000087ab9 */ /* 0x000fe20000000a00 */
[----:B-1----:R-:W-:-:S05]  /*1b40*/  IMAD R5, R4, UR7, RZ ;  /* 0x0000000704057c24 */ /* 0x002fca000f8e02ff */
[----:B------:R-:W-:-:S04]  /*1b50*/  IADD3 R0, P0, R5, R0, RZ ;  /* 0x0000000005007210 */ /* 0x000fc80007f1e0ff */
[----:B------:R-:W-:Y:S02]  /*1b60*/  IADD3.X R17, RZ, R17, RZ, P0, !PT ;  /* 0x00000011ff117210 */ /* 0x000fe400007fe4ff */
[----:B------:R-:W-:-:S04]  /*1b70*/  ISETP.GE.U32.AND P0, PT, R0, UR8, PT ;  /* 0x0000000800007c0c */ /* 0x000fc8000bf06070 */
[----:B------:R-:W-:-:S13]  /*1b80*/  ISETP.GE.AND.EX P0, PT, R17, UR9, PT, P0 ;  /* 0x0000000911007c0c */ /* 0x000fda000bf06300 */
[----:B------:R-:W-:Y:S05]  /*1b90*/  @!P0 BRA `(.L_x_541) ;  /* 0xffffffe400908947 */ /* 0x000fea000383ffff */
[----:B------:R-:W-:Y:S05]  /*1ba0*/  EXIT ;  /* 0x000000000000794d */ /* 0x000fea0003800000 */
        .weak           $__internal_11_$__cuda_sm20_div_s64
        .type           $__internal_11_$__cuda_sm20_div_s64,@function
        .size           $__internal_11_$__cuda_sm20_div_s64,(.L_x_735 - $__internal_11_$__cuda_sm20_div_s64)
$__internal_11_$__cuda_sm20_div_s64:
        /* <DEDUP_REMOVED lines=20> */
[----:B------:R-:W-:-:S05]  /*1cf0*/  IMAD.HI.U32 R24, P1, R23, R31, R24 ;  /* 0x0000001f17187227 */ /* 0x000fca0007820018 */
[----:B------:R-:W-:Y:S01]  /*1d00*/  IADD3 R25, P2, R29, R24, RZ ;  /* 0x000000181d197210 */ /* 0x000fe20007f5e0ff */
[----:B------:R-:W-:Y:S01]  /*1d10*/  IMAD.X R24, R33, 0x1, R23, P0 ;  /* 0x0000000121187824 */ /* 0x000fe200000e0617 */
[----:B------:R-:W-:-:S03]  /*1d20*/  IADD3 R33, P4, RZ, -R28, RZ ;  /* 0x8000001cff217210 */ /* 0x000fc60007f9e0ff */
[----:B------:R-:W-:Y:S01]  /*1d30*/  IMAD.WIDE.U32 R22, R25, R6, RZ ;  /* 0x0000000619167225 */ /* 0x000fe200078e00ff */
[----:B------:R-:W-:Y:S02]  /*1d40*/  IADD3.X R29, RZ, RZ, R24, P2, P1 ;  /* 0x000000ffff1d7210 */ /* 0x000fe400017e2418 */
[----:B------:R-:W-:Y:S01]  /*1d50*/  SEL R33, R33, R28, !P3 ;  /* 0x0000001c21217207 */ /* 0x000fe20005800000 */
[----:B------:R-:W-:Y:S01]  /*1d60*/  IMAD R23, R25, R7, R23 ;  /* 0x0000000719177224 */ /* 0x000fe200078e0217 */
[----:B------:R-:W-:Y:S01]  /*1d70*/  IADD3 R31, P0, RZ, -R22, RZ ;  /* 0x80000016ff1f7210 */ /* 0x000fe20007f1e0ff */
[----:B------:R-:W-:Y:S02]  /*1d80*/  IMAD.X R28, RZ, RZ, ~R11, P4 ;  /* 0x000000ffff1c7224 */ /* 0x000fe400020e0e0b */
[----:B------:R-:W-:Y:S02]  /*1d90*/  IMAD R23, R29, R6, R23 ;  /* 0x000000061d177224 */ /* 0x000fe400078e0217 */
[----:B------:R-:W-:Y:S01]  /*1da0*/  IMAD.HI.U32 R24, R25, R31, RZ ;  /* 0x0000001f19187227 */ /* 0x000fe200078e00ff */
[----:B------:R-:W-:-:S02]  /*1db0*/  SEL R28, R28, R11, !P3 ;  /* 0x0000000b1c1c7207 */ /* 0x000fc40005800000 */
[----:B------:R-:W-:Y:S01]  /*1dc0*/  IADD3.X R22, RZ, ~R23, RZ, P0, !PT ;  /* 0x80000017ff167210 */ /* 0x000fe200007fe4ff */
[----:B------:R-:W-:Y:S01]  /*1dd0*/  IMAD.MOV.U32 R23, RZ, RZ, RZ ;  /* 0x000000ffff177224 */ /* 0x000fe200078e00ff */
[----:B------:R-:W-:-:S03]  /*1de0*/  LOP3.LUT R11, R9, R11, RZ, 0x3c, !PT ;  /* 0x0000000b090b7212 */ /* 0x000fc600078e3cff */
        /* <DEDUP_REMOVED lines=12> */
[----:B------:R-:W-:-:S04]  /*1eb0*/  IADD3 R25, P1, R25, R22, RZ ;  /* 0x0000001619197210 */ /* 0x000fc80007f3e0ff */
[----:B------:R-:W-:Y:S01]  /*1ec0*/  IADD3.X R24, R24, RZ, RZ, P0, !PT ;  /* 0x000000ff18187210 */ /* 0x000fe200007fe4ff */
[----:B------:R-:W-:-:S04]  /*1ed0*/  IMAD.WIDE.U32 R22, R25, R6, RZ ;  /* 0x0000000619167225 */ /* 0x000fc800078e00ff */
[----:B------:R-:W-:Y:S01]  /*1ee0*/  IMAD.X R29, RZ, RZ, R24, P1 ;  /* 0x000000ffff1d7224 */ /* 0x000fe200008e0618 */
[----:B------:R-:W-:Y:S01]  /*1ef0*/  IADD3 R33, P1, -R22, R33, RZ ;  /* 0x0000002116217210 */ /* 0x000fe20007f3e1ff */
[C---:B------:R-:W-:Y:S01]  /*1f00*/  IMAD R23, R25.reuse, R7, R23 ;  /* 0x0000000719177224 */ /* 0x040fe200078e0217 */
[----:B------:R-:W-:Y:S02]  /*1f10*/  IADD3 R22, P2, R25, 0x1, RZ ;  /* 0x0000000119167810 */ /* 0x000fe40007f5e0ff */
[-C--:B------:R-:W-:Y:S01]  /*1f20*/  ISETP.GE.U32.AND P0, PT, R33, R6.reuse, PT ;  /* 0x000000062100720c */ /* 0x080fe20003f06070 */
[----:B------:R-:W-:Y:S01]  /*1f30*/  IMAD R23, R29, R6, R23 ;  /* 0x000000061d177224 */ /* 0x000fe200078e0217 */
[----:B------:R-:W-:-:S04]  /*1f40*/  IADD3.X R24, RZ, R29, RZ, P2, !PT ;  /* 0x0000001dff187210 */ /* 0x000fc800017fe4ff */
[----:B------:R-:W-:Y:S02]  /*1f50*/  IADD3.X R35, ~R23, R28, RZ, P1, !PT ;  /* 0x0000001c17237210 */ /* 0x000fe40000ffe5ff */
[----:B------:R-:W-:Y:S02]  /*1f60*/  IADD3 R23, P1, R33, -R6, RZ ;  /* 0x8000000621177210 */ /* 0x000fe40007f3e0ff */
[----:B------:R-:W-:-:S03]  /*1f70*/  ISETP.GE.U32.AND.EX P0, PT, R35, R7, PT, P0 ;  /* 0x000000072300720c */ /* 0x000fc60003f06100 */
[----:B------:R-:W-:Y:S01]  /*1f80*/  IMAD.X R31, R35, 0x1, ~R7, P1 ;  /* 0x00000001231f7824 */ /* 0x000fe200008e0e07 */
        /* <DEDUP_REMOVED lines=13> */
[-C--:B------:R-:W-:Y:S02]  /*2060*/  IADD3.X R6, RZ, ~R29.reuse, RZ, P2, !PT ;  /* 0x8000001dff067210 */ /* 0x080fe400017fe4ff */
[----:B------:R-:W-:Y:S01]  /*2070*/  SEL R28, R7, R28, !P1 ;  /* 0x0000001c071c7207 */ /* 0x000fe20004800000 */
[----:B------:R-:W-:Y:S01]  /*2080*/  HFMA2.MMA R7, -RZ, RZ, 0, 0 ;  /* 0x00000000ff077435 */ /* 0x000fe200000001ff */
[----:B------:R-:W-:Y:S01]  /*2090*/  SEL R29, R6, R29, !P1 ;  /* 0x0000001d061d7207 */ /* 0x000fe20004800000 */
[----:B------:R-:W-:Y:S01]  /*20a0*/  IMAD.MOV.U32 R6, RZ, RZ, R8 ;  /* 0x000000ffff067224 */ /* 0x000fe200078e0008 */
[----:B------:R-:W-:-:S04]  /*20b0*/  ISETP.NE.AND.EX P0, PT, R9, RZ, PT, P0 ;  /* 0x000000ff0900720c */ /* 0x000fc80003f05300 */
[----:B------:R-:W-:Y:S02]  /*20c0*/  SEL R28, R28, 0xffffffff, P0 ;  /* 0xffffffff1c1c7807 */ /* 0x000fe40000000000 */
[----:B------:R-:W-:Y:S01]  /*20d0*/  SEL R29, R29, 0xffffffff, P0 ;  /* 0xffffffff1d1d7807 */ /* 0x000fe20000000000 */
[----:B------:R-:W-:Y:S06]  /*20e0*/  RET.REL.NODEC R6 `(_ZN2at6native14vol2col_kernelIfEEvlPKT_iiiiiiiiiiiiiiiiiiPS2_) ;  /* 0xffffffdc06c47950 */ /* 0x000fec0003c3ffff */
.L_x_542:
        /* <DEDUP_REMOVED lines=9> */
.L_x_735:


//--------------------- .text._ZN2at6native13col2im_kernelIddEEvlPKT_llllllllllllPS2_ --------------------------
	.section	.text._ZN2at6native13col2im_kernelIddEEvlPKT_llllllllllllPS2_,"ax",@progbits
	.align	128
        .global         _ZN2at6native13col2im_kernelIddEEvlPKT_llllllllllllPS2_
        .type           _ZN2at6native13col2im_kernelIddEEvlPKT_llllllllllllPS2_,@function
        .size           _ZN2at6native13col2im_kernelIddEEvlPKT_llllllllllllPS2_,(.L_x_737 - _ZN2at6native13col2im_kernelIddEEvlPKT_llllllllllllPS2_)
        .other          _ZN2at6native13col2im_kernelIddEEvlPKT_llllllllllllPS2_,@"STO_CUDA_ENTRY STV_DEFAULT"
_ZN2at6native13col2im_kernelIddEEvlPKT_llllllllllllPS2_:
.text._ZN2at6native13col2im_kernelIddEEvlPKT_llllllllllllPS2_:
        /* <DEDUP_REMOVED lines=18> */
.L_x_654:
        /* <DEDUP_REMOVED lines=12> */
[----:B------:R-:W-:Y:S05]  /*01e0*/  CALL.REL.NOINC `($__internal_12_$__cuda_sm20_div_s64) ;  /* 0x0000005800987944 */ /* 0x000fea0003c00000 */
[----:B------:R-:W-:Y:S01]  /*01f0*/  IADD3 R7, P0, RZ, -R52, RZ ;  /* 0x80000034ff077210 */ /* 0x000fe20007f1e0ff */
[----:B------:R-:W-:Y:S01]  /*0200*/  ULDC.64 UR8, c[0x0][0x228] ;  /* 0x00008a0000087ab9 */ /* 0x000fe20000000a00 */
[----:B------:R-:W-:-:S03]  /*0210*/  IMAD.MOV.U32 R4, RZ, RZ, R0 ;  /* 0x000000ffff047224 */ /* 0x000fc600078e0000 */
[----:B------:R-:W-:Y:S02]  /*0220*/  IMAD.X R2, RZ, RZ, ~R53, P0 ;  /* 0x000000ffff027224 */ /* 0x000fe400000e0e35 */
[----:B------:R-:W-:-:S04]  /*0230*/  IMAD.WIDE.U32 R4, R7, UR8, R4 ;  /* 0x0000000807047c25 */ /* 0x000fc8000f8e0004 */
[----:B------:R-:W-:-:S04]  /*0240*/  IMAD R2, R2, UR8, RZ ;  /* 0x0000000802027c24 */ /* 0x000fc8000f8e02ff */
[----:B------:R-:W-:-:S05]  /*0250*/  IMAD R7, R7, UR9, R2 ;  /* 0x0000000907077c24 */ /* 0x000fca000f8e0202 */
[----:B------:R-:W-:Y:S01]  /*0260*/  IADD3 R2, R5, R7, RZ ;  /* 0x0000000705027210 */ /* 0x000fe20007ffe0ff */
[----:B------:R-:W-:Y:S06]  /*0270*/  BRA `(.L_x_545) ;  /* 0x00000000005c7947 */ /* 0x000fec0003800000 */
.L_x_544:
[----:B------:R-:W-:Y:S01]  /*0280*/  ULDC UR8, c[0x0][0x228] ;  /* 0x00008a0000087ab9 */ /* 0x000fe20000000800 */
[----:B------:R-:W-:Y:S01]  /*0290*/  IMAD.MOV.U32 R53, RZ, RZ, RZ ;  /* 0x000000ffff357224 */ /* 0x000fe200078e00ff */
[----:B------:R-:W0:Y:S01]  /*02a0*/  I2F.U32.RP R2, UR8 ;  /* 0x0000000800027d06 */ /* 0x000e220008209000 */
[----:B------:R-:W-:-:S07]  /*02b0*/  ISETP.NE.U32.AND P2, PT, RZ, UR8, PT ;  /* 0x00000008ff007c0c */ /* 0x000fce000bf45070 */
[----:B0-----:R-:W0:Y:S02]  /*02c0*/  MUFU.RCP R2, R2 ;  /* 0x0000000200027308 */ /* 0x001e240000001000 */
[----:B0-----:R-:W-:Y:S01]  /*02d0*/  VIADD R4, R2, 0xffffffe ;  /* 0x0ffffffe02047836 */ /* 0x001fe20000000000 */
[----:B------:R-:W-:-:S05]  /*02e0*/  MOV R2, RZ ;  /* 0x000000ff00027202 */ /* 0x000fca0000000f00 */
        /* <DEDUP_REMOVED lines=16> */
.L_x_545:
[----:B------:R-:W-:Y:S05]  /*03f0*/  BSYNC B0 ;  /* 0x0000000000007941 */ /* 0x000fea0003800000 */
.L_x_543:
        /* <DEDUP_REMOVED lines=11> */
[----:B------:R-:W-:Y:S01]  /*04b0*/  IMAD.U32 R49, RZ, RZ, UR9 ;  /* 0x00000009ff317e24 */ /* 0x000fe2000f8e00ff */
[----:B------:R-:W-:-:S07]  /*04c0*/  MOV R2, 0x4e0 ;  /* 0x000004e000027802 */ /* 0x000fce0000000f00 */
[----:B------:R-:W-:Y:S05]  /*04d0*/  CALL.REL.NOINC `($__internal_13_$__cuda_sm20_rem_s64) ;  /* 0x0000005c002c7944 */ /* 0x000fea0003c00000 */
[----:B------:R-:W-:Y:S01]  /*04e0*/  IMAD.MOV.U32 R4, RZ, RZ, R40 ;  /* 0x000000ffff047224 */ /* 0x000fe200078e0028 */
[----:B------:R-:W-:Y:S01]  /*04f0*/  MOV R5, R41 ;  /* 0x0000002900057202 */ /* 0x000fe20000000f00 */
[----:B------:R-:W-:Y:S06]  /*0500*/  BRA `(.L_x_548) ;  /* 0x0000000000507947 */ /* 0x000fec0003800000 */
.L_x_547:
        /* <DEDUP_REMOVED lines=20> */
.L_x_548:
[----:B------:R-:W-:Y:S05]  /*0650*/  BSYNC B0 ;  /* 0x0000000000007941 */ /* 0x000fea0003800000 */
.L_x_546:
        /* <DEDUP_REMOVED lines=16> */
[----:B------:R-:W-:Y:S05]  /*0760*/  CALL.REL.NOINC `($__internal_12_$__cuda_sm20_div_s64) ;  /* 0x0000005400387944 */ /* 0x000fea0003c00000 */
[----:B------:R-:W-:Y:S01]  /*0770*/  IMAD.MOV.U32 R32, RZ, RZ, R52 ;  /* 0x000000ffff207224 */ /* 0x000fe200078e0034 */
[----:B------:R-:W-:Y:S01]  /*0780*/  MOV R33, R53 ;  /* 0x0000003500217202 */ /* 0x000fe20000000f00 */
[----:B------:R-:W-:Y:S06]  /*0790*/  BRA `(.L_x_551) ;  /* 0x00000000004c7947 */ /* 0x000fec0003800000 */
.L_x_550:
        /* <DEDUP_REMOVED lines=19> */
.L_x_551:
[----:B------:R-:W-:Y:S05]  /*08d0*/  BSYNC B0 ;  /* 0x0000000000007941 */ /* 0x000fea0003800000 */
.L_x_549:
        /* <DEDUP_REMOVED lines=26> */
[----:B------:R-:W-:Y:S05]  /*0a80*/  CALL.REL.NOINC `($__internal_12_$__cuda_sm20_div_s64) ;  /* 0x0000005000707944 */ /* 0x000fea0003c00000 */
[----:B------:R-:W-:Y:S05]  /*0a90*/  BRA `(.L_x_556) ;  /* 0x0000000000507947 */ /* 0x000fea0003800000 */
.L_x_555:
        /* <DEDUP_REMOVED lines=12> */
[----:B------:R-:W-:Y:S02]  /*0b60*/  IMAD R5, R5, UR8, R53 ;  /* 0x0000000805057c24 */ /* 0x000fe4000f8e0235 */
[----:B------:R-:W-:-:S03]  /*0b70*/  IMAD.MOV.U32 R53, RZ, RZ, RZ ;  /* 0x000000ffff357224 */ /* 0x000fc600078e00ff */
[----:B------:R-:W-:-:S13]  /*0b80*/  ISETP.GE.U32.AND P0, PT, R5, UR8, PT ;  /* 0x0000000805007c0c */ /* 0x000fda000bf06070 */
[----:B------:R-:W-:Y:S01]  /*0b90*/  @P0 VIADD R5, R5, -UR8 ;  /* 0x8000000805050c36 */ /* 0x000fe20008000000 */
[----:B------:R-:W-:-:S04]  /*0ba0*/  @P0 IADD3 R52, R52, 0x1, RZ ;  /* 0x0000000134340810 */ /* 0x000fc80007ffe0ff */
[----:B------:R-:W-:-:S13]  /*0bb0*/  ISETP.GE.U32.AND P1, PT, R5, UR8, PT ;  /* 0x0000000805007c0c */ /* 0x000fda000bf26070 */
[----:B------:R-:W-:Y:S01]  /*0bc0*/  @P1 VIADD R52, R52, 0x1 ;  /* 0x0000000134341836 */ /* 0x000fe20000000000 */
[----:B------:R-:W-:-:S07]  /*0bd0*/  @!P2 LOP3.LUT R52, RZ, UR8, RZ, 0x33, !PT ;  /* 0x00000008ff34ac12 */ /* 0x000fce000f8e33ff */
.L_x_556:
[----:B------:R-:W-:Y:S05]  /*0be0*/  BSYNC B1 ;  /* 0x0000000000017941 */ /* 0x000fea0003800000 */
.L_x_554:
[----:B------:R-:W-:-:S04]  /*0bf0*/  IADD3 R4, P0, R52, 0x1, RZ ;  /* 0x0000000134047810 */ /* 0x000fc80007f1e0ff */
[----:B------:R-:W-:-:S09]  /*0c00*/  IADD3.X R5, RZ, R53, RZ, P0, !PT ;  /* 0x00000035ff057210 */ /* 0x000fd200007fe4ff */
.L_x_553:
[----:B------:R-:W-:Y:S05]  /*0c10*/  BSYNC B0 ;  /* 0x0000000000007941 */ /* 0x000fea0003800000 */
.L_x_552:
        /* <DEDUP_REMOVED lines=11> */
[----:B------:R-:W-:Y:S05]  /*0cd0*/  CALL.REL.NOINC `($__internal_12_$__cuda_sm20_div_s64) ;  /* 0x0000004c00dc7944 */ /* 0x000fea0003c00000 */
[----:B------:R-:W-:Y:S01]  /*0ce0*/  IMAD.MOV.U32 R30, RZ, RZ, R52 ;  /* 0x000000ffff1e7224 */ /* 0x000fe200078e0034 */
[----:B------:R-:W-:Y:S01]  /*0cf0*/  MOV R31, R53 ;  /* 0x00000035001f7202 */ /* 0x000fe20000000f00 */
[----:B------:R-:W-:Y:S06]  /*0d00*/  BRA `(.L_x_559) ;  /* 0x0000000000507947 */ /* 0x000fec0003800000 */
.L_x_558:
        /* <DEDUP_REMOVED lines=20> */
.L_x_559:
[----:B------:R-:W-:Y:S05]  /*0e50*/  BSYNC B0 ;  /* 0x0000000000007941 */ /* 0x000fea0003800000 */
.L_x_557:
        /* <DEDUP_REMOVED lines=28> */
.L_x_563:
        /* <DEDUP_REMOVED lines=20> */
.L_x_564:
[----:B------:R-:W-:Y:S05]  /*1160*/  BSYNC B1 ;  /* 0x0000000000017941 */ /* 0x000fea0003800000 */
.L_x_562:
[----:B------:R-:W-:-:S04]  /*1170*/  IADD3 R6, P0, R52, 0x1, RZ ;  /* 0x0000000134067810 */ /* 0x000fc80007f1e0ff */
[----:B------:R-:W-:-:S09]  /*1180*/  IADD3.X R7, RZ, R53, RZ, P0, !PT ;  /* 0x00000035ff077210 */ /* 0x000fd200007fe4ff */
.L_x_561:
[----:B------:R-:W-:Y:S05]  /*1190*/  BSYNC B0 ;  /* 0x0000000000007941 */ /* 0x000fea0003800000 */
.L_x_560:
        /* <DEDUP_REMOVED lines=12> */
[----:B------:R-:W-:Y:S05]  /*1260*/  BRA `(.L_x_567) ;  /* 0x0000000000507947 */ /* 0x000fea0003800000 */
.L_x_566:
        /* <DEDUP_REMOVED lines=20> */
.L_x_567:
[----:B------:R-:W-:Y:S05]  /*13b0*/  BSYNC B0 ;  /* 0x0000000000007941 */ /* 0x000fea0003800000 */
.L_x_565:
[----:B------:R-:W-:Y:S01]  /*13c0*/  IADD3 R9, P0, R52, 0x1, RZ ;  /* 0x0000000134097810 */ /* 0x000fe20007f1e0ff */
[----:B------:R-:W-:Y:S01]  /*13d0*/  ULDC.64 UR8, c[0x0][0x270] ;  /* 0x00009c0000087ab9 */ /* 0x000fe20000000a00 */
[----:B------:R-:W-:Y:S01]  /*13e0*/  BSSY B1, `(.L_x_568) ;  /* 0x0000477000017945 */ /* 0x000fe20003800000 */
[----:B------:R-:W-:Y:S02]  /*13f0*/  CS2R R28, SRZ ;  /* 0x00000000001c7805 */ /* 0x000fe4000001ff00 */
        /* <DEDUP_REMOVED lines=12> */
[----:B------:R-:W-:Y:S01]  /*14c0*/  IADD3 R14, P1, RZ, -R4, RZ ;  /* 0x80000004ff0e7210 */ /* 0x000fe20007f3e0ff */
[----:B------:R-:W-:Y:S01]  /*14d0*/  ULOP3.LUT UR9, URZ, UR9, URZ, 0x33, !UPT ;  /* 0x000000093f097292 */ /* 0x000fe2000f8e333f */
[----:B------:R-:W-:Y:S01]  /*14e0*/  IADD3.X R2, ~R31, -0x1, RZ, P0, !PT ;  /* 0xffffffff1f027810 */ /* 0x000fe200007fe5ff */
[----:B------:R-:W-:Y:S01]  /*14f0*/  ULDC.64 UR12, c[0x0][0x258] ;  /* 0x00009600000c7ab9 */ /* 0x000fe20000000a00 */
[----:B------:R-:W-:Y:S02]  /*1500*/  CS2R R28, SRZ ;  /* 0x00000000001c7805 */ /* 0x000fe4000001ff00 */
[----:B------:R-:W-:Y:S01]  /*1510*/  ISETP.GT.U32.AND P0, PT, R17, UR8, PT ;  /* 0x0000000811007c0c */ /* 0x000fe2000bf04070 */
[----:B------:R-:W-:-:S02]  /*1520*/  IMAD R15, R5, UR12, RZ ;  /* 0x0000000c050f7c24 */ /* 0x000fc4000f8e02ff */
[----:B------:R-:W-:Y:S01]  /*1530*/  IMAD.X R11, RZ, RZ, ~R5, P1 ;  /* 0x000000ffff0b7224 */ /* 0x000fe200008e0e05 */
[----:B------:R-:W-:Y:S01]  /*1540*/  ISETP.GT.AND.EX P0, PT, R2, UR9, PT, P0 ;  /* 0x0000000902007c0c */ /* 0x000fe2000bf04300 */
[----:B------:R-:W-:Y:S01]  /*1550*/  IMAD R15, R4, UR13, R15 ;  /* 0x0000000d040f7c24 */ /* 0x000fe2000f8e020f */
[----:B------:R-:W-:Y:S01]  /*1560*/  LOP3.LUT R2, RZ, R4, RZ, 0x33, !PT ;  /* 0x00000004ff027212 */ /* 0x000fe200078e33ff */
[----:B------:R-:W-:Y:S01]  /*1570*/  IMAD R11, R11, UR12, RZ ;  /* 0x0000000c0b0b7c24 */ /* 0x000fe2000f8e02ff */
[----:B------:R-:W-:Y:S01]  /*1580*/  SEL R17, R17, UR8, P0 ;  /* 0x0000000811117c07 */ /* 0x000fe20008000000 */
[----:B------:R-:W-:-:S04]  /*1590*/  IMAD.WIDE.U32 R26, R14, UR12, R36 ;  /* 0x0000000c0e1a7c25 */ /* 0x000fc8000f8e0024 */
[----:B------:R-:W-:Y:S02]  /*15a0*/  IMAD.IADD R2, R2, 0x1, -R17 ;  /* 0x0000000102027824 */ /* 0x000fe400078e0a11 */
[----:B0-----:R-:W-:-:S05]  /*15b0*/  IMAD.WIDE.U32 R12, R4, UR12, R12 ;  /* 0x0000000c040c7c25 */ /* 0x001fca000f8e000c */
[----:B------:R-:W-:Y:S01]  /*15c0*/  IADD3 R15, R13, R15, RZ ;  /* 0x0000000f0d0f7210 */ /* 0x000fe20007ffe0ff */
[----:B------:R-:W-:Y:S01]  /*15d0*/  IMAD R13, R14, UR13, R11 ;  /* 0x0000000d0e0d7c24 */ /* 0x000fe2000f8e020b */
[C---:B------:R-:W-:Y:S02]  /*15e0*/  IADD3 R10, P1, P2, R36.reuse, -UR12, -R12 ;  /* 0x8000000c240a7c10 */ /* 0x040fe4000fa3e80c */
[----:B------:R-:W-:Y:S01]  /*15f0*/  IADD3 R11, P0, R36, -R12, RZ ;  /* 0x8000000c240b7210 */ /* 0x000fe20007f1e0ff */
[----:B------:R-:W-:Y:S01]  /*1600*/  IMAD.IADD R13, R27, 0x1, R13 ;  /* 0x000000011b0d7824 */ /* 0x000fe200078e020d */
[----:B------:R-:W-:Y:S02]  /*1610*/  IADD3.X R12, R37, ~UR13, ~R15, P1, P2 ;  /* 0x8000000d250c7c10 */ /* 0x000fe40008fe4c0f */
[----:B------:R-:W-:Y:S02]  /*1620*/  IADD3.X R14, ~R15, R37, RZ, P0, !PT ;  /* 0x000000250f0e7210 */ /* 0x000fe400007fe5ff */
[----:B------:R-:W-:-:S07]  /*1630*/  LOP3.LUT R15, R2, 0x3, RZ, 0xc0, !PT ;  /* 0x00000003020f7812 */ /* 0x000fce00078ec0ff */
.L_x_653:
        /* <DEDUP_REMOVED lines=29> */
[----:B------:R-:W-:Y:S05]  /*1810*/  CALL.REL.NOINC `($__internal_13_$__cuda_sm20_rem_s64) ;  /* 0x00000048005c7944 */ /* 0x000fea0003c00000 */
[----:B------:R-:W-:Y:S01]  /*1820*/  IMAD.MOV.U32 R22, RZ, RZ, R40 ;  /* 0x000000ffff167224 */ /* 0x000fe200078e0028 */
[----:B------:R-:W-:Y:S01]  /*1830*/  MOV R23, R41 ;  /* 0x0000002900177202 */ /* 0x000fe20000000f00 */
[----:B------:R-:W-:Y:S06]  /*1840*/  BRA `(.L_x_574) ;  /* 0x00000000004c7947 */ /* 0x000fec0003800000 */
.L_x_573:
        /* <DEDUP_REMOVED lines=19> */
.L_x_574:
[----:B------:R-:W-:Y:S05]  /*1980*/  BSYNC B2 ;  /* 0x0000000000027941 */ /* 0x000fea0003800000 */
.L_x_572:
        /* <DEDUP_REMOVED lines=22> */
[----:B------:R-:W-:-:S04]  /*1af0*/  ISETP.NE.U32.AND P2, PT, R40, RZ, PT ;  /* 0x000000ff2800720c */ /* 0x000fc80003f45070 */
[----:B------:R-:W-:Y:S01]  /*1b00*/  ISETP.NE.AND.EX P2, PT, R41, RZ, PT, P2 ;  /* 0x000000ff2900720c */ /* 0x000fe20003f45320 */
[----:B------:R-:W-:-:S12]  /*1b10*/  BRA `(.L_x_581) ;  /* 0x0000000000507947 */ /* 0x000fd80003800000 */
.L_x_580:
        /* <DEDUP_REMOVED lines=20> */
.L_x_581:
[----:B------:R-:W-:Y:S05]  /*1c60*/  BSYNC B4 ;  /* 0x0000000000047941 */ /* 0x000fea0003800000 */
.L_x_579:
        /* <DEDUP_REMOVED lines=10> */
[----:B------:R-:W-:Y:S01]  /*1d10*/  MOV R18, R52 ;  /* 0x0000003400127202 */ /* 0x000fe20000000f00 */
[----:B------:R-:W-:Y:S01]  /*1d20*/  IMAD.MOV.U32 R19, RZ, RZ, R53 ;  /* 0x000000ffff137224 */ /* 0x000fe200078e0035 */
[----:B------:R-:W-:Y:S06]  /*1d30*/  BRA `(.L_x_584) ;  /* 0x0000000000547947 */ /* 0x000fec0003800000 */
.L_x_583:
        /* <DEDUP_REMOVED lines=18> */
[----:B------:R-:W-:Y:S01]  /*1e60*/  @P3 VIADD R17, R17, 0x1 ;  /* 0x0000000111113836 */ /* 0x000fe20000000000 */
[----:B------:R-:W-:-:S04]  /*1e70*/  @!P4 LOP3.LUT R17, RZ, UR8, RZ, 0x33, !PT ;  /* 0x00000008ff11cc12 */ /* 0x000fc8000f8e33ff */
[----:B------:R-:W-:-:S07]  /*1e80*/  MOV R18, R17 ;  /* 0x0000001100127202 */ /* 0x000fce0000000f00 */
.L_x_584:
[----:B------:R-:W-:Y:S05]  /*1e90*/  BSYNC B4 ;  /* 0x0000000000047941 */ /* 0x000fea0003800000 */
.L_x_582:
        /* <DEDUP_REMOVED lines=10> */
.L_x_586:
[----:B------:R-:W-:Y:S01]  /*1f40*/  ULDC UR8, c[0x0][0x268] ;  /* 0x00009a0000087ab9 */ /* 0x000fe20000000800 */
[----:B------:R-:W-:Y:S01]  /*1f50*/  IMAD.MOV.U32 R53, RZ, RZ, RZ ;  /* 0x000000ffff357224 */ /* 0x000fe200078e00ff */
        /* <DEDUP_REMOVED lines=18> */
.L_x_587:
[----:B------:R-:W-:Y:S05]  /*2080*/  BSYNC B4 ;  /* 0x0000000000047941 */ /* 0x000fea0003800000 */
.L_x_585:
[----:B------:R-:W-:Y:S01]  /*2090*/  ULDC.64 UR8, c[0x0][0x230] ;  /* 0x00008c0000087ab9 */ /* 0x000fe20000000a00 */
[----:B------:R-:W-:Y:S01]  /*20a0*/  MOV R20, R52 ;  /* 0x0000003400147202 */ /* 0x000fe20000000f00 */
[----:B------:R-:W-:Y:S02]  /*20b0*/  IMAD R17, R33, UR8, RZ ;  /* 0x0000000821117c24 */ /* 0x000fe4000f8e02ff */
[----:B------:R-:W-:-:S04]  /*20c0*/  IMAD.WIDE.U32 R18, R32, UR8, R18 ;  /* 0x0000000820127c25 */ /* 0x000fc8000f8e0012 */
[----:B------:R-:W-:Y:S01]  /*20d0*/  IMAD R17, R32, UR9, R17 ;  /* 0x0000000920117c24 */ /* 0x000fe2000f8e0211 */
[----:B------:R-:W-:Y:S01]  /*20e0*/  ULDC.64 UR8, c[0x0][0x238] ;  /* 0x00008e0000087ab9 */ /* 0x000fe20000000a00 */
[----:B------:R-:W-:Y:S02]  /*20f0*/  IMAD.MOV.U32 R21, RZ, RZ, R53 ;  /* 0x000000ffff157224 */ /* 0x000fe400078e0035 */
[----:B------:R-:W-:Y:S02]  /*2100*/  IMAD.IADD R2, R19, 0x1, R17 ;  /* 0x0000000113027824 */ /* 0x000fe400078e0211 */
[----:B------:R-:W-:-:S04]  /*2110*/  IMAD.WIDE.U32 R20, R18, UR8, R20 ;  /* 0x0000000812147c25 */ /* 0x000fc8000f8e0014 */
[----:B------:R-:W-:-:S04]  /*2120*/  IMAD R17, R2, UR8, RZ ;  /* 0x0000000802117c24 */ /* 0x000fc8000f8e02ff */
[----:B------:R-:W-:Y:S01]  /*2130*/  IMAD R17, R18, UR9, R17 ;  /* 0x0000000912117c24 */ /* 0x000fe2000f8e0211 */
[----:B------:R-:W-:Y:S02]  /*2140*/  ULDC.64 UR8, c[0x0][0x270] ;  /* 0x00009c0000087ab9 */ /* 0x000fe40000000a00 */
[----:B------:R-:W-:-:S04]  /*2150*/  IMAD.WIDE.U32 R18, R20, UR8, R6 ;  /* 0x0000000814127c25 */ /* 0x000fc8000f8e0006 */
[----:B------:R-:W-:-:S04]  /*2160*/  IMAD.IADD R2, R21, 0x1, R17 ;  /* 0x0000000115027824 */ /* 0x000fc800078e0211 */
[----:B------:R-:W-:-:S04]  /*2170*/  IMAD R17, R2, UR8, RZ ;  /* 0x0000000802117c24 */ /* 0x000fc8000f8e02ff */
[----:B------:R-:W-:Y:S01]  /*2180*/  IMAD R17, R20, UR9, R17 ;  /* 0x0000000914117c24 */ /* 0x000fe2000f8e0211 */
[----:B------:R-:W-:Y:S02]  /*2190*/  ULDC.64 UR8, c[0x0][0x278] ;  /* 0x00009e0000087ab9 */ /* 0x000fe40000000a00 */
[----:B------:R-:W-:Y:S02]  /*21a0*/  IMAD.WIDE.U32 R20, R18, UR8, R4 ;  /* 0x0000000812147c25 */ /* 0x000fe4000f8e0004 */
[----:B------:R-:W-:-:S05]  /*21b0*/  IADD3 R2, R19, R17, RZ ;  /* 0x0000001113027210 */ /* 0x000fca0007ffe0ff */
[----:B------:R-:W-:-:S04]  /*21c0*/  IMAD R17, R2, UR8, RZ ;  /* 0x0000000802117c24 */ /* 0x000fc8000f8e02ff */
[----:B------:R-:W-:Y:S01]  /*21d0*/  IMAD R17, R18, UR9, R17 ;  /* 0x0000000912117c24 */ /* 0x000fe2000f8e0211 */
[----:B------:R-:W-:Y:S02]  /*21e0*/  ULDC.64 UR8, c[0x0][0x218] ;  /* 0x0000860000087ab9 */ /* 0x000fe40000000a00 */
[----:B------:R-:W-:Y:S01]  /*21f0*/  LEA R18, P1, R20, UR8, 0x3 ;  /* 0x0000000814127c11 */ /* 0x000fe2000f8218ff */
[----:B------:R-:W-:-:S05]  /*2200*/  IMAD.IADD R17, R21, 0x1, R17 ;  /* 0x0000000115117824 */ /* 0x000fca00078e0211 */
[----:B------:R-:W-:-:S06]  /*2210*/  LEA.HI.X R19, R20, UR9, R17, 0x3, P1 ;  /* 0x0000000914137c11 */ /* 0x000fcc00088f1c11 */
[----:B------:R-:W2:Y:S02]  /*2220*/  LDG.E.64 R18, desc[UR10][R18.64] ;  /* 0x0000000a12127981 */ /* 0x000ea4000c1e1b00 */
[----:B--2---:R-:W-:-:S11]  /*2230*/  DADD R28, R28, R18 ;  /* 0x000000001c1c7229 */ /* 0x004fd60000000012 */
.L_x_578:
[----:B------:R-:W-:Y:S05]  /*2240*/  BSYNC B3 ;  /* 0x0000000000037941 */ /* 0x000fea0003800000 */
.L_x_577:
        /* <DEDUP_REMOVED lines=20> */
[----:B------:R-:W-:Y:S05]  /*2390*/  CALL.REL.NOINC `($__internal_13_$__cuda_sm20_rem_s64) ;  /* 0x0000003c007c7944 */ /* 0x000fea0003c00000 */
[----:B------:R-:W-:-:S04]  /*23a0*/  ISETP.NE.U32.AND P2, PT, R40, RZ, PT ;  /* 0x000000ff2800720c */ /* 0x000fc80003f45070 */
[----:B------:R-:W-:Y:S01]  /*23b0*/  ISETP.NE.AND.EX P2, PT, R41, RZ, PT, P2 ;  /* 0x000000ff2900720c */ /* 0x000fe20003f45320 */
[----:B------:R-:W-:-:S12]  /*23c0*/  BRA `(.L_x_592) ;  /* 0x0000000000507947 */ /* 0x000fd80003800000 */
.L_x_591:
        /* <DEDUP_REMOVED lines=20> */
.L_x_592:
[----:B------:R-:W-:Y:S05]  /*2510*/  BSYNC B4 ;  /* 0x0000000000047941 */ /* 0x000fea0003800000 */
.L_x_590:
        /* <DEDUP_REMOVED lines=13> */
.L_x_594:
        /* <DEDUP_REMOVED lines=16> */
[----:B------:R-:W-:Y:S02]  /*26f0*/  ISETP.GE.U32.AND P3, PT, R19, UR8, PT ;  /* 0x0000000813007c0c */ /* 0x000fe4000bf66070 */
[----:B------:R-:W-:-:S11]  /*2700*/  MOV R19, RZ ;  /* 0x000000ff00137202 */ /* 0x000fd60000000f00 */
[----:B------:R-:W-:Y:S01]  /*2710*/  @P3 VIADD R17, R17, 0x1 ;  /* 0x0000000111113836 */ /* 0x000fe20000000000 */
[----:B------:R-:W-:-:S05]  /*2720*/  @!P4 LOP3.LUT R17, RZ, UR8, RZ, 0x33, !PT ;  /* 0x00000008ff11cc12 */ /* 0x000fca000f8e33ff */
[----:B------:R-:W-:-:S07]  /*2730*/  IMAD.MOV.U32 R18, RZ, RZ, R17 ;  /* 0x000000ffff127224 */ /* 0x000fce00078e0011 */
.L_x_595:
[----:B------:R-:W-:Y:S05]  /*2740*/  BSYNC B4 ;  /* 0x0000000000047941 */ /* 0x000fea0003800000 */
.L_x_593:
        /* <DEDUP_REMOVED lines=10> */
.L_x_597:
        /* <DEDUP_REMOVED lines=20> */
.L_x_598:
[----:B------:R-:W-:Y:S05]  /*2930*/  BSYNC B4 ;  /* 0x0000000000047941 */ /* 0x000fea0003800000 */
.L_x_596:
        /* <DEDUP_REMOVED lines=29> */
[----:B------:R-:W2:Y:S02]  /*2b10*/  LDG.E.64 R18, desc[UR10][R20.64] ;  /* 0x0000000a14127981 */ /* 0x000ea4000c1e1b00 */
[----:B--2---:R-:W-:-:S11]  /*2b20*/  DADD R28, R28, R18 ;  /* 0x000000001c1c7229 */ /* 0x004fd60000000012 */
.L_x_589:
[----:B------:R-:W-:Y:S05]  /*2b30*/  BSYNC B3 ;  /* 0x0000000000037941 */ /* 0x000fea0003800000 */
.L_x_588:
        /* <DEDUP_REMOVED lines=26> */
.L_x_600:
        /* <DEDUP_REMOVED lines=20> */
.L_x_601:
[----:B------:R-:W-:Y:S05]  /*2e20*/  BSYNC B3 ;  /* 0x0000000000037941 */ /* 0x000fea0003800000 */
.L_x_599:
        /* <DEDUP_REMOVED lines=15> */
.L_x_603:
        /* <DEDUP_REMOVED lines=21> */
.L_x_604:
[----:B------:R-:W-:Y:S05]  /*3070*/  BSYNC B3 ;  /* 0x0000000000037941 */ /* 0x000fea0003800000 */
.L_x_602:
        /* <DEDUP_REMOVED lines=10> */
.L_x_606:
        /* <DEDUP_REMOVED lines=20> */
.L_x_607:
[----:B------:R-:W-:Y:S05]  /*3260*/  BSYNC B3 ;  /* 0x0000000000037941 */ /* 0x000fea0003800000 */
.L_x_605:
        /* <DEDUP_REMOVED lines=29> */
[----:B------:R-:W2:Y:S01]  /*3440*/  LDG.E.64 R18, desc[UR10][R20.64] ;  /* 0x0000000a14127981 */ /* 0x000ea2000c1e1b00 */
[----:B------:R-:W-:Y:S01]  /*3450*/  IADD3 R17, P1, R4, 0x3, RZ ;  /* 0x0000000304117810 */ /* 0x000fe20007f3e0ff */
[----:B--2---:R-:W-:-:S04]  /*3460*/  DADD R28, R28, R18 ;  /* 0x000000001c1c7229 */ /* 0x004fc80000000012 */
[----:B------:R-:W-:-:S08]  /*3470*/  IMAD.X R18, RZ, RZ, R5, P1 ;  /* 0x000000ffff127224 */ /* 0x000fd000008e0605 */
.L_x_576:
[----:B------:R-:W-:Y:S05]  /*3480*/  BSYNC B2 ;  /* 0x0000000000027941 */ /* 0x000fea0003800000 */
.L_x_575:
        /* <DEDUP_REMOVED lines=22> */
[----:B------:R-:W-:Y:S01]  /*35f0*/  MOV R46, R36 ;  /* 0x00000024002e7202 */ /* 0x000fe20000000f00 */
[----:B------:R-:W-:Y:S01]  /*3600*/  IMAD R40, R40, UR8, RZ ;  /* 0x0000000828287c24 */ /* 0x000fe2000f8e02ff */
[----:B------:R-:W-:Y:S01]  /*3610*/  IADD3 R43, P3, RZ, -R19, RZ ;  /* 0x80000013ff2b7210 */ /* 0x000fe20007f7e0ff */
[----:B------:R-:W-:Y:S01]  /*3620*/  IMAD.X R19, RZ, RZ, R18, P1 ;  /* 0x000000ffff137224 */ /* 0x000fe200008e0612 */
[----:B------:R-:W-:-:S02]  /*3630*/  IADD3.X R20, RZ, R18, RZ, P4, !PT ;  /* 0x00000012ff147210 */ /* 0x000fc400027fe4ff */
[----:B------:R-:W-:Y:S01]  /*3640*/  IADD3 R45, P5, RZ, -R2, RZ ;  /* 0x80000002ff2d7210 */ /* 0x000fe20007fbe0ff */
[----:B------:R-:W-:Y:S01]  /*3650*/  IMAD.X R2, RZ, RZ, R18, P2 ;  /* 0x000000ffff027224 */ /* 0x000fe200010e0612 */
[----:B------:R-:W-:Y:S02]  /*3660*/  IADD3 R39, P4, RZ, -R39, RZ ;  /* 0x80000027ff277210 */ /* 0x000fe40007f9e0ff */
[----:B------:R-:W-:Y:S01]  /*3670*/  IADD3.X R38, RZ, ~R20, RZ, P3, !PT ;  /* 0x80000014ff267210 */ /* 0x000fe20001ffe4ff */
[----:B------:R-:W-:-:S04]  /*3680*/  IMAD.WIDE.U32 R20, R49, UR8, R46 ;  /* 0x0000000831147c25 */ /* 0x000fc8000f8e002e */
[----:B------:R-:W-:Y:S02]  /*3690*/  IMAD R49, R49, UR9, R40 ;  /* 0x0000000931317c24 */ /* 0x000fe4000f8e0228 */
[----:B------:R-:W-:Y:S02]  /*36a0*/  IMAD.X R40, RZ, RZ, ~R19, P5 ;  /* 0x000000ffff287224 */ /* 0x000fe400028e0e13 */
[----:B------:R-:W-:Y:S01]  /*36b0*/  IMAD.X R41, RZ, RZ, ~R2, P4 ;  /* 0x000000ffff297224 */ /* 0x000fe200020e0e02 */
[----:B------:R-:W-:Y:S01]  /*36c0*/  IADD3 R19, R21, R49, RZ ;  /* 0x0000003115137210 */ /* 0x000fe20007ffe0ff */
[----:B------:R-:W-:Y:S02]  /*36d0*/  IMAD R2, R38, UR8, RZ ;  /* 0x0000000826027c24 */ /* 0x000fe4000f8e02ff */
[----:B------:R-:W-:Y:S02]  /*36e0*/  IMAD R38, R40, UR8, RZ ;  /* 0x0000000828267c24 */ /* 0x000fe4000f8e02ff */
[----:B------:R-:W-:-:S02]  /*36f0*/  IMAD R21, R43, UR9, R2 ;  /* 0x000000092b157c24 */ /* 0x000fc4000f8e0202 */
[----:B------:R-:W-:Y:S02]  /*3700*/  IMAD R2, R41, UR8, RZ ;  /* 0x0000000829027c24 */ /* 0x000fe4000f8e02ff */
[----:B------:R-:W-:Y:S02]  /*3710*/  IMAD R41, R45, UR9, R38 ;  /* 0x000000092d297c24 */ /* 0x000fe4000f8e0226 */
[----:B------:R-:W-:-:S04]  /*3720*/  IMAD.WIDE.U32 R42, R43, UR8, R46 ;  /* 0x000000082b2a7c25 */ /* 0x000fc8000f8e002e */
[----:B------:R-:W-:-:S04]  /*3730*/  IMAD.WIDE.U32 R44, R45, UR8, R46 ;  /* 0x000000082d2c7c25 */ /* 0x000fc8000f8e002e */
[----:B------:R-:W-:-:S04]  /*3740*/  IMAD.WIDE.U32 R46, R39, UR8, R46 ;  /* 0x00000008272e7c25 */ /* 0x000fc8000f8e002e */
[----:B------:R-:W-:Y:S02]  /*3750*/  IMAD R39, R39, UR9, R2 ;  /* 0x0000000927277c24 */ /* 0x000fe4000f8e0202 */
[----:B------:R-:W-:Y:S02]  /*3760*/  IMAD.IADD R21, R43, 0x1, R21 ;  /* 0x000000012b157824 */ /* 0x000fe400078e0215 */
[----:B------:R-:W-:Y:S01]  /*3770*/  IMAD.IADD R43, R45, 0x1, R41 ;  /* 0x000000012d2b7824 */ /* 0x000fe200078e0229 */
[----:B------:R-:W-:Y:S02]  /*3780*/  IADD3 R45, R47, R39, RZ ;  /* 0x000000272f2d7210 */ /* 0x000fe40007ffe0ff */
[----:B------:R-:W-:-:S07]  /*3790*/  SHF.L.U64.HI R47, R17, 0x3, R18 ;  /* 0x00000003112f7819 */ /* 0x000fce0000010212 */
.L_x_652:
        /* <DEDUP_REMOVED lines=19> */
.L_x_611:
        /* <DEDUP_REMOVED lines=20> */
.L_x_612:
[----:B------:R-:W-:Y:S05]  /*3a10*/  BSYNC B3 ;  /* 0x0000000000037941 */ /* 0x000fea0003800000 */
.L_x_610:
        /* <DEDUP_REMOVED lines=10> */
[----:B------:R-:W-:Y:S02]  /*3ac0*/  IMAD.MOV.U32 R40, RZ, RZ, R52 ;  /* 0x000000ffff287224 */ /* 0x000fe400078e0034 */
[----:B------:R-:W-:Y:S01]  /*3ad0*/  IMAD.MOV.U32 R41, RZ, RZ, R53 ;  /* 0x000000ffff297224 */ /* 0x000fe200078e0035 */
[----:B------:R-:W-:Y:S06]  /*3ae0*/  BRA `(.L_x_615) ;  /* 0x0000000000507947 */ /* 0x000fec0003800000 */
.L_x_614:
        /* <DEDUP_REMOVED lines=20> */
.L_x_615:
[----:B------:R-:W-:Y:S05]  /*3c30*/  BSYNC B3 ;  /* 0x0000000000037941 */ /* 0x000fea0003800000 */
.L_x_613:
        /* <DEDUP_REMOVED lines=13> */
.L_x_617:
        /* <DEDUP_REMOVED lines=20> */
.L_x_618:
[----:B------:R-:W-:Y:S05]  /*3e50*/  BSYNC B3 ;  /* 0x0000000000037941 */ /* 0x000fea0003800000 */
.L_x_616:
        /* <DEDUP_REMOVED lines=26> */
[----:B------:R-:W2:Y:S02]  /*4000*/  LDG.E.64 R38, desc[UR10][R38.64] ;  /* 0x0000000a26267981 */ /* 0x000ea4000c1e1b00 */
[----:B--2---:R-:W-:-:S11]  /*4010*/  DADD R28, R28, R38 ;  /* 0x000000001c1c7229 */ /* 0x004fd60000000026 */
.L_x_609:
[----:B------:R-:W-:Y:S05]  /*4020*/  BSYNC B2 ;  /* 0x0000000000027941 */ /* 0x000fea0003800000 */
.L_x_608:
        /* <DEDUP_REMOVED lines=17> */
.L_x_622:
        /* <DEDUP_REMOVED lines=20> */
.L_x_623:
[----:B------:R-:W-:Y:S05]  /*4280*/  BSYNC B3 ;  /* 0x0000000000037941 */ /* 0x000fea0003800000 */
.L_x_621:
        /* <DEDUP_REMOVED lines=13> */
.L_x_625:
        /* <DEDUP_REMOVED lines=20> */
.L_x_626:
[----:B------:R-:W-:Y:S05]  /*44a0*/  BSYNC B3 ;  /* 0x0000000000037941 */ /* 0x000fea0003800000 */
.L_x_624:
        /* <DEDUP_REMOVED lines=13> */
.L_x_628:
[----:B------:R-:W-:Y:S01]  /*4580*/  ULDC UR8, c[0x0][0x268] ;  /* 0x00009a0000087ab9 */ /* 0x000fe20000000800 */
[----:B------:R-:W-:Y:S01]  /*4590*/  MOV R53, RZ ;  /* 0x000000ff00357202 */ /* 0x000fe20000000f00 */
        /* <DEDUP_REMOVED lines=18> */
.L_x_629:
[----:B------:R-:W-:Y:S05]  /*46c0*/  BSYNC B3 ;  /* 0x0000000000037941 */ /* 0x000fea0003800000 */
.L_x_627:
        /* <DEDUP_REMOVED lines=9> */
[----:B------:R-:W-:Y:S02]  /*4760*/  IMAD.MOV.U32 R41, RZ, RZ, R53 ;  /* 0x000000ffff297224 */ /* 0x000fe400078e0035 */
[----:B------:R-:W-:Y:S02]  /*4770*/  IMAD.MOV.U32 R49, RZ, RZ, R47 ;  /* 0x000000ffff317224 */ /* 0x000fe400078e002f */
        /* <DEDUP_REMOVED lines=10> */
[----:B------:R-:W-:Y:S02]  /*4820*/  IMAD.IADD R2, R39, 0x1, R51 ;  /* 0x0000000127027824 */ /* 0x000fe400078e0233 */
[----:B------:R-:W-:Y:S01]  /*4830*/  IMAD R39, R38, UR5, RZ ;  /* 0x0000000526277c24 */ /* 0x000fe2000f8e02ff */
[----:B------:R-:W-:-:S03]  /*4840*/  IADD3 R38, P2, R40, UR8, RZ ;  /* 0x0000000828267c10 */ /* 0x000fc6000ff5e0ff */
[----:B------:R-:W-:-:S05]  /*4850*/  IMAD R39, R2, UR6, R39 ;  /* 0x0000000602277c24 */ /* 0x000fca000f8e0227 */
[----:B------:R-:W-:-:S06]  /*4860*/  IADD3.X R39, R41, UR9, R39, P2, !PT ;  /* 0x0000000929277c10 */ /* 0x000fcc00097fe427 */
[----:B------:R-:W2:Y:S02]  /*4870*/  LDG.E.64 R38, desc[UR10][R38.64+0x8] ;  /* 0x0000080a26267981 */ /* 0x000ea4000c1e1b00 */
[----:B--2---:R-:W-:-:S11]  /*4880*/  DADD R28, R28, R38 ;  /* 0x000000001c1c7229 */ /* 0x004fd60000000026 */
.L_x_620:
[----:B------:R-:W-:Y:S05]  /*4890*/  BSYNC B2 ;  /* 0x0000000000027941 */ /* 0x000fea0003800000 */
.L_x_619:
        /* <DEDUP_REMOVED lines=17> */
.L_x_633:
        /* <DEDUP_REMOVED lines=20> */
.L_x_634:
[----:B------:R-:W-:Y:S05]  /*4af0*/  BSYNC B3 ;  /* 0x0000000000037941 */ /* 0x000fea0003800000 */
.L_x_632:
        /* <DEDUP_REMOVED lines=13> */
.L_x_636:
        /* <DEDUP_REMOVED lines=20> */
.L_x_637:
[----:B------:R-:W-:Y:S05]  /*4d10*/  BSYNC B3 ;  /* 0x0000000000037941 */ /* 0x000fea0003800000 */
.L_x_635:
        /* <DEDUP_REMOVED lines=11> */
[----:B------:R-:W-:Y:S05]  /*4dd0*/  CALL.REL.NOINC `($__internal_12_$__cuda_sm20_div_s64) ;  /* 0x0000000c009c7944 */ /* 0x000fea0003c00000 */
[----:B------:R-:W-:Y:S05]  /*4de0*/  BRA `(.L_x_640) ;  /* 0x0000000000507947 */ /* 0x000fea0003800000 */
.L_x_639:
        /* <DEDUP_REMOVED lines=20> */
.L_x_640:
[----:B------:R-:W-:Y:S05]  /*4f30*/  BSYNC B3 ;  /* 0x0000000000037941 */ /* 0x000fea0003800000 */
.L_x_638:
[----:B------:R-:W-:Y:S01]  /*4f40*/  ULDC.64 UR8, c[0x0][0x230] ;  /* 0x00008c0000087ab9 */ /* 0x000fe20000000a00 */
[----:B------:R-:W-:Y:S01]  /*4f50*/  MOV R39, R41 ;  /* 0x0000002900277202 */ /* 0x000fe20000000f00 */
[----:B------:R-:W-:Y:S02]  /*4f60*/  IMAD R49, R33, UR8, RZ ;  /* 0x0000000821317c24 */ /* 0x000fe4000f8e02ff */
[----:B------:R-:W-:Y:S01]  /*4f70*/  IMAD.MOV.U32 R38, RZ, RZ, R40 ;  /* 0x000000ffff267224 */ /* 0x000fe200078e0028 */
[----:B------:R-:W-:Y:S01]  /*4f80*/  MOV R40, R52 ;  /* 0x0000003400287202 */ /* 0x000fe20000000f00 */
        /* <DEDUP_REMOVED lines=9> */
[----:B------:R-:W-:-:S03]  /*5020*/  IMAD.MOV.U32 R49, RZ, RZ, R47 ;  /* 0x000000ffff317224 */ /* 0x000fc600078e002f */
[----:B------:R-:W-:Y:S01]  /*5030*/  IADD3 R2, R41, R39, RZ ;  /* 0x0000002729027210 */ /* 0x000fe20007ffe0ff */
        /* <DEDUP_REMOVED lines=11> */
.L_x_631:
[----:B------:R-:W-:Y:S05]  /*50f0*/  BSYNC B2 ;  /* 0x0000000000027941 */ /* 0x000fea0003800000 */
.L_x_630:
        /* <DEDUP_REMOVED lines=13> */
[----:B------:R-:W-:Y:S05]  /*51d0*/  CALL.REL.NOINC `($__internal_13_$__cuda_sm20_rem_s64) ;  /* 0x0000000c00ec7944 */ /* 0x000fea0003c00000 */
[----:B------:R-:W-:-:S04]  /*51e0*/  ISETP.NE.U32.AND P1, PT, R40, RZ, PT ;  /* 0x000000ff2800720c */ /* 0x000fc80003f25070 */
[----:B------:R-:W-:Y:S01]  /*51f0*/  ISETP.NE.AND.EX P1, PT, R41, RZ, PT, P1 ;  /* 0x000000ff2900720c */ /* 0x000fe20003f25310 */
[----:B------:R-:W-:-:S12]  /*5200*/  BRA `(.L_x_645) ;  /* 0x0000000000507947 */ /* 0x000fd80003800000 */
.L_x_644:
        /* <DEDUP_REMOVED lines=20> */
.L_x_645:
[----:B------:R-:W-:Y:S05]  /*5350*/  BSYNC B3 ;  /* 0x0000000000037941 */ /* 0x000fea0003800000 */
.L_x_643:
        /* <DEDUP_REMOVED lines=10> */
[----:B------:R-:W-:Y:S01]  /*5400*/  IMAD.MOV.U32 R40, RZ, RZ, R52 ;  /* 0x000000ffff287224 */ /* 0x000fe200078e0034 */
[----:B------:R-:W-:Y:S01]  /*5410*/  MOV R41, R53 ;  /* 0x0000003500297202 */ /* 0x000fe20000000f00 */
[----:B------:R-:W-:Y:S06]  /*5420*/  BRA `(.L_x_648) ;  /* 0x0000000000507947 */ /* 0x000fec0003800000 */
.L_x_647:
        /* <DEDUP_REMOVED lines=20> */
.L_x_648:
[----:B------:R-:W-:Y:S05]  /*5570*/  BSYNC B3 ;  /* 0x0000000000037941 */ /* 0x000fea0003800000 */
.L_x_646:
        /* <DEDUP_REMOVED lines=13> */
.L_x_650:
        /* <DEDUP_REMOVED lines=20> */
.L_x_651:
[----:B------:R-:W-:Y:S05]  /*5790*/  BSYNC B3 ;  /* 0x0000000000037941 */ /* 0x000fea0003800000 */
.L_x_649:
        /* <DEDUP_REMOVED lines=27> */
.L_x_642:
[----:B------:R-:W-:Y:S05]  /*5950*/  BSYNC B2 ;  /* 0x0000000000027941 */ /* 0x000fea0003800000 */
.L_x_641:
        /* <DEDUP_REMOVED lines=25> */
.L_x_571:
[----:B------:R-:W-:Y:S05]  /*5af0*/  BSYNC B0 ;  /* 0x0000000000007941 */ /* 0x000fea0003800000 */
.L_x_570:
[----:B------:R-:W-:-:S04]  /*5b00*/  IADD3 R6, P0, R6, 0x1, RZ ;  /* 0x0000000106067810 */ /* 0x000fc80007f1e0ff */
[----:B------:R-:W-:Y:S02]  /*5b10*/  IADD3.X R7, RZ, R7, RZ, P0, !PT ;  /* 0x00000007ff077210 */ /* 0x000fe400007fe4ff */
[----:B------:R-:W-:-:S04]  /*5b20*/  ISETP.GE.U32.AND P0, PT, R6, R9, PT ;  /* 0x000000090600720c */ /* 0x000fc80003f06070 */
[----:B------:R-:W-:-:S13]  /*5b30*/  ISETP.GE.AND.EX P0, PT, R7, R8, PT, P0 ;  /* 0x000000080700720c */ /* 0x000fda0003f06300 */
[----:B------:R-:W-:Y:S05]  /*5b40*/  @!P0 BRA `(.L_x_653) ;  /* 0xffffffb800bc8947 */ /* 0x000fea000383ffff */
.L_x_569:
[----:B------:R-:W-:Y:S05]  /*5b50*/  BSYNC B1 ;  /* 0x0000000000017941 */ /* 0x000fea0003800000 */
.L_x_568:
[----:B------:R-:W-:Y:S01]  /*5b60*/  ULDC UR8, c[0x0][0x0] ;  /* 0x0000000000087ab9 */ /* 0x000fe20000000800 */
[----:B------:R-:W0:Y:S01]  /*5b70*/  LDC R2, c[0x0][0xc] ;  /* 0x00000300ff027b82 */ /* 0x000e220000000800 */
[----:B------:R-:W-:Y:S01]  /*5b80*/  ULDC.64 UR12, c[0x0][0x280] ;  /* 0x0000a000000c7ab9 */ /* 0x000fe20000000a00 */
[----:B------:R-:W-:Y:S02]  /*5b90*/  SHF.R.S32.HI R5, RZ, 0x1f, R0 ;  /* 0x0000001fff057819 */ /* 0x000fe40000011400 */
[----:B------:R-:W-:-:S04]  /*5ba0*/  LEA R4, P0, R0, UR12, 0x3 ;  /* 0x0000000c00047c11 */ /* 0x000fc8000f8018ff */
[----:B------:R-:W-:-:S05]  /*5bb0*/  LEA.HI.X R5, R0, UR13, R5, 0x3, P0 ;  /* 0x0000000d00057c11 */ /* 0x000fca00080f1c05 */
[----:B------:R1:W-:Y:S01]  /*5bc0*/  STG.E.64 desc[UR10][R4.64], R28 ;  /* 0x0000001c04007986 */ /* 0x0003e2000c101b0a */
        /* <DEDUP_REMOVED lines=8> */
        .weak           $__internal_12_$__cuda_sm20_div_s64
        .type           $__internal_12_$__cuda_sm20_div_s64,@function
        .size           $__internal_12_$__cuda_sm20_div_s64,($__internal_13_$__cuda_sm20_rem_s64 - $__internal_12_$__cuda_sm20_div_s64)
$__internal_12_$__cuda_sm20_div_s64:
[-C--:B------:R-:W-:Y:S02]  /*5c50*/  IADD3 R39, P3, RZ, -R50.reuse, RZ ;  /* 0x80000032ff277210 */ /* 0x080fe40007f7e0ff */
[----:B------:R-:W-:Y:S02]  /*5c60*/  ISETP.GE.AND P2, PT, R49, RZ, PT ;  /* 0x000000ff3100720c */ /* 0x000fe40003f46270 */
[-C--:B------:R-:W-:Y:S02]  /*5c70*/  IADD3.X R54, RZ, ~R49.reuse, RZ, P3, !PT ;  /* 0x80000031ff367210 */ /* 0x080fe40001ffe4ff */
[----:B------:R-:W-:Y:S02]  /*5c80*/  SEL R38, R39, R50, !P2 ;  /* 0x0000003227267207 */ /* 0x000fe40005000000 */
[----:B------:R-:W-:Y:S02]  /*5c90*/  SEL R39, R54, R49, !P2 ;  /* 0x0000003136277207 */ /* 0x000fe40005000000 */
[----:B------:R-:W-:-:S02]  /*5ca0*/  ISETP.GE.AND P5, PT, R52, RZ, PT ;  /* 0x000000ff3400720c */ /* 0x000fc40003fa6270 */
        /* <DEDUP_REMOVED lines=20> */
[----:B------:R-:W-:-:S03]  /*5df0*/  IADD3 R54, P2, RZ, -R54, RZ ;  /* 0x80000036ff367210 */ /* 0x000fc60007f5e0ff */
[----:B------:R-:W-:Y:S02]  /*5e00*/  IMAD R56, R51, R38, R56 ;  /* 0x0000002633387224 */ /* 0x000fe400078e0238 */
[----:B------:R-:W-:-:S04]  /*5e10*/  IMAD.HI.U32 R58, R59, R54, RZ ;  /* 0x000000363b3a7227 */ /* 0x000fc800078e00ff */
[----:B------:R-:W-:-:S04]  /*5e20*/  IMAD.X R56, RZ, RZ, ~R56, P2 ;  /* 0x000000ffff387224 */ /* 0x000fc800010e0e38 */
[----:B------:R-:W-:-:S04]  /*5e30*/  IMAD.WIDE.U32 R58, P2, R59, R56, R58 ;  /* 0x000000383b3a7225 */ /* 0x000fc8000784003a */
[C---:B------:R-:W-:Y:S01]  /*5e40*/  IMAD.HI.U32 R55, P3, R51.reuse, R54, R58 ;  /* 0x0000003633377227 */ /* 0x040fe2000786003a */
[----:B------:R-:W-:Y:S02]  /*5e50*/  IADD3 R58, P6, RZ, -R53, RZ ;  /* 0x80000035ff3a7210 */ /* 0x000fe40007fde0ff */
[----:B------:R-:W-:Y:S01]  /*5e60*/  MOV R59, RZ ;  /* 0x000000ff003b7202 */ /* 0x000fe20000000f00 */
[CC--:B------:R-:W-:Y:S02]  /*5e70*/  IMAD R54, R51.reuse, R56.reuse, RZ ;  /* 0x0000003833367224 */ /* 0x0c0fe400078e02ff */
[----:B------:R-:W-:-:S03]  /*5e80*/  IMAD.HI.U32 R56, R51, R56, RZ ;  /* 0x0000003833387227 */ /* 0x000fc600078e00ff */
[----:B------:R-:W-:Y:S01]  /*5e90*/  IADD3 R54, P4, R54, R55, RZ ;  /* 0x0000003736367210 */ /* 0x000fe20007f9e0ff */
[----:B------:R-:W-:Y:S01]  /*5ea0*/  IMAD.X R56, R56, 0x1, R51, P2 ;  /* 0x0000000138387824 */ /* 0x000fe200010e0633 */
[----:B------:R-:W-:Y:S02]  /*5eb0*/  SEL R55, R58, R53, !P5 ;  /* 0x000000353a377207 */ /* 0x000fe40006800000 */
[----:B------:R-:W-:-:S03]  /*5ec0*/  IADD3.X R53, RZ, ~R52, RZ, P6, !PT ;  /* 0x80000034ff357210 */ /* 0x000fc600037fe4ff */
[----:B------:R-:W-:Y:S01]  /*5ed0*/  IMAD.HI.U32 R58, R54, R55, RZ ;  /* 0x00000037363a7227 */ /* 0x000fe200078e00ff */
[----:B------:R-:W-:-:S05]  /*5ee0*/  SEL R51, R53, R52, !P5 ;  /* 0x0000003435337207 */ /* 0x000fca0006800000 */
[----:B------:R-:W-:Y:S01]  /*5ef0*/  IMAD.WIDE.U32 R58, R54, R51, R58 ;  /* 0x00000033363a7225 */ /* 0x000fe200078e003a */
[----:B------:R-:W-:-:S05]  /*5f00*/  IADD3.X R54, RZ, RZ, R56, P4, P3 ;  /* 0x000000ffff367210 */ /* 0x000fca00027e6438 */
[----:B------:R-:W-:-:S04]  /*5f10*/  IMAD.HI.U32 R56, P3, R54, R55, R58 ;  /* 0x0000003736387227 */ /* 0x000fc8000786003a */
[CC--:B------:R-:W-:Y:S02]  /*5f20*/  IMAD R53, R54.reuse, R51.reuse, RZ ;  /* 0x0000003336357224 */ /* 0x0c0fe400078e02ff */
[----:B------:R-:W-:-:S03]  /*5f30*/  IMAD.HI.U32 R57, R54, R51, RZ ;  /* 0x0000003336397227 */ /* 0x000fc600078e00ff */
[----:B------:R-:W-:Y:S01]  /*5f40*/  IADD3 R53, P2, R53, R56, RZ ;  /* 0x0000003835357210 */ /* 0x000fe20007f5e0ff */
[----:B------:R-:W-:-:S04]  /*5f50*/  IMAD.X R57, RZ, RZ, R57, P3 ;  /* 0x000000ffff397224 */ /* 0x000fc800018e0639 */
[----:B------:R-:W-:Y:S01]  /*5f60*/  IMAD.WIDE.U32 R58, R53, R38, RZ ;  /* 0x00000026353a7225 */ /* 0x000fe200078e00ff */
[----:B------:R-:W-:-:S03]  /*5f70*/  IADD3.X R57, RZ, R57, RZ, P2, !PT ;  /* 0x00000039ff397210 */ /* 0x000fc600017fe4ff */
[----:B------:R-:W-:Y:S01]  /*5f80*/  IMAD R54, R53, R39, R59 ;  /* 0x0000002735367224 */ /* 0x000fe200078e023b */
[----:B------:R-:W-:-:S03]  /*5f90*/  IADD3 R55, P3, -R58, R55, RZ ;  /* 0x000000373a377210 */ /* 0x000fc60007f7e1ff */
[-C--:B------:R-:W-:Y:S01]  /*5fa0*/  IMAD R54, R57, R38.reuse, R54 ;  /* 0x0000002639367224 */ /* 0x080fe200078e0236 */
[----:B------:R-:W-:-:S03]  /*5fb0*/  ISETP.GE.U32.AND P2, PT, R55, R38, PT ;  /* 0x000000263700720c */ /* 0x000fc60003f46070 */
[----:B------:R-:W-:Y:S01]  /*5fc0*/  IMAD.X R51, R51, 0x1, ~R54, P3 ;  /* 0x0000000133337824 */ /* 0x000fe200018e0e36 */
[----:B------:R-:W-:-:S04]  /*5fd0*/  IADD3 R54, P3, R55, -R38, RZ ;  /* 0x8000002637367210 */ /* 0x000fc80007f7e0ff */
[----:B------:R-:W-:-:S04]  /*5fe0*/  ISETP.GE.U32.AND.EX P2, PT, R51, R39, PT, P2 ;  /* 0x000000273300720c */ /* 0x000fc80003f46120 */
[----:B------:R-:W-:Y:S02]  /*5ff0*/  SEL R55, R54, R55, P2 ;  /* 0x0000003736377207 */ /* 0x000fe40001000000 */
[----:B------:R-:W-:Y:S02]  /*6000*/  IADD3 R54, P4, R53, 0x1, RZ ;  /* 0x0000000135367810 */ /* 0x000fe40007f9e0ff */
[----:B------:R-:W-:Y:S02]  /*6010*/  ISETP.GE.U32.AND P5, PT, R55, R38, PT ;  /* 0x000000263700720c */ /* 0x000fe40003fa6070 */
[----:B------:R-:W-:Y:S01]  /*6020*/  IADD3.X R38, R51, ~R39, RZ, P3, !PT ;  /* 0x8000002733267210 */ /* 0x000fe20001ffe4ff */
[----:B------:R-:W-:Y:S01]  /*6030*/  IMAD.X R56, RZ, RZ, R57, P4 ;  /* 0x000000ffff387224 */ /* 0x000fe200020e0639 */
[----:B------:R-:W-:Y:S02]  /*6040*/  SEL R54, R54, R53, P2 ;  /* 0x0000003536367207 */ /* 0x000fe40001000000 */
[----:B------:R-:W-:-:S02]  /*6050*/  SEL R38, R38, R51, P2 ;  /* 0x0000003326267207 */ /* 0x000fc40001000000 */
[----:B------:R-:W-:Y:S02]  /*6060*/  SEL R56, R56, R57, P2 ;  /* 0x0000003938387207 */ /* 0x000fe40001000000 */
[----:B------:R-:W-:Y:S02]  /*6070*/  IADD3 R51, P2, R54, 0x1, RZ ;  /* 0x0000000136337810 */ /* 0x000fe40007f5e0ff */
[----:B------:R-:W-:Y:S02]  /*6080*/  ISETP.GE.U32.AND.EX P5, PT, R38, R39, PT, P5 ;  /* 0x000000272600720c */ /* 0x000fe40003fa6150 */
[----:B------:R-:W-:Y:S02]  /*6090*/  IADD3.X R39, RZ, R56, RZ, P2, !PT ;  /* 0x00000038ff277210 */ /* 0x000fe400017fe4ff */
[----:B------:R-:W-:Y:S02]  /*60a0*/  SEL R51, R51, R54, P5 ;  /* 0x0000003633337207 */ /* 0x000fe40002800000 */
[----:B------:R-:W-:-:S02]  /*60b0*/  LOP3.LUT R38, R49, R52, RZ, 0x3c, !PT ;  /* 0x0000003431267212 */ /* 0x000fc400078e3cff */
[----:B------:R-:W-:Y:S02]  /*60c0*/  SEL R39, R39, R56, P5 ;  /* 0x0000003827277207 */ /* 0x000fe40002800000 */
[-C--:B------:R-:W-:Y:S02]  /*60d0*/  IADD3 R52, P3, RZ, -R51.reuse, RZ ;  /* 0x80000033ff347210 */ /* 0x080fe40007f7e0ff */
[----:B------:R-:W-:Y:S02]  /*60e0*/  ISETP.GE.AND P4, PT, R38, RZ, PT ;  /* 0x000000ff2600720c */ /* 0x000fe40003f86270 */
[----:B------:R-:W-:Y:S01]  /*60f0*/  ISETP.NE.U32.AND P2, PT, R50, RZ, PT ;  /* 0x000000ff3200720c */ /* 0x000fe20003f45070 */
[----:B------:R-:W-:Y:S01]  /*6100*/  IMAD.X R38, RZ, RZ, ~R39, P3 ;  /* 0x000000ffff267224 */ /* 0x000fe200018e0e27 */
[----:B------:R-:W-:Y:S02]  /*6110*/  SEL R52, R52, R51, !P4 ;  /* 0x0000003334347207 */ /* 0x000fe40006000000 */
[----:B------:R-:W-:-:S02]  /*6120*/  ISETP.NE.AND.EX P2, PT, R49, RZ, PT, P2 ;  /* 0x000000ff3100720c */ /* 0x000fc40003f45320 */
[----:B------:R-:W-:Y:S01]  /*6130*/  SEL R38, R38, R39, !P4 ;  /* 0x0000002726267207 */ /* 0x000fe20006000000 */
[----:B------:R-:W-:Y:S01]  /*6140*/  IMAD.MOV.U32 R39, RZ, RZ, 0x0 ;  /* 0x00000000ff277424 */ /* 0x000fe200078e00ff */
[----:B------:R-:W-:Y:S02]  /*6150*/  SEL R52, R52, 0xffffffff, P2 ;  /* 0xffffffff34347807 */ /* 0x000fe40001000000 */
[----:B------:R-:W-:Y:S02]  /*6160*/  SEL R53, R38, 0xffffffff, P2 ;  /* 0xffffffff26357807 */ /* 0x000fe40001000000 */
[----:B------:R-:W-:-:S04]  /*6170*/  MOV R38, R2 ;  /* 0x0000000200267202 */ /* 0x000fc80000000f00 */
[----:B------:R-:W-:Y:S05]  /*6180*/  RET.REL.NODEC R38 `(_ZN2at6native13col2im_kernelIddEEvlPKT_llllllllllllPS2_) ;  /* 0xffffff9c269c7950 */ /* 0x000fea0003c3ffff */
        .weak           $__internal_13_$__cuda_sm20_rem_s64
        .type           $__internal_13_$__cuda_sm20_rem_s64,@function
        .size           $__internal_13_$__cuda_sm20_rem_s64,(.L_x_737 - $__internal_13_$__cuda_sm20_rem_s64)
$__internal_13_$__cuda_sm20_rem_s64:
        /* <DEDUP_REMOVED lines=17> */
[----:B------:R-:W-:-:S04]  /*62a0*/  IMAD.HI.U32 R55, R51, R59, RZ ;  /* 0x0000003b33377227 */ /* 0x000fc800078e00ff */
[----:B------:R-:W-:Y:S01]  /*62b0*/  IMAD.HI.U32 R40, P3, R51, R57, R40 ;  /* 0x0000003933287227 */ /* 0x000fe20007860028 */
[----:B------:R-:W-:-:S03]  /*62c0*/  IADD3.X R55, R55, R51, RZ, P2, !PT ;  /* 0x0000003337377210 */ /* 0x000fc600017fe4ff */
[----:B------:R-:W-:-:S05]  /*62d0*/  IMAD R41, R51, R59, RZ ;  /* 0x0000003b33297224 */ /* 0x000fca00078e02ff */
[----:B------:R-:W-:-:S04]  /*62e0*/  IADD3 R41, P4, R41, R40, RZ ;  /* 0x0000002829297210 */ /* 0x000fc80007f9e0ff */
[----:B------:R-:W-:Y:S01]  /*62f0*/  IADD3.X R55, RZ, RZ, R55, P4, P3 ;  /* 0x000000ffff377210 */ /* 0x000fe200027e6437 */
[----:B------:R-:W-:Y:S01]  /*6300*/  IMAD.WIDE.U32 R50, R41, R38, RZ ;  /* 0x0000002629327225 */ /* 0x000fe200078e00ff */
[----:B------:R-:W-:-:S03]  /*6310*/  ISETP.GE.AND P3, PT, R53, RZ, PT ;  /* 0x000000ff3500720c */ /* 0x000fc60003f66270 */
[----:B------:R-:W-:Y:S01]  /*6320*/  IMAD R40, R41, R39, R51 ;  /* 0x0000002729287224 */ /* 0x000fe200078e0233 */
[----:B------:R-:W-:-:S03]  /*6330*/  IADD3 R51, P2, RZ, -R50, RZ ;  /* 0x80000032ff337210 */ /* 0x000fc60007f5e0ff */
[----:B------:R-:W-:Y:S02]  /*6340*/  IMAD R50, R55, R38, R40 ;  /* 0x0000002637327224 */ /* 0x000fe400078e0228 */
[----:B------:R-:W-:-:S04]  /*6350*/  IMAD.HI.U32 R40, R41, R51, RZ ;  /* 0x0000003329287227 */ /* 0x000fc800078e00ff */
[----:B------:R-:W-:-:S04]  /*6360*/  IMAD.X R50, RZ, RZ, ~R50, P2 ;  /* 0x000000ffff327224 */ /* 0x000fc800010e0e32 */
[----:B------:R-:W-:-:S04]  /*6370*/  IMAD.WIDE.U32 R40, P2, R41, R50, R40 ;  /* 0x0000003229287225 */ /* 0x000fc80007840028 */
[----:B------:R-:W-:-:S04]  /*6380*/  IMAD.HI.U32 R56, R55, R50, RZ ;  /* 0x0000003237387227 */ /* 0x000fc800078e00ff */
[----:B------:R-:W-:Y:S01]  /*6390*/  IMAD.HI.U32 R40, P4, R55, R51, R40 ;  /* 0x0000003337287227 */ /* 0x000fe20007880028 */
[----:B------:R-:W-:-:S03]  /*63a0*/  IADD3 R51, P5, RZ, -R54, RZ ;  /* 0x80000036ff337210 */ /* 0x000fc60007fbe0ff */
[----:B------:R-:W-:Y:S01]  /*63b0*/  IMAD R41, R55, R50, RZ ;  /* 0x0000003237297224 */ /* 0x000fe200078e02ff */
[----:B------:R-:W-:Y:S01]  /*63c0*/  SEL R51, R51, R54, !P3 ;  /* 0x0000003633337207 */ /* 0x000fe20005800000 */
[----:B------:R-:W-:Y:S01]  /*63d0*/  IMAD.X R55, R56, 0x1, R55, P2 ;  /* 0x0000000138377824 */ /* 0x000fe200010e0637 */
[-C--:B------:R-:W-:Y:S02]  /*63e0*/  IADD3.X R54, RZ, ~R53.reuse, RZ, P5, !PT ;  /* 0x80000035ff367210 */ /* 0x080fe40002ffe4ff */
[----:B------:R-:W-:Y:S01]  /*63f0*/  IADD3 R50, P6, R41, R40, RZ ;  /* 0x0000002829327210 */ /* 0x000fe20007fde0ff */
[----:B------:R-:W-:Y:S01]  /*6400*/  HFMA2.MMA R41, -RZ, RZ, 0, 0 ;  /* 0x00000000ff297435 */ /* 0x000fe200000001ff */
[----:B------:R-:W-:Y:S02]  /*6410*/  SEL R53, R54, R53, !P3 ;  /* 0x0000003536357207 */ /* 0x000fe40005800000 */
        /* <DEDUP_REMOVED lines=36> */
[----:B------:R-:W-:Y:S06]  /*6660*/  RET.REL.NODEC R38 `(_ZN2at6native13col2im_kernelIddEEvlPKT_llllllllllllPS2_) ;  /* 0xffffff9826647950 */ /* 0x000fec0003c3ffff */
.L_x_655:
        /* <DEDUP_REMOVED lines=9> */
.L_x_737:


//--------------------- .text._ZN2at6native13vol2im_kernelIddEEvlPKT_jjjjjjjjjjjjjjjjjjjPS2_ --------------------------
	.section	.text._ZN2at6native13vol2im_kernelIddEEvlPKT_jjjjjjjjjjjjjjjjjjjPS2_,"ax",@progbits
	.align	128
        .global         _ZN2at6native13vol2im_kernelIddEEvlPKT_jjjjjjjjjjjjjjjjjjjPS2_
        .type           _ZN2at6native13vol2im_kernelIddEEvlPKT_jjjjjjjjjjjjjjjjjjjPS2_,@function
        .size           _ZN2at6native13vol2im_kernelIddEEvlPKT_jjjjjjjjjjjjjjjjjjjPS2_,(.L_x_753 - _ZN2at6native13vol2im_kernelIddEEvlPKT_jjjjjjjjjjjjjjjjjjjPS2_)
        .other          _ZN2at6native13vol2im_kernelIddEEvlPKT_jjjjjjjjjjjjjjjjjjjPS2_,@"STO_CUDA_ENTRY STV_DEFAULT"
_ZN2at6native13vol2im_kernelIddEEvlPKT_jjjjjjjjjjjjjjjjjjjPS2_:
.text._ZN2at6native13vol2im_kernelIddEEvlPKT_jjjjjjjjjjjjjjjjjjjPS2_:
        /* <DEDUP_REMOVED lines=15> */
.L_x_685:
        /* <DEDUP_REMOVED lines=96> */
.L_x_657:
[----:B------:R-:W-:Y:S05]  /*06f0*/  BSYNC B0 ;  /* 0x0000000000007941 */ /* 0x000fea0003800000 */
.L_x_656:
        /* <DEDUP_REMOVED lines=23> */
.L_x_659:
[----:B------:R-:W-:Y:S05]  /*0870*/  BSYNC B0 ;  /* 0x0000000000007941 */ /* 0x000fea0003800000 */
.L_x_658:
        /* <DEDUP_REMOVED lines=50> */
.L_x_661:
[----:B------:R-:W-:Y:S05]  /*0ba0*/  BSYNC B0 ;  /* 0x0000000000007941 */ /* 0x000fea0003800000 */
.L_x_660:
[----:B------:R-:W-:Y:S01]  /*0bb0*/  ULDC UR5, c[0x0][0x248] ;  /* 0x0000920000057ab9 */ /* 0x000fe20000000800 */
[----:B------:R-:W0:Y:S01]  /*0bc0*/  I2F.U32.RP R9, R15 ;  /* 0x0000000f00097306 */ /* 0x000e220000209000 */
[----:B------:R-:W-:Y:S01]  /*0bd0*/  ISETP.NE.U32.AND P3, PT, RZ, UR5, PT ;  /* 0x00000005ff007c0c */ /* 0x000fe2000bf65070 */
[----:B------:R-:W-:Y:S06]  /*0be0*/  BSSY B3, `(.L_x_662) ;  /* 0x0000365000037945 */ /* 0x000fec0003800000 */
        /* <DEDUP_REMOVED lines=35> */
[----:B0-----:R-:W-:Y:S02]  /*0e20*/  VIADDMNMX.U32 R9, R9, 0x1, R16, PT ;  /* 0x0000000109097846 */ /* 0x001fe40003800010 */
[----:B------:R-:W-:-:S02]  /*0e30*/  CS2R R16, SRZ ;  /* 0x0000000000107805 */ /* 0x000fc4000001ff00 */
[----:B------:R-:W-:Y:S01]  /*0e40*/  ISETP.GE.U32.AND P0, PT, R10, R9, PT ;  /* 0x000000090a00720c */ /* 0x000fe20003f06070 */
[----:B------:R-:W-:-:S06]  /*0e50*/  @P1 VIADD R7, R7, 0x1 ;  /* 0x0000000107071836 */ /* 0x000fcc0000000000 */
[----:B------:R-:W-:-:S06]  /*0e60*/  @!P2 LOP3.LUT R7, RZ, R15, RZ, 0x33, !PT ;  /* 0x0000000fff07a212 */ /* 0x000fcc00078e33ff */
[----:B------:R-:W-:Y:S05]  /*0e70*/  @P0 BRA `(.L_x_663) ;  /* 0x0000003000ec0947 */ /* 0x000fea0003800000 */
[----:B------:R-:W-:Y:S01]  /*0e80*/  ULDC.64 UR6, c[0x0][0x220] ;  /* 0x0000880000067ab9 */ /* 0x000fe20000000a00 */
[----:B------:R-:W-:Y:S01]  /*0e90*/  ULDC UR5, c[0x0][0x228] ;  /* 0x00008a0000057ab9 */ /* 0x000fe20000000800 */
[----:B------:R-:W-:Y:S01]  /*0ea0*/  UIMAD UR6, UR7, UR6, URZ ;  /* 0x00000006070672a4 */ /* 0x000fe2000f8e023f */
[----:B------:R-:W-:-:S03]  /*0eb0*/  IMAD R19, R8, R15, R15 ;  /* 0x0000000f08137224 */ /* 0x000fc600078e020f */
[----:B------:R-:W-:-:S03]  /*0ec0*/  UIMAD UR5, UR6, UR5, URZ ;  /* 0x00000005060572a4 */ /* 0x000fc6000f8e023f */
[----:B------:R-:W-:-:S03]  /*0ed0*/  ULDC UR6, c[0x0][0x230] ;  /* 0x00008c0000067ab9 */ /* 0x000fc60000000800 */
[----:B------:R-:W-:Y:S01]  /*0ee0*/  IMAD R17, RZ, RZ, -UR5 ;  /* 0x80000005ff117e24 */ /* 0x000fe2000f8e02ff */
[----:B------:R-:W-:Y:S02]  /*0ef0*/  ISETP.NE.U32.AND P2, PT, RZ, UR5, PT ;  /* 0x00000005ff007c0c */ /* 0x000fe4000bf45070 */
[----:B------:R-:W0:Y:S08]  /*0f00*/  I2F.U32.RP R14, UR5 ;  /* 0x00000005000e7d06 */ /* 0x000e300008209000 */
[----:B0-----:R-:W0:Y:S02]  /*0f10*/  MUFU.RCP R14, R14 ;  /* 0x0000000e000e7308 */ /* 0x001e240000001000 */
[----:B0-----:R-:W-:-:S02]  /*0f20*/  IADD3 R12, R14, 0xffffffe, RZ ;  /* 0x0ffffffe0e0c7810 */ /* 0x001fc40007ffe0ff */
[----:B------:R-:W-:-:S04]  /*0f30*/  IADD3 R14, R4, -R15, -R19 ;  /* 0x8000000f040e7210 */ /* 0x000fc80007ffe813 */
[----:B------:R0:W1:Y:S02]  /*0f40*/  F2I.FTZ.U32.TRUNC.NTZ R13, R12 ;  /* 0x0000000c000d7305 */ /* 0x000064000021f000 */
[----:B0-----:R-:W-:Y:S02]  /*0f50*/  IMAD.MOV.U32 R12, RZ, RZ, RZ ;  /* 0x000000ffff0c7224 */ /* 0x001fe400078e00ff */
[----:B-1----:R-:W-:-:S04]  /*0f60*/  IMAD R17, R17, R13, RZ ;  /* 0x0000000d11117224 */ /* 0x002fc800078e02ff */
[----:B------:R-:W-:Y:S01]  /*0f70*/  IMAD.HI.U32 R13, R13, R17, R12 ;  /* 0x000000110d0d7227 */ /* 0x000fe200078e000c */
[----:B------:R-:W-:-:S05]  /*0f80*/  CS2R R16, SRZ ;  /* 0x0000000000107805 */ /* 0x000fca000001ff00 */
[----:B------:R-:W-:-:S05]  /*0f90*/  IMAD.HI.U32 R22, R13, R0, RZ ;  /* 0x000000000d167227 */ /* 0x000fca00078e00ff */
        /* <DEDUP_REMOVED lines=10> */
[----:B------:R-:W-:-:S05]  /*1040*/  @!P2 LOP3.LUT R22, RZ, UR5, RZ, 0x33, !PT ;  /* 0x00000005ff16ac12 */ /* 0x000fca000f8e33ff */
[----:B------:R-:W-:-:S07]  /*1050*/  IMAD R22, R22, UR6, RZ ;  /* 0x0000000616167c24 */ /* 0x000fce000f8e02ff */
.L_x_684:
        /* <DEDUP_REMOVED lines=9> */
.L_x_683:
        /* <DEDUP_REMOVED lines=8> */
[----:B------:R-:W-:Y:S01]  /*1170*/  IMAD.MOV R30, RZ, RZ, -R24 ;  /* 0x000000ffff1e7224 */ /* 0x000fe200078e0a18 */
[----:B------:R-:W-:Y:S01]  /*1180*/  ISETP.NE.U32.AND P3, PT, RZ, UR5, PT ;  /* 0x00000005ff007c0c */ /* 0x000fe2000bf65070 */
[----:B------:R-:W-:Y:S01]  /*1190*/  BSSY B0, `(.L_x_668) ;  /* 0x000014e000007945 */ /* 0x000fe20003800000 */
[----:B------:R-:W-:Y:S02]  /*11a0*/  LOP3.LUT R29, RZ, UR5, RZ, 0x33, !PT ;  /* 0x00000005ff1d7c12 */ /* 0x000fe4000f8e33ff */
[----:B------:R-:W-:Y:S02]  /*11b0*/  MOV R32, R8 ;  /* 0x0000000800207202 */ /* 0x000fe40000000f00 */
[----:B-1----:R-:W1:Y:S02]  /*11c0*/  MUFU.RCP R20, R20 ;  /* 0x0000001400147308 */ /* 0x002e640000001000 */
[----:B-1----:R-:W-:-:S06]  /*11d0*/  IADD3 R18, R20, 0xffffffe, RZ ;  /* 0x0ffffffe14127810 */ /* 0x002fcc0007ffe0ff */
[----:B------:R1:W2:Y:S02]  /*11e0*/  F2I.FTZ.U32.TRUNC.NTZ R19, R18 ;  /* 0x0000001200137305 */ /* 0x0002a4000021f000 */
[----:B-1----:R-:W-:Y:S02]  /*11f0*/  IMAD.MOV.U32 R18, RZ, RZ, RZ ;  /* 0x000000ffff127224 */ /* 0x002fe400078e00ff */
[----:B--2---:R-:W-:-:S04]  /*1200*/  IMAD.MOV R21, RZ, RZ, -R19 ;  /* 0x000000ffff157224 */ /* 0x004fc800078e0a13 */
[----:B------:R-:W-:-:S04]  /*1210*/  IMAD R21, R21, UR5, RZ ;  /* 0x0000000515157c24 */ /* 0x000fc8000f8e02ff */
[----:B------:R-:W-:Y:S01]  /*1220*/  IMAD.HI.U32 R26, R19, R21, R18 ;  /* 0x00000015131a7227 */ /* 0x000fe200078e0012 */
[----:B0-----:R-:W-:Y:S02]  /*1230*/  LOP3.LUT R18, RZ, R12, RZ, 0x33, !PT ;  /* 0x0000000cff127212 */ /* 0x001fe400078e33ff */
[----:B------:R-:W-:Y:S01]  /*1240*/  LOP3.LUT R21, RZ, R8, RZ, 0x33, !PT ;  /* 0x00000008ff157212 */ /* 0x000fe200078e33ff */
[----:B------:R-:W-:Y:S02]  /*1250*/  IMAD.MOV R19, RZ, RZ, -R7 ;  /* 0x000000ffff137224 */ /* 0x000fe400078e0a07 */
[----:B------:R-:W-:-:S03]  /*1260*/  IMAD.HI.U32 R26, R26, R23, RZ ;  /* 0x000000171a1a7227 */ /* 0x000fc600078e00ff */
[----:B------:R-:W-:Y:S02]  /*1270*/  VIADDMNMX.U32 R18, R19, 0xfffffffe, R18, !PT ;  /* 0xfffffffe13127846 */ /* 0x000fe40007800012 */
[----:B------:R-:W-:Y:S02]  /*1280*/  IADD3 R28, -R26, RZ, RZ ;  /* 0x000000ff1a1c7210 */ /* 0x000fe40007ffe1ff */
[----:B------:R-:W-:-:S03]  /*1290*/  IADD3 R18, -R18, R21, RZ ;  /* 0x0000001512127210 */ /* 0x000fc60007ffe1ff */
[----:B------:R-:W-:Y:S01]  /*12a0*/  IMAD R20, R28, UR5, R23 ;  /* 0x000000051c147c24 */ /* 0x000fe2000f8e0217 */
[----:B------:R-:W-:Y:S02]  /*12b0*/  LOP3.LUT R18, R18, 0x3, RZ, 0xc0, !PT ;  /* 0x0000000312127812 */ /* 0x000fe400078ec0ff */
[----:B------:R-:W-:Y:S02]  /*12c0*/  P2R R28, PR, RZ, 0x8 ;  /* 0x00000008ff1c7803 */ /* 0x000fe40000000000 */
        /* <DEDUP_REMOVED lines=37> */
[----:B------:R-:W-:-:S07]  /*1520*/  ISETP.NE.U32.AND P6, PT, RZ, UR5, PT ;  /* 0x00000005ff007c0c */ /* 0x000fce000bfc5070 */
[----:B0-----:R-:W0:Y:S02]  /*1530*/  MUFU.RCP R33, R33 ;  /* 0x0000002100217308 */ /* 0x001e240000001000 */
[----:B0-----:R-:W-:Y:S01]  /*1540*/  VIADD R18, R33, 0xffffffe ;  /* 0x0ffffffe21127836 */ /* 0x001fe20000000000 */
[----:B------:R-:W-:-:S05]  /*1550*/  LOP3.LUT R33, RZ, UR5, RZ, 0x33, !PT ;  /* 0x00000005ff217c12 */ /* 0x000fca000f8e33ff */
[----:B------:R0:W1:Y:S02]  /*1560*/  F2I.FTZ.U32.TRUNC.NTZ R19, R18 ;  /* 0x0000001200137305 */ /* 0x000064000021f000 */
[----:B0-----:R-:W-:Y:S01]  /*1570*/  MOV R18, RZ ;  /* 0x000000ff00127202 */ /* 0x001fe20000000f00 */
[----:B-1----:R-:W-:-:S04]  /*1580*/  IMAD.MOV R37, RZ, RZ, -R19 ;  /* 0x000000ffff257224 */ /* 0x002fc800078e0a13 */
[----:B------:R-:W-:-:S04]  /*1590*/  IMAD R37, R37, UR5, RZ ;  /* 0x0000000525257c24 */ /* 0x000fc8000f8e02ff */
[----:B------:R-:W-:Y:S01]  /*15a0*/  IMAD.HI.U32 R32, R19, R37, R18 ;  /* 0x0000002513207227 */ /* 0x000fe200078e0012 */
[----:B------:R-:W-:-:S05]  /*15b0*/  P2R R18, PR, RZ, 0x40 ;  /* 0x00000040ff127803 */ /* 0x000fca0000000000 */
        /* <DEDUP_REMOVED lines=19> */
[----:B------:R-:W-:Y:S02]  /*16f0*/  ISETP.NE.AND P5, PT, R19, RZ, PT ;  /* 0x000000ff1300720c */ /* 0x000fe40003fa5270 */
[----:B------:R-:W-:Y:S01]  /*1700*/  IADD3 R19, R26, 0x1, RZ ;  /* 0x000000011a137810 */ /* 0x000fe20007ffe0ff */
[----:B------:R-:W-:Y:S01]  /*1710*/  @P3 VIADD R20, R20, 0x1 ;  /* 0x0000000114143836 */ /* 0x000fe20000000000 */
[----:B------:R-:W-:-:S04]  /*1720*/  ISETP.NE.AND P3, PT, R28, RZ, PT ;  /* 0x000000ff1c00720c */ /* 0x000fc80003f65270 */
[----:B------:R-:W-:Y:S02]  /*1730*/  SEL R18, R21, R20, !P0 ;  /* 0x0000001415127207 */ /* 0x000fe40004000000 */
[----:B------:R-:W-:Y:S02]  /*1740*/  SEL R20, R19, R26, P2 ;  /* 0x0000001a13147207 */ /* 0x000fe40001000000 */
[----:B------:R-:W-:Y:S01]  /*1750*/  ISETP.NE.AND P0, PT, R34, RZ, PT ;  /* 0x000000ff2200720c */ /* 0x000fe20003f05270 */
[----:B------:R-:W-:Y:S02]  /*1760*/  @P5 VIADD R32, R32, 0x1 ;  /* 0x0000000120205836 */ /* 0x000fe40000000000 */
        /* <DEDUP_REMOVED lines=23> */
[----:B------:R-:W-:Y:S01]  /*18e0*/  IMAD R19, R32, UR7, RZ ;  /* 0x0000000720137c24 */ /* 0x000fe2000f8e02ff */
[----:B------:R-:W-:-:S03]  /*18f0*/  ULDC.64 UR6, c[0x0][0x218] ;  /* 0x0000860000067ab9 */ /* 0x000fc60000000a00 */
[----:B------:R-:W-:Y:S02]  /*1900*/  IMAD.IADD R32, R21, 0x1, R19 ;  /* 0x0000000115207824 */ /* 0x000fe400078e0213 */
[----:B------:R-:W-:Y:S02]  /*1910*/  IMAD.MOV.U32 R19, RZ, RZ, RZ ;  /* 0x000000ffff137224 */ /* 0x000fe400078e00ff */
[----:B------:R-:W-:-:S04]  /*1920*/  IMAD.WIDE.U32 R20, R20, R25, R18 ;  /* 0x0000001914147225 */ /* 0x000fc800078e0012 */
[----:B------:R-:W-:Y:S01]  /*1930*/  IMAD R19, R32, R25, RZ ;  /* 0x0000001920137224 */ /* 0x000fe200078e02ff */
[----:B------:R-:W-:-:S03]  /*1940*/  LEA R18, P3, R20, UR6, 0x3 ;  /* 0x0000000614127c11 */ /* 0x000fc6000f8618ff */
[----:B------:R-:W-:-:S05]  /*1950*/  IMAD.IADD R19, R21, 0x1, R19 ;  /* 0x0000000115137824 */ /* 0x000fca00078e0213 */
[----:B------:R-:W-:-:S06]  /*1960*/  LEA.HI.X R19, R20, UR7, R19, 0x3, P3 ;  /* 0x0000000714137c11 */ /* 0x000fcc00098f1c13 */
[----:B------:R-:W2:Y:S02]  /*1970*/  LDG.E.64 R18, desc[UR8][R18.64] ;  /* 0x0000000812127981 */ /* 0x000ea4000c1e1b00 */
[----:B--2---:R-:W-:-:S11]  /*1980*/  DADD R16, R16, R18 ;  /* 0x0000000010107229 */ /* 0x004fd60000000012 */
.L_x_671:
[----:B------:R-:W-:Y:S05]  /*1990*/  BSYNC B4 ;  /* 0x0000000000047941 */ /* 0x000fea0003800000 */
.L_x_670:
        /* <DEDUP_REMOVED lines=55> */
[----:B------:R-:W-:Y:S01]  /*1d10*/  ISETP.NE.AND P6, PT, R19, RZ, PT ;  /* 0x000000ff1300720c */ /* 0x000fe20003fc5270 */
[----:B------:R-:W-:Y:S01]  /*1d20*/  VIADD R19, R26, 0x1 ;  /* 0x000000011a137836 */ /* 0x000fe20000000000 */
[----:B------:R-:W-:Y:S01]  /*1d30*/  @P0 IADD3 R21, R21, 0x1, RZ ;  /* 0x0000000115150810 */ /* 0x000fe20007ffe0ff */
[----:B------:R-:W-:Y:S01]  /*1d40*/  ULDC UR5, c[0x0][0x234] ;  /* 0x00008d0000057ab9 */ /* 0x000fe20000000800 */
[----:B------:R-:W-:Y:S01]  /*1d50*/  ISETP.NE.AND P0, PT, R34, RZ, PT ;  /* 0x000000ff2200720c */ /* 0x000fe20003f05270 */
[----:B------:R-:W-:Y:S01]  /*1d60*/  @P4 VIADD R20, R20, 0x1 ;  /* 0x0000000114144836 */ /* 0x000fe20000000000 */
[----:B------:R-:W-:Y:S01]  /*1d70*/  SEL R18, R19, R26, P2 ;  /* 0x0000001a13127207 */ /* 0x000fe20001000000 */
[----:B------:R-:W-:Y:S01]  /*1d80*/  @P3 VIADD R21, R21, 0x1 ;  /* 0x0000000115153836 */ /* 0x000fe20000000000 */
[----:B------:R-:W-:Y:S01]  /*1d90*/  ISETP.NE.AND P3, PT, R28, RZ, PT ;  /* 0x000000ff1c00720c */ /* 0x000fe20003f65270 */
[----:B------:R-:W-:Y:S01]  /*1da0*/  @P5 VIADD R20, R20, 0x1 ;  /* 0x0000000114145836 */ /* 0x000fe20000000000 */
[----:B------:R-:W-:Y:S01]  /*1db0*/  @P1 IADD3 R18, R18, 0x1, RZ ;  /* 0x0000000112121810 */ /* 0x000fe20007ffe0ff */
[----:B------:R-:W-:-:S03]  /*1dc0*/  ULDC.64 UR6, c[0x0][0x260] ;  /* 0x0000980000067ab9 */ /* 0x000fc60000000a00 */
[----:B------:R-:W-:Y:S02]  /*1dd0*/  SEL R19, R29, R18, !P3 ;  /* 0x000000121d137207 */ /* 0x000fe40005800000 */
[----:B------:R-:W-:Y:S02]  /*1de0*/  SEL R18, R32, R21, !P0 ;  /* 0x0000001520127207 */ /* 0x000fe40004000000 */
[----:B------:R-:W-:Y:S02]  /*1df0*/  IADD3 R21, P0, R22, R19, RZ ;  /* 0x0000001316157210 */ /* 0x000fe40007f1e0ff */
[----:B------:R-:W-:Y:S02]  /*1e00*/  MOV R19, RZ ;  /* 0x000000ff00137202 */ /* 0x000fe40000000f00 */
[----:B------:R-:W-:Y:S01]  /*1e10*/  SEL R20, R33, R20, !P6 ;  /* 0x0000001421147207 */ /* 0x000fe20007000000 */
[----:B------:R-:W-:Y:S02]  /*1e20*/  IMAD.X R32, RZ, RZ, RZ, P0 ;  /* 0x000000ffff207224 */ /* 0x000fe400000e06ff */
[----:B------:R-:W-:-:S04]  /*1e30*/  IMAD.WIDE.U32 R18, R21, UR5, R18 ;  /* 0x0000000515127c25 */ /* 0x000fc8000f8e0012 */
[----:B------:R-:W-:Y:S01]  /*1e40*/  IMAD R21, R32, UR5, RZ ;  /* 0x0000000520157c24 */ /* 0x000fe2000f8e02ff */
[----:B------:R-:W-:-:S03]  /*1e50*/  ULDC UR5, c[0x0][0x238] ;  /* 0x00008e0000057ab9 */ /* 0x000fc60000000800 */
[----:B------:R-:W-:Y:S01]  /*1e60*/  IMAD.IADD R19, R19, 0x1, R21 ;  /* 0x0000000113137824 */ /* 0x000fe200078e0215 */
[----:B------:R-:W-:-:S03]  /*1e70*/  HFMA2.MMA R21, -RZ, RZ, 0, 0 ;  /* 0x00000000ff157435 */ /* 0x000fc600000001ff */
[----:B------:R-:W-:-:S05]  /*1e80*/  IMAD R19, R19, UR5, RZ ;  /* 0x0000000513137c24 */ /* 0x000fca000f8e02ff */
[----:B------:R-:W-:-:S04]  /*1e90*/  IMAD.WIDE.U32 R20, R18, UR5, R20 ;  /* 0x0000000512147c25 */ /* 0x000fc8000f8e0014 */
[----:B------:R-:W-:Y:S01]  /*1ea0*/  IMAD.IADD R32, R19, 0x1, R21 ;  /* 0x0000000113207824 */ /* 0x000fe200078e0215 */
[----:B------:R-:W-:Y:S01]  /*1eb0*/  MOV R19, RZ ;  /* 0x000000ff00137202 */ /* 0x000fe20000000f00 */
[----:B------:R-:W-:-:S04]  /*1ec0*/  IMAD.MOV.U32 R18, RZ, RZ, R10 ;  /* 0x000000ffff127224 */ /* 0x000fc800078e000a */
[----:B------:R-:W-:-:S04]  /*1ed0*/  IMAD.WIDE.U32 R20, R20, UR6, R18 ;  /* 0x0000000614147c25 */ /* 0x000fc8000f8e0012 */
[----:B------:R-:W-:Y:S02]  /*1ee0*/  IMAD R19, R32, UR6, RZ ;  /* 0x0000000620137c24 */ /* 0x000fe4000f8e02ff */
[----:B------:R-:W-:Y:S02]  /*1ef0*/  IMAD.MOV.U32 R18, RZ, RZ, R24 ;  /* 0x000000ffff127224 */ /* 0x000fe400078e0018 */
[----:B------:R-:W-:Y:S01]  /*1f00*/  IMAD.IADD R21, R21, 0x1, R19 ;  /* 0x0000000115157824 */ /* 0x000fe200078e0213 */
[----:B------:R-:W-:-:S03]  /*1f10*/  HFMA2.MMA R19, -RZ, RZ, 0, 0 ;  /* 0x00000000ff137435 */ /* 0x000fc600000001ff */
[----:B------:R-:W-:-:S05]  /*1f20*/  IMAD R21, R21, UR7, RZ ;  /* 0x0000000715157c24 */ /* 0x000fca000f8e02ff */
[----:B------:R-:W-:Y:S01]  /*1f30*/  IMAD.WIDE.U32 R18, R20, UR7, R18 ;  /* 0x0000000714127c25 */ /* 0x000fe2000f8e0012 */
[----:B------:R-:W-:-:S03]  /*1f40*/  ULDC.64 UR6, c[0x0][0x218] ;  /* 0x0000860000067ab9 */ /* 0x000fc60000000a00 */
[----:B------:R-:W-:Y:S01]  /*1f50*/  IMAD.IADD R32, R19, 0x1, R21 ;  /* 0x0000000113207824 */ /* 0x000fe200078e0215 */
[----:B------:R-:W-:Y:S01]  /*1f60*/  MOV R21, RZ ;  /* 0x000000ff00157202 */ /* 0x000fe20000000f00 */
[----:B------:R-:W-:-:S04]  /*1f70*/  VIADD R20, R8, 0x1 ;  /* 0x0000000108147836 */ /* 0x000fc80000000000 */
[----:B------:R-:W-:-:S04]  /*1f80*/  IMAD.WIDE.U32 R18, R18, R25, R20 ;  /* 0x0000001912127225 */ /* 0x000fc800078e0014 */
[----:B------:R-:W-:Y:S01]  /*1f90*/  IMAD R21, R32, R25, RZ ;  /* 0x0000001920157224 */ /* 0x000fe200078e02ff */
[----:B------:R-:W-:-:S03]  /*1fa0*/  LEA R20, P0, R18, UR6, 0x3 ;  /* 0x0000000612147c11 */ /* 0x000fc6000f8018ff */
[----:B------:R-:W-:-:S05]  /*1fb0*/  IMAD.IADD R19, R19, 0x1, R21 ;  /* 0x0000000113137824 */ /* 0x000fca00078e0215 */
[----:B------:R-:W-:-:S06]  /*1fc0*/  LEA.HI.X R21, R18, UR7, R19, 0x3, P0 ;  /* 0x0000000712157c11 */ /* 0x000fcc00080f1c13 */
[----:B------:R-:W2:Y:S02]  /*1fd0*/  LDG.E.64 R20, desc[UR8][R20.64] ;  /* 0x0000000814147981 */ /* 0x000ea4000c1e1b00 */
[----:B--2---:R-:W-:-:S11]  /*1fe0*/  DADD R16, R16, R20 ;  /* 0x0000000010107229 */ /* 0x004fd60000000014 */
.L_x_673:
[----:B------:R-:W-:Y:S05]  /*1ff0*/  BSYNC B4 ;  /* 0x0000000000047941 */ /* 0x000fea0003800000 */
.L_x_672:
[----:B------:R-:W-:Y:S01]  /*2000*/  IMAD.MOV R19, RZ, RZ, -R7 ;  /* 0x000000ffff137224 */ /* 0x000fe200078e0a07 */
[----:B------:R-:W-:-:S04]  /*2010*/  LOP3.LUT R18, RZ, R8, RZ, 0x33, !PT ;  /* 0x00000008ff127212 */ /* 0x000fc800078e33ff */
[----:B------:R-:W-:Y:S01]  /*2020*/  VIADDMNMX.U32 R19, R19, 0xfffffffe, R12, !PT ;  /* 0xfffffffe13137846 */ /* 0x000fe2000780000c */
[----:B------:R-:W-:-:S03]  /*2030*/  VIADD R12, R8, 0x3 ;  /* 0x00000003080c7836 */ /* 0x000fc60000000000 */
[----:B------:R-:W-:Y:S01]  /*2040*/  IADD3 R18, -R19, R18, RZ ;  /* 0x0000001213127210 */ /* 0x000fe20007ffe1ff */
[----:B------:R-:W-:-:S03]  /*2050*/  VIADD R19, R8, 0x2 ;  /* 0x0000000208137836 */ /* 0x000fc60000000000 */
[----:B------:R-:W-:-:S04]  /*2060*/  LOP3.LUT R18, R18, 0x3, RZ, 0xc0, !PT ;  /* 0x0000000312127812 */ /* 0x000fc800078ec0ff */
[----:B------:R-:W-:-:S04]  /*2070*/  ISETP.NE.AND P3, PT, R18, 0x2, PT ;  /* 0x000000021200780c */ /* 0x000fc80003f65270 */
[----:B------:R-:W-:Y:S02]  /*2080*/  ISETP.NE.OR P0, PT, R31, RZ, !P3 ;  /* 0x000000ff1f00720c */ /* 0x000fe40005f05670 */
[----:B------:R-:W-:-:S11]  /*2090*/  SEL R32, R19, R12, !P3 ;  /* 0x0000000c13207207 */ /* 0x000fd60005800000 */
[----:B------:R-:W-:Y:S05]  /*20a0*/  @P0 BRA `(.L_x_669) ;  /* 0x0000000400700947 */ /* 0x000fea0003800000 */
[----:B------:R-:W-:Y:S01]  /*20b0*/  ULDC UR5, c[0x0][0x258] ;  /* 0x0000960000057ab9 */ /* 0x000fe20000000800 */
[----:B------:R-:W-:Y:S01]  /*20c0*/  MOV R32, R12 ;  /* 0x0000000c00207202 */ /* 0x000fe20000000f00 */
[----:B------:R-:W0:Y:S01]  /*20d0*/  I2F.U32.RP R20, UR5 ;  /* 0x0000000500147d06 */ /* 0x000e220008209000 */
[----:B------:R-:W-:Y:S02]  /*20e0*/  ISETP.NE.U32.AND P4, PT, RZ, UR5, PT ;  /* 0x00000005ff007c0c */ /* 0x000fe4000bf85070 */
[----:B------:R-:W-:Y:S02]  /*20f0*/  LOP3.LUT R34, RZ, UR5, RZ, 0x33, !PT ;  /* 0x00000005ff227c12 */ /* 0x000fe4000f8e33ff */
[----:B------:R-:W-:-:S03]  /*2100*/  P2R R35, PR, RZ, 0x10 ;  /* 0x00000010ff237803 */ /* 0x000fc60000000000 */
        /* <DEDUP_REMOVED lines=59> */
[----:B------:R-:W-:Y:S01]  /*24c0*/  ULDC UR5, c[0x0][0x238] ;  /* 0x00008e0000057ab9 */ /* 0x000fe20000000800 */
[----:B------:R-:W-:-:S03]  /*24d0*/  IMAD.MOV.U32 R21, RZ, RZ, RZ ;  /* 0x000000ffff157224 */ /* 0x000fc600078e00ff */
[----:B------:R-:W-:Y:S01]  /*24e0*/  IADD3 R29, R19, R29, RZ ;  /* 0x0000001d131d7210 */ /* 0x000fe20007ffe0ff */
[----:B------:R-:W-:Y:S01]  /*24f0*/  HFMA2.MMA R19, -RZ, RZ, 0, 0 ;  /* 0x00000000ff137435 */ /* 0x000fe200000001ff */
[----:B------:R-:W-:-:S04]  /*2500*/  IMAD.WIDE.U32 R20, R18, UR5, R20 ;  /* 0x0000000512147c25 */ /* 0x000fc8000f8e0014 */
[----:B------:R-:W-:Y:S02]  /*2510*/  IMAD R29, R29, UR5, RZ ;  /* 0x000000051d1d7c24 */ /* 0x000fe4000f8e02ff */
[----:B------:R-:W-:-:S03]  /*2520*/  IMAD.MOV.U32 R18, RZ, RZ, R10 ;  /* 0x000000ffff127224 */ /* 0x000fc600078e000a */
[----:B------:R-:W-:Y:S01]  /*2530*/  IADD3 R26, R29, R21, RZ ;  /* 0x000000151d1a7210 */ /* 0x000fe20007ffe0ff */
[----:B------:R-:W-:Y:S01]  /*2540*/  IMAD.WIDE.U32 R20, R20, UR6, R18 ;  /* 0x0000000614147c25 */ /* 0x000fe2000f8e0012 */
[----:B------:R-:W-:-:S03]  /*2550*/  MOV R18, R24 ;  /* 0x0000001800127202 */ /* 0x000fc60000000f00 */
[----:B------:R-:W-:-:S04]  /*2560*/  IMAD R19, R26, UR6, RZ ;  /* 0x000000061a137c24 */ /* 0x000fc8000f8e02ff */
[----:B------:R-:W-:Y:S02]  /*2570*/  IMAD.IADD R26, R21, 0x1, R19 ;  /* 0x00000001151a7824 */ /* 0x000fe400078e0213 */
[----:B------:R-:W-:Y:S02]  /*2580*/  IMAD.MOV.U32 R19, RZ, RZ, RZ ;  /* 0x000000ffff137224 */ /* 0x000fe400078e00ff */
[----:B------:R-:W-:Y:S01]  /*2590*/  IMAD.WIDE.U32 R20, R20, UR7, R18 ;  /* 0x0000000714147c25 */ /* 0x000fe2000f8e0012 */
[----:B------:R-:W-:-:S03]  /*25a0*/  IADD3 R18, R8, 0x2, RZ ;  /* 0x0000000208127810 */ /* 0x000fc60007ffe0ff */
[----:B------:R-:W-:Y:S01]  /*25b0*/  IMAD R19, R26, UR7, RZ ;  /* 0x000000071a137c24 */ /* 0x000fe2000f8e02ff */
[----:B------:R-:W-:-:S03]  /*25c0*/  ULDC.64 UR6, c[0x0][0x218] ;  /* 0x0000860000067ab9 */ /* 0x000fc60000000a00 */
[----:B------:R-:W-:Y:S01]  /*25d0*/  IMAD.IADD R26, R21, 0x1, R19 ;  /* 0x00000001151a7824 */ /* 0x000fe200078e0213 */
[----:B------:R-:W-:-:S08]  /*25e0*/  HFMA2.MMA R19, -RZ, RZ, 0, 0 ;  /* 0x00000000ff137435 */ /* 0x000fd000000001ff */
[----:B------:R-:W-:-:S04]  /*25f0*/  IMAD.WIDE.U32 R18, R20, R25, R18 ;  /* 0x0000001914127225 */ /* 0x000fc800078e0012 */
[----:B------:R-:W-:Y:S01]  /*2600*/  IMAD R25, R26, R25, RZ ;  /* 0x000000191a197224 */ /* 0x000fe200078e02ff */
[----:B------:R-:W-:-:S03]  /*2610*/  LEA R20, P0, R18, UR6, 0x3 ;  /* 0x0000000612147c11 */ /* 0x000fc6000f8018ff */
[----:B------:R-:W-:-:S05]  /*2620*/  IMAD.IADD R19, R19, 0x1, R25 ;  /* 0x0000000113137824 */ /* 0x000fca00078e0219 */
[----:B------:R-:W-:-:S06]  /*2630*/  LEA.HI.X R21, R18, UR7, R19, 0x3, P0 ;  /* 0x0000000712157c11 */ /* 0x000fcc00080f1c13 */
[----:B------:R-:W2:Y:S01]  /*2640*/  LDG.E.64 R20, desc[UR8][R20.64] ;  /* 0x0000000814147981 */ /* 0x000ea2000c1e1b00 */
[----:B------:R-:W-:Y:S01]  /*2650*/  MOV R32, R12 ;  /* 0x0000000c00207202 */ /* 0x000fe20000000f00 */
[----:B--2---:R-:W-:-:S11]  /*2660*/  DADD R16, R16, R20 ;  /* 0x0000000010107229 */ /* 0x004fd60000000014 */
.L_x_669:
[----:B------:R-:W-:Y:S05]  /*2670*/  BSYNC B0 ;  /* 0x0000000000007941 */ /* 0x000fea0003800000 */
.L_x_668:
        /* <DEDUP_REMOVED lines=9> */
.L_x_682:
[----:B------:R-:W0:Y:S01]  /*2710*/  LDC R31, c[0x0][0x250] ;  /* 0x00009400ff1f7b82 */ /* 0x000e220000000800 */
[----:B------:R-:W-:Y:S01]  /*2720*/  ISETP.NE.AND P0, PT, R12, RZ, PT ;  /* 0x000000ff0c00720c */ /* 0x000fe20003f05270 */
[----:B------:R-:W-:-:S12]  /*2730*/  BSSY B0, `(.L_x_674) ;  /* 0x0000067000007945 */ /* 0x000fd80003800000 */
[----:B------:R-:W-:Y:S05]  /*2740*/  @P0 BRA `(.L_x_675) ;  /* 0x0000000400940947 */ /* 0x000fea0003800000 */
[----:B------:R-:W-:Y:S02]  /*2750*/  ULDC UR5, c[0x0][0x258] ;  /* 0x0000960000057ab9 */ /* 0x000fe40000000800 */
[----:B------:R-:W1:Y:S01]  /*2760*/  I2F.U32.RP R20, UR5 ;  /* 0x0000000500147d06 */ /* 0x000e620008209000 */
[----:B------:R-:W-:Y:S02]  /*2770*/  ISETP.NE.U32.AND P2, PT, RZ, UR5, PT ;  /* 0x00000005ff007c0c */ /* 0x000fe4000bf45070 */
[----:B------:R-:W-:-:S05]  /*2780*/  LOP3.LUT R26, RZ, UR5, RZ, 0x33, !PT ;  /* 0x00000005ff1a7c12 */ /* 0x000fca000f8e33ff */
[----:B-1----:R-:W1:Y:S02]  /*2790*/  MUFU.RCP R20, R20 ;  /* 0x0000001400147308 */ /* 0x002e640000001000 */
[----:B-1----:R-:W-:-:S06]  /*27a0*/  IADD3 R18, R20, 0xffffffe, RZ ;  /* 0x0ffffffe14127810 */ /* 0x002fcc0007ffe0ff */
        /* <DEDUP_REMOVED lines=43> */
[----:B------:R-:W-:Y:S01]  /*2a60*/  @P1 VIADD R21, R21, 0x1 ;  /* 0x0000000115151836 */ /* 0x000fe20000000000 */
[----:B------:R-:W-:Y:S02]  /*2a70*/  MOV R33, RZ ;  /* 0x000000ff00217202 */ /* 0x000fe40000000f00 */
        /* <DEDUP_REMOVED lines=35> */
[----:B------:R-:W-:Y:S02]  /*2cb0*/  IMAD R25, R25, UR6, RZ ;  /* 0x0000000619197c24 */ /* 0x000fe4000f8e02ff */
[----:B------:R-:W-:-:S04]  /*2cc0*/  IMAD.WIDE.U32 R20, R20, UR6, R18 ;  /* 0x0000000614147c25 */ /* 0x000fc8000f8e0012 */
[----:B------:R-:W-:Y:S01]  /*2cd0*/  IMAD.IADD R18, R21, 0x1, R25 ;  /* 0x0000000115127824 */ /* 0x000fe200078e0219 */
[----:B------:R-:W-:-:S03]  /*2ce0*/  HFMA2.MMA R25, -RZ, RZ, 0, 0 ;  /* 0x00000000ff197435 */ /* 0x000fc600000001ff */
[----:B------:R-:W-:-:S05]  /*2cf0*/  IMAD R19, R18, UR7, RZ ;  /* 0x0000000712137c24 */ /* 0x000fca000f8e02ff */
[----:B------:R-:W-:Y:S01]  /*2d00*/  IMAD.WIDE.U32 R20, R20, UR7, R24 ;  /* 0x0000000714147c25 */ /* 0x000fe2000f8e0018 */
[----:B------:R-:W-:-:S03]  /*2d10*/  ULDC.64 UR6, c[0x0][0x218] ;  /* 0x0000860000067ab9 */ /* 0x000fc60000000a00 */
[----:B------:R-:W-:Y:S02]  /*2d20*/  IMAD.IADD R18, R21, 0x1, R19 ;  /* 0x0000000115127824 */ /* 0x000fe400078e0213 */
[----:B------:R-:W-:-:S04]  /*2d30*/  IMAD.WIDE.U32 R20, R20, UR5, R32 ;  /* 0x0000000514147c25 */ /* 0x000fc8000f8e0020 */
[----:B------:R-:W-:Y:S01]  /*2d40*/  IMAD R19, R18, UR5, RZ ;  /* 0x0000000512137c24 */ /* 0x000fe2000f8e02ff */
[----:B------:R-:W-:-:S03]  /*2d50*/  LEA R18, P0, R20, UR6, 0x3 ;  /* 0x0000000614127c11 */ /* 0x000fc6000f8018ff */
[----:B------:R-:W-:-:S05]  /*2d60*/  IMAD.IADD R19, R21, 0x1, R19 ;  /* 0x0000000115137824 */ /* 0x000fca00078e0213 */
[----:B------:R-:W-:-:S06]  /*2d70*/  LEA.HI.X R19, R20, UR7, R19, 0x3, P0 ;  /* 0x0000000714137c11 */ /* 0x000fcc00080f1c13 */
[----:B------:R-:W2:Y:S02]  /*2d80*/  LDG.E.64 R18, desc[UR8][R18.64] ;  /* 0x0000000812127981 */ /* 0x000ea4000c1e1b00 */
[----:B--2---:R-:W-:-:S11]  /*2d90*/  DADD R16, R16, R18 ;  /* 0x0000000010107229 */ /* 0x004fd60000000012 */
.L_x_675:
[----:B------:R-:W-:Y:S05]  /*2da0*/  BSYNC B0 ;  /* 0x0000000000007941 */ /* 0x000fea0003800000 */
.L_x_674:
[----:B------:R-:W-:Y:S01]  /*2db0*/  ISETP.NE.AND P0, PT, R12, RZ, PT ;  /* 0x000000ff0c00720c */ /* 0x000fe20003f05270 */
[----:B------:R-:W-:Y:S01]  /*2dc0*/  BSSY B0, `(.L_x_676) ;  /* 0x0000068000007945 */ /* 0x000fe20003800000 */
[----:B0-----:R-:W-:-:S11]  /*2dd0*/  IMAD R29, R32, R31, R31 ;  /* 0x0000001f201d7224 */ /* 0x001fd600078e021f */
[----:B------:R-:W-:Y:S05]  /*2de0*/  @P0 BRA `(.L_x_677) ;  /* 0x0000000400940947 */ /* 0x000fea0003800000 */
[----:B------:R-:W-:Y:S02]  /*2df0*/  ULDC UR5, c[0x0][0x258] ;  /* 0x0000960000057ab9 */ /* 0x000fe40000000800 */
[----:B------:R-:W0:Y:S01]  /*2e00*/  I2F.U32.RP R20, UR5 ;  /* 0x0000000500147d06 */ /* 0x000e220008209000 */
[----:B------:R-:W-:Y:S02]  /*2e10*/  ISETP.NE.U32.AND P2, PT, RZ, UR5, PT ;  /* 0x00000005ff007c0c */ /* 0x000fe4000bf45070 */
[----:B------:R-:W-:-:S05]  /*2e20*/  LOP3.LUT R26, RZ, UR5, RZ, 0x33, !PT ;  /* 0x00000005ff1a7c12 */ /* 0x000fca000f8e33ff */
        /* <DEDUP_REMOVED lines=27> */
[----:B------:R-:W-:-:S04]  /*2fe0*/  IMAD.HI.U32 R18, R19, R33, R18 ;  /* 0x0000002113127227 */ /* 0x000fc800078e0012 */
        /* <DEDUP_REMOVED lines=18> */
[----:B------:R-:W-:Y:S02]  /*3110*/  SEL R20, R25, R20, !P5 ;  /* 0x0000001419147207 */ /* 0x000fe40006800000 */
[----:B------:R-:W-:Y:S01]  /*3120*/  MOV R25, RZ ;  /* 0x000000ff00197202 */ /* 0x000fe20000000f00 */
        /* <DEDUP_REMOVED lines=35> */
[----:B------:R-:W-:Y:S02]  /*3360*/  IMAD.IADD R20, R19, 0x1, R21 ;  /* 0x0000000113147824 */ /* 0x000fe400078e0215 */
[----:B------:R-:W-:-:S04]  /*3370*/  IMAD.WIDE.U32 R18, R18, UR7, R24 ;  /* 0x0000000712127c25 */ /* 0x000fc8000f8e0018 */
[----:B------:R-:W-:Y:S01]  /*3380*/  IMAD R21, R20, UR7, RZ ;  /* 0x0000000714157c24 */ /* 0x000fe2000f8e02ff */
[----:B------:R-:W-:Y:S01]  /*3390*/  ULDC.64 UR6, c[0x0][0x218] ;  /* 0x0000860000067ab9 */ /* 0x000fe20000000a00 */
[----:B------:R-:W-:-:S03]  /*33a0*/  VIADD R20, R32, 0x1 ;  /* 0x0000000120147836 */ /* 0x000fc60000000000 */
[----:B------:R-:W-:Y:S01]  /*33b0*/  IADD3 R19, R19, R21, RZ ;  /* 0x0000001513137210 */ /* 0x000fe20007ffe0ff */
[----:B------:R-:W-:Y:S02]  /*33c0*/  IMAD.MOV.U32 R21, RZ, RZ, RZ ;  /* 0x000000ffff157224 */ /* 0x000fe400078e00ff */
[----:B------:R-:W-:-:S04]  /*33d0*/  IMAD.WIDE.U32 R20, R18, UR5, R20 ;  /* 0x0000000512147c25 */ /* 0x000fc8000f8e0014 */
[----:B------:R-:W-:Y:S01]  /*33e0*/  IMAD R19, R19, UR5, RZ ;  /* 0x0000000513137c24 */ /* 0x000fe2000f8e02ff */
[----:B------:R-:W-:-:S04]  /*33f0*/  LEA R18, P0, R20, UR6, 0x3 ;  /* 0x0000000614127c11 */ /* 0x000fc8000f8018ff */
[----:B------:R-:W-:-:S04]  /*3400*/  IADD3 R19, R21, R19, RZ ;  /* 0x0000001315137210 */ /* 0x000fc80007ffe0ff */
[----:B------:R-:W-:-:S06]  /*3410*/  LEA.HI.X R19, R20, UR7, R19, 0x3, P0 ;  /* 0x0000000714137c11 */ /* 0x000fcc00080f1c13 */
[----:B------:R-:W2:Y:S02]  /*3420*/  LDG.E.64 R18, desc[UR8][R18.64] ;  /* 0x0000000812127981 */ /* 0x000ea4000c1e1b00 */
[----:B--2---:R-:W-:-:S11]  /*3430*/  DADD R16, R16, R18 ;  /* 0x0000000010107229 */ /* 0x004fd60000000012 */
.L_x_677:
[----:B------:R-:W-:Y:S05]  /*3440*/  BSYNC B0 ;  /* 0x0000000000007941 */ /* 0x000fea0003800000 */
.L_x_676:
[----:B------:R-:W-:Y:S01]  /*3450*/  ISETP.NE.AND P0, PT, R12, RZ, PT ;  /* 0x000000ff0c00720c */ /* 0x000fe20003f05270 */
[----:B------:R-:W-:Y:S01]  /*3460*/  BSSY B0, `(.L_x_678) ;  /* 0x0000068000007945 */ /* 0x000fe20003800000 */
[----:B------:R-:W-:-:S11]  /*3470*/  IMAD.IADD R29, R29, 0x1, R31 ;  /* 0x000000011d1d7824 */ /* 0x000fd600078e021f */
        /* <DEDUP_REMOVED lines=102> */
.L_x_679:
[----:B------:R-:W-:Y:S05]  /*3ae0*/  BSYNC B0 ;  /* 0x0000000000007941 */ /* 0x000fea0003800000 */
.L_x_678:
        /* <DEDUP_REMOVED lines=52> */
[----:B------:R-:W-:-:S03]  /*3e30*/  @P4 IADD3 R25, R25, 0x1, RZ ;  /* 0x0000000119194810 */ /* 0x000fc60007ffe0ff */
        /* <DEDUP_REMOVED lines=25> */
[----:B------:R-:W-:Y:S01]  /*3fd0*/  ULDC UR5, c[0x0][0x238] ;  /* 0x00008e0000057ab9 */ /* 0x000fe20000000800 */
[----:B------:R-:W-:Y:S02]  /*3fe0*/  HFMA2.MMA R25, -RZ, RZ, 0, 0 ;  /* 0x00000000ff197435 */ /* 0x000fe400000001ff */
        /* <DEDUP_REMOVED lines=24> */
.L_x_681:
[----:B------:R-:W-:Y:S05]  /*4170*/  BSYNC B0 ;  /* 0x0000000000007941 */ /* 0x000fea0003800000 */
.L_x_680:
[----:B------:R-:W-:-:S05]  /*4180*/  VIADD R32, R32, 0x4 ;  /* 0x0000000420207836 */ /* 0x000fca0000000000 */
[----:B------:R-:W-:-:S13]  /*4190*/  ISETP.GE.U32.AND P0, PT, R32, R27, PT ;  /* 0x0000001b2000720c */ /* 0x000fda0003f06070 */
[----:B------:R-:W-:Y:S05]  /*41a0*/  @!P0 BRA `(.L_x_682) ;  /* 0xffffffe400588947 */ /* 0x000fea000383ffff */
.L_x_667:
[----:B------:R-:W-:Y:S05]  /*41b0*/  BSYNC B1 ;  /* 0x0000000000017941 */ /* 0x000fea0003800000 */
.L_x_666:
[----:B------:R-:W-:-:S04]  /*41c0*/  IADD3 R24, R24, 0x1, RZ ;  /* 0x0000000118187810 */ /* 0x000fc80007ffe0ff */
[----:B------:R-:W-:-:S13]  /*41d0*/  ISETP.GE.U32.AND P0, PT, R24, R11, PT ;  /* 0x0000000b1800720c */ /* 0x000fda0003f06070 */
[----:B------:R-:W-:Y:S05]  /*41e0*/  @!P0 BRA `(.L_x_683) ;  /* 0xffffffcc00c08947 */ /* 0x000fea000383ffff */
.L_x_665:
[----:B------:R-:W-:Y:S05]  /*41f0*/  BSYNC B2 ;  /* 0x0000000000027941 */ /* 0x000fea0003800000 */
.L_x_664:
[----:B------:R-:W-:-:S05]  /*4200*/  VIADD R10, R10, 0x1 ;  /* 0x000000010a0a7836 */ /* 0x000fca0000000000 */
[----:B------:R-:W-:-:S13]  /*4210*/  ISETP.GE.U32.AND P0, PT, R10, R9, PT ;  /* 0x000000090a00720c */ /* 0x000fda0003f06070 */
[----:B------:R-:W-:Y:S05]  /*4220*/  @!P0 BRA `(.L_x_684) ;  /* 0xffffffcc008c8947 */ /* 0x000fea000383ffff */
.L_x_663:
[----:B------:R-:W-:Y:S05]  /*4230*/  BSYNC B3 ;  /* 0x0000000000037941 */ /* 0x000fea0003800000 */
.L_x_662:
[----:B------:R-:W-:Y:S01]  /*4240*/  SHF.R.S64 R4, RZ, 0x1d, R0 ;  /* 0x0000001dff047819 */ /* 0x000fe20000001000 */
[----:B------:R-:W-:-:S03]  /*4250*/  ULDC.64 UR6, c[0x0][0x270] ;  /* 0x00009c0000067ab9 */ /* 0x000fc60000000a00 */
[----:B------:R-:W-:-:S04]  /*4260*/  IADD3 R4, P0, R4, UR6, RZ ;  /* 0x0000000604047c10 */ /* 0x000fc8000ff1e0ff */
[C---:B------:R-:W-:Y:S01]  /*4270*/  LEA.HI.X.SX32 R5, R0.reuse, UR7, 0x3, P0 ;  /* 0x0000000700057c11 */ /* 0x040fe200080f1eff */
[----:B------:R-:W-:Y:S01]  /*4280*/  ULDC.64 UR6, c[0x0][0x210] ;  /* 0x0000840000067ab9 */ /* 0x000fe20000000a00 */
[----:B------:R-:W-:-:S03]  /*4290*/  IADD3 R0, P0, R0, UR4, RZ ;  /* 0x0000000400007c10 */ /* 0x000fc6000ff1e0ff */
[----:B------:R0:W-:Y:S01]  /*42a0*/  STG.E.64 desc[UR8][R4.64], R16 ;  /* 0x0000001004007986 */ /* 0x0001e2000c101b08 */
[----:B------:R-:W-:Y:S02]  /*42b0*/  IADD3.X R3, RZ, R3, RZ, P0, !PT ;  /* 0x00000003ff037210 */ /* 0x000fe400007fe4ff */
[----:B------:R-:W-:-:S04]  /*42c0*/  ISETP.GE.U32.AND P0, PT, R0, UR6, PT ;  /* 0x0000000600007c0c */ /* 0x000fc8000bf06070 */
[----:B------:R-:W-:-:S13]  /*42d0*/  ISETP.GE.AND.EX P0, PT, R3, UR7, PT, P0 ;  /* 0x0000000703007c0c */ /* 0x000fda000bf06300 */
[----:B0-----:R-:W-:Y:S05]  /*42e0*/  @!P0 BRA `(.L_x_685) ;  /* 0xffffffbc00808947 */ /* 0x001fea000383ffff */
[----:B------:R-:W-:Y:S05]  /*42f0*/  EXIT ;  /* 0x000000000000794d */ /* 0x000fea0003800000 */
.L_x_686:
        /* <DEDUP_REMOVED lines=16> */
.L_x_753:


//--------------------- .text._ZN2at6native13im2col_kernelIdEEvlPKT_llllllllllllPS2_ --------------------------
	.section	.text._ZN2at6native13im2col_kernelIdEEvlPKT_llllllllllllPS2_,"ax",@progbits
	.align	128
        .global         _ZN2at6native13im2col_kernelIdEEvlPKT_llllllllllllPS2_
        .type           _ZN2at6native13im2col_kernelIdEEvlPKT_llllllllllllPS2_,@function
        .size           _ZN2at6native13im2col_kernelIdEEvlPKT_llllllllllllPS2_,(.L_x_738 - _ZN2at6native13im2col_kernelIdEEvlPKT_llllllllllllPS2_)
        .other          _ZN2at6native13im2col_kernelIdEEvlPKT_llllllllllllPS2_,@"STO_CUDA_ENTRY STV_DEFAULT"
_ZN2at6native13im2col_kernelIdEEvlPKT_llllllllllllPS2_:
.text._ZN2at6native13im2col_kernelIdEEvlPKT_llllllllllllPS2_:
        /* <DEDUP_REMOVED lines=15> */
.L_x_698:
[----:B------:R-:W-:Y:S01]  /*00f0*/  ULDC UR4, c[0x0][0x27c] ;  /* 0x00009f0000047ab9 */ /* 0x000fe20000000800 */
[----:B------:R-:W-:Y:S01]  /*0100*/  BSSY B0, `(.L_x_687) ;  /* 0x000002c000007945 */ /* 0x000fe20003800000 */
[----:B------:R-:W-:-:S04]  /*0110*/  LOP3.LUT R0, R49, UR4, RZ, 0xfc, !PT ;  /* 0x0000000431007c12 */ /* 0x000fc8000f8efcff */
[----:B------:R-:W-:-:S13]  /*0120*/  ISETP.NE.U32.AND P0, PT, R0, RZ, PT ;  /* 0x000000ff0000720c */ /* 0x000fda0003f05070 */
[----:B01----:R-:W-:Y:S05]  /*0130*/  @!P0 BRA `(.L_x_688) ;  /* 0x0000000000448947 */ /* 0x003fea0003800000 */
[----:B------:R-:W-:Y:S01]  /*0140*/  ULDC.64 UR4, c[0x0][0x278] ;  /* 0x00009e0000047ab9 */ /* 0x000fe20000000a00 */
[----:B------:R-:W-:Y:S01]  /*0150*/  IMAD.MOV.U32 R12, RZ, RZ, R48 ;  /* 0x000000ffff0c7224 */ /* 0x000fe200078e0030 */
[----:B------:R-:W-:Y:S01]  /*0160*/  MOV R0, 0x1b0 ;  /* 0x000001b000007802 */ /* 0x000fe20000000f00 */
[----:B------:R-:W-:Y:S02]  /*0170*/  IMAD.U32 R5, RZ, RZ, UR4 ;  /* 0x00000004ff057e24 */ /* 0x000fe4000f8e00ff */
[----:B------:R-:W-:Y:S02]  /*0180*/  IMAD.U32 R4, RZ, RZ, UR5 ;  /* 0x00000005ff047e24 */ /* 0x000fe4000f8e00ff */
[----:B------:R-:W-:-:S07]  /*0190*/  IMAD.MOV.U32 R7, RZ, RZ, R49 ;  /* 0x000000ffff077224 */ /* 0x000fce00078e0031 */
[----:B------:R-:W-:Y:S05]  /*01a0*/  CALL.REL.NOINC `($__internal_14_$__cuda_sm20_div_s64) ;  /* 0x00000018000c7944 */ /* 0x000fea0003c00000 */
[----:B------:R-:W-:Y:S01]  /*01b0*/  IADD3 R3, P0, RZ, -R20, RZ ;  /* 0x80000014ff037210 */ /* 0x000fe20007f1e0ff */
[----:B------:R-:W-:Y:S01]  /*01c0*/  ULDC.64 UR4, c[0x0][0x278] ;  /* 0x00009e0000047ab9 */ /* 0x000fe20000000a00 */
[----:B------:R-:W-:Y:S02]  /*01d0*/  IMAD.MOV.U32 R18, RZ, RZ, R20 ;  /* 0x000000ffff127224 */ /* 0x000fe400078e0014 */
[----:B------:R-:W-:Y:S01]  /*01e0*/  IADD3.X R0, RZ, ~R21, RZ, P0, !PT ;  /* 0x80000015ff007210 */ /* 0x000fe200007fe4ff */
[----:B------:R-:W-:-:S04]  /*01f0*/  IMAD.WIDE.U32 R46, R3, UR4, R48 ;  /* 0x00000004032e7c25 */ /* 0x000fc8000f8e0030 */
[----:B------:R-:W-:Y:S02]  /*0200*/  IMAD R0, R0, UR4, RZ ;  /* 0x0000000400007c24 */ /* 0x000fe4000f8e02ff */
[----:B------:R-:W-:Y:S02]  /*0210*/  IMAD.MOV.U32 R19, RZ, RZ, R21 ;  /* 0x000000ffff137224 */ /* 0x000fe400078e0015 */
[----:B------:R-:W-:-:S04]  /*0220*/  IMAD R3, R3, UR5, R0 ;  /* 0x0000000503037c24 */ /* 0x000fc8000f8e0200 */
[----:B------:R-:W-:Y:S01]  /*0230*/  IMAD.IADD R47, R47, 0x1, R3 ;  /* 0x000000012f2f7824 */ /* 0x000fe200078e0203 */
[----:B------:R-:W-:Y:S06]  /*0240*/  BRA `(.L_x_689) ;  /* 0x00000000005c7947 */ /* 0x000fec0003800000 */
.L_x_688:
[----:B------:R-:W-:Y:S01]  /*0250*/  ULDC UR4, c[0x0][0x278] ;  /* 0x00009e0000047ab9 */ /* 0x000fe20000000800 */
[----:B------:R-:W-:Y:S01]  /*0260*/  IMAD.MOV.U32 R47, RZ, RZ, RZ ;  /* 0x000000ffff2f7224 */ /* 0x000fe200078e00ff */
[----:B------:R-:W0:Y:S01]  /*0270*/  I2F.U32.RP R0, UR4 ;  /* 0x0000000400007d06 */ /* 0x000e220008209000 */
[----:B------:R-:W-:Y:S01]  /*0280*/  ISETP.NE.U32.AND P2, PT, RZ, UR4, PT ;  /* 0x00000004ff007c0c */ /* 0x000fe2000bf45070 */
[----:B------:R-:W-:-:S06]  /*0290*/  IMAD.MOV.U32 R19, RZ, RZ, RZ ;  /* 0x000000ffff137224 */ /* 0x000fcc00078e00ff */
        /* <DEDUP_REMOVED lines=18> */
.L_x_689:
[----:B------:R-:W-:Y:S05]  /*03c0*/  BSYNC B0 ;  /* 0x0000000000007941 */ /* 0x000fea0003800000 */
.L_x_687:
        /* <DEDUP_REMOVED lines=12> */
[----:B------:R-:W-:Y:S05]  /*0490*/  CALL.REL.NOINC `($__internal_14_$__cuda_sm20_div_s64) ;  /* 0x0000001400507944 */ /* 0x000fea0003c00000 */
[----:B------:R-:W-:Y:S01]  /*04a0*/  IADD3 R3, P0, RZ, -R20, RZ ;  /* 0x80000014ff037210 */ /* 0x000fe20007f1e0ff */
[----:B------:R-:W-:Y:S02]  /*04b0*/  ULDC.64 UR4, c[0x0][0x270] ;  /* 0x00009c0000047ab9 */ /* 0x000fe40000000a00 */
[----:B------:R-:W-:Y:S01]  /*04c0*/  IMAD.U32 R9, RZ, RZ, UR4 ;  /* 0x00000004ff097e24 */ /* 0x000fe2000f8e00ff */
[----:B------:R-:W-:Y:S01]  /*04d0*/  IADD3.X R0, RZ, ~R21, RZ, P0, !PT ;  /* 0x80000015ff007210 */ /* 0x000fe200007fe4ff */
[----:B------:R-:W-:Y:S02]  /*04e0*/  IMAD.U32 R7, RZ, RZ, UR5 ;  /* 0x00000005ff077e24 */ /* 0x000fe4000f8e00ff */
[----:B------:R-:W-:-:S04]  /*04f0*/  IMAD.WIDE.U32 R18, R3, R9, R18 ;  /* 0x0000000903127225 */ /* 0x000fc800078e0012 */
[----:B------:R-:W-:-:S04]  /*0500*/  IMAD R0, R0, R9, RZ ;  /* 0x0000000900007224 */ /* 0x000fc800078e02ff */
[----:B------:R-:W-:-:S04]  /*0510*/  IMAD R3, R3, R7, R0 ;  /* 0x0000000703037224 */ /* 0x000fc800078e0200 */
[----:B------:R-:W-:Y:S01]  /*0520*/  IMAD.IADD R19, R19, 0x1, R3 ;  /* 0x0000000113137824 */ /* 0x000fe200078e0203 */
[----:B------:R-:W-:Y:S06]  /*0530*/  BRA `(.L_x_692) ;  /* 0x0000000000607947 */ /* 0x000fec0003800000 */
.L_x_691:
        /* <DEDUP_REMOVED lines=10> */
[----:B-1----:R-:W-:-:S05]  /*05e0*/  IMAD R4, R3, R9, RZ ;  /* 0x0000000903047224 */ /* 0x002fca00078e02ff */
[----:B------:R-:W-:-:S05]  /*05f0*/  IADD3 R5, -R4, RZ, RZ ;  /* 0x000000ff04057210 */ /* 0x000fca0007ffe1ff */
        /* <DEDUP_REMOVED lines=12> */
.L_x_692:
[----:B------:R-:W-:Y:S05]  /*06c0*/  BSYNC B0 ;  /* 0x0000000000007941 */ /* 0x000fea0003800000 */
.L_x_690:
        /* <DEDUP_REMOVED lines=17> */
[----:B------:R-:W-:Y:S01]  /*07e0*/  IMAD.WIDE.U32 R22, R46, R24, UR4 ;  /* 0x000000042e167e25 */ /* 0x000fe2000f8e0018 */
[----:B------:R-:W-:Y:S01]  /*07f0*/  UIMAD UR8, UR9, 0x3, URZ ;  /* 0x00000003090878a4 */ /* 0x000fe2000f8e023f */
[----:B------:R-:W-:Y:S02]  /*0800*/  ULDC.64 UR4, c[0x0][0x280] ;  /* 0x0000a00000047ab9 */ /* 0x000fe40000000a00 */
[----:B------:R-:W-:Y:S01]  /*0810*/  IMAD.IADD R0, R3, 0x1, R5 ;  /* 0x0000000103007824 */ /* 0x000fe200078e0205 */
[----:B------:R-:W-:Y:S01]  /*0820*/  UIADD3 UR7, UR7, UR8, URZ ;  /* 0x0000000807077290 */ /* 0x000fe2000fffe03f */
[----:B------:R-:W-:-:S04]  /*0830*/  IMAD.WIDE.U32 R4, R2, R9, RZ ;  /* 0x0000000902047225 */ /* 0x000fc800078e00ff */
[----:B------:R-:W-:Y:S02]  /*0840*/  IMAD R3, R0, R9, RZ ;  /* 0x0000000900037224 */ /* 0x000fe400078e02ff */
[----:B------:R-:W-:Y:S01]  /*0850*/  IMAD.WIDE.U32 R24, R46, R24, UR6 ;  /* 0x000000062e187e25 */ /* 0x000fe2000f8e0018 */
[----:B------:R-:W-:Y:S01]  /*0860*/  UMOV UR6, URZ ;  /* 0x0000003f00067c82 */ /* 0x000fe20008000000 */
[----:B------:R-:W-:Y:S02]  /*0870*/  UMOV UR7, URZ ;  /* 0x0000003f00077c82 */ /* 0x000fe40008000000 */
[----:B------:R-:W-:Y:S02]  /*0880*/  IMAD R3, R2, R7, R3 ;  /* 0x0000000702037224 */ /* 0x000fe400078e0203 */
[----:B------:R-:W-:Y:S02]  /*0890*/  IMAD.IADD R17, R23, 0x1, R15 ;  /* 0x0000000117117824 */ /* 0x000fe400078e020f */
[----:B------:R-:W-:Y:S01]  /*08a0*/  IMAD.IADD R15, R15, 0x1, R25 ;  /* 0x000000010f0f7824 */ /* 0x000fe200078e0219 */
[----:B------:R-:W-:-:S05]  /*08b0*/  IADD3 R3, R5, R3, RZ ;  /* 0x0000000305037210 */ /* 0x000fca0007ffe0ff */
[----:B------:R-:W-:Y:S02]  /*08c0*/  IMAD R5, R3, R20, RZ ;  /* 0x0000001403057224 */ /* 0x000fe400078e02ff */
[----:B------:R-:W-:-:S04]  /*08d0*/  IMAD.WIDE.U32 R2, R20, R4, R18 ;  /* 0x0000000414027225 */ /* 0x000fc800078e0012 */
[----:B------:R-:W-:-:S04]  /*08e0*/  IMAD R5, R21, R4, R5 ;  /* 0x0000000415057224 */ /* 0x000fc800078e0205 */
[----:B------:R-:W-:Y:S02]  /*08f0*/  IMAD.IADD R0, R3, 0x1, R5 ;  /* 0x0000000103007824 */ /* 0x000fe400078e0205 */
[----:B------:R-:W-:-:S04]  /*0900*/  IMAD.WIDE.U32 R4, R2, UR10, R46 ;  /* 0x0000000a02047c25 */ /* 0x000fc8000f8e002e */
[----:B------:R-:W-:Y:S01]  /*0910*/  IMAD R3, R0, UR10, RZ ;  /* 0x0000000a00037c24 */ /* 0x000fe2000f8e02ff */
[----:B------:R-:W-:-:S03]  /*0920*/  LEA R44, P0, R4, UR4, 0x3 ;  /* 0x00000004042c7c11 */ /* 0x000fc6000f8018ff */
[----:B------:R-:W-:-:S04]  /*0930*/  IMAD R3, R2, UR11, R3 ;  /* 0x0000000b02037c24 */ /* 0x000fc8000f8e0203 */
[----:B------:R-:W-:-:S05]  /*0940*/  IMAD.IADD R45, R5, 0x1, R3 ;  /* 0x00000001052d7824 */ /* 0x000fca00078e0203 */
[----:B------:R-:W-:-:S07]  /*0950*/  LEA.HI.X R45, R4, UR5, R45, 0x3, P0 ;  /* 0x00000005042d7c11 */ /* 0x000fce00080f1c2d */
.L_x_697:
[----:B0-----:R-:W0:Y:S01]  /*0960*/  LDC.64 R6, c[0x0][0x250] ;  /* 0x00009400ff067b82 */ /* 0x001e220000000a00 */
[----:B------:R-:W-:Y:S01]  /*0970*/  ULDC.64 UR4, c[0x0][0x240] ;  /* 0x0000900000047ab9 */ /* 0x000fe20000000a00 */
[----:B------:R-:W-:Y:S01]  /*0980*/  ULDC.64 UR16, c[0x0][0x220] ;  /* 0x0000880000107ab9 */ /* 0x000fe20000000a00 */
[----:B------:R-:W-:Y:S01]  /*0990*/  UIADD3 UR4, UP0, URZ, -UR4, URZ ;  /* 0x800000043f047290 */ /* 0x000fe2000ff1e03f */
[----:B------:R-:W-:Y:S01]  /*09a0*/  MOV R16, R22 ;  /* 0x0000001600107202 */ /* 0x000fe20000000f00 */
[----:B------:R-:W-:Y:S02]  /*09b0*/  ULDC.64 UR10, c[0x0][0x228] ;  /* 0x00008a00000a7ab9 */ /* 0x000fe40000000a00 */
[----:B------:R-:W-:Y:S01]  /*09c0*/  UIADD3.X UR5, URZ, ~UR5, URZ, UP0, !UPT ;  /* 0x800000053f057290 */ /* 0x000fe200087fe43f */
[----:B-1----:R-:W1:Y:S08]  /*09d0*/  LDC.64 R28, c[0x0][0x260] ;  /* 0x00009800ff1c7b82 */ /* 0x002e700000000a00 */
[----:B--2---:R-:W2:Y:S01]  /*09e0*/  LDC.64 R2, c[0x0][0x238] ;  /* 0x00008e00ff027b82 */ /* 0x004ea20000000a00 */
[----:B0-----:R-:W-:-:S07]  /*09f0*/  IMAD R0, R19, R6, RZ ;  /* 0x0000000613007224 */ /* 0x001fce00078e02ff */
[----:B------:R-:W0:Y:S01]  /*0a00*/  LDC.64 R8, c[0x0][0x230] ;  /* 0x00008c00ff087b82 */ /* 0x000e220000000a00 */
[C---:B------:R-:W-:Y:S01]  /*0a10*/  IMAD.WIDE.U32 R4, R18.reuse, R6, UR4 ;  /* 0x0000000412047e25 */ /* 0x040fe2000f8e0006 */
[----:B------:R-:W-:Y:S01]  /*0a20*/  UMOV UR4, URZ ;  /* 0x0000003f00047c82 */ /* 0x000fe20008000000 */
[----:B------:R-:W-:Y:S02]  /*0a30*/  UMOV UR5, URZ ;  /* 0x0000003f00057c82 */ /* 0x000fe40008000000 */
[----:B------:R-:W-:Y:S02]  /*0a40*/  IMAD R7, R18, R7, R0 ;  /* 0x0000000712077224 */ /* 0x000fe400078e0200 */
[----:B-1----:R-:W-:-:S03]  /*0a50*/  IMAD R0, R28, UR7, RZ ;  /* 0x000000071c007c24 */ /* 0x002fc6000f8e02ff */
[----:B------:R-:W-:Y:S01]  /*0a60*/  IADD3 R5, R5, R7, RZ ;  /* 0x0000000705057210 */ /* 0x000fe20007ffe0ff */
[----:B------:R-:W-:Y:S02]  /*0a70*/  IMAD R29, R29, UR6, R0 ;  /* 0x000000061d1d7c24 */ /* 0x000fe4000f8e0200 */
[----:B------:R-:W-:Y:S01]  /*0a80*/  IMAD.WIDE.U32 R26, R28, UR6, R4 ;  /* 0x000000061c1a7c25 */ /* 0x000fe2000f8e0004 */
[----:B--2---:R-:W-:Y:S01]  /*0a90*/  IADD3 R0, P2, R2, -0x1, RZ ;  /* 0xffffffff02007810 */ /* 0x004fe20007f5e0ff */
[----:B------:R-:W-:Y:S02]  /*0aa0*/  UIADD3 UR6, UP0, UR6, 0x1, URZ ;  /* 0x0000000106067890 */ /* 0x000fe4000ff1e03f */
[----:B------:R-:W-:Y:S01]  /*0ab0*/  IMAD R5, R21, UR16, RZ ;  /* 0x0000001015057c24 */ /* 0x000fe2000f8e02ff */
[----:B------:R-:W-:Y:S01]  /*0ac0*/  ISETP.GE.U32.AND P1, PT, R0, 0x3, PT ;  /* 0x000000030000780c */ /* 0x000fe20003f26070 */
[----:B------:R-:W-:Y:S01]  /*0ad0*/  IMAD.IADD R29, R27, 0x1, R29 ;  /* 0x000000011b1d7824 */ /* 0x000fe200078e021d */
[----:B------:R-:W-:Y:S01]  /*0ae0*/  IADD3.X R6, R3, -0x1, RZ, P2, !PT ;  /* 0xffffffff03067810 */ /* 0x000fe200017fe4ff */
[----:B------:R-:W-:Y:S01]  /*0af0*/  IMAD.MOV.U32 R28, RZ, RZ, R26 ;  /* 0x000000ffff1c7224 */ /* 0x000fe200078e001a */
[----:B------:R-:W-:Y:S01]  /*0b00*/  UIADD3.X UR7, URZ, UR7, URZ, UP0, !UPT ;  /* 0x000000073f077290 */ /* 0x000fe200087fe43f */
[----:B------:R-:W-:Y:S01]  /*0b10*/  IMAD R7, R20, UR17, R5 ;  /* 0x0000001114077c24 */ /* 0x000fe2000f8e0205 */
[----:B------:R-:W-:Y:S01]  /*0b20*/  ISETP.GE.U32.AND.EX P1, PT, R6, RZ, PT, P1 ;  /* 0x000000ff0600720c */ /* 0x000fe20003f26110 */
[----:B------:R-:W-:Y:S01]  /*0b30*/  IMAD.WIDE.U32 R4, R20, UR16, R28 ;  /* 0x0000001014047c25 */ /* 0x000fe2000f8e001c */
[----:B0-----:R-:W-:-:S03]  /*0b40*/  ISETP.LE.U32.AND P0, PT, R8, UR6, PT ;  /* 0x0000000608007c0c */ /* 0x001fc6000bf03070 */
[----:B------:R-:W-:Y:S02]  /*0b50*/  IMAD.IADD R7, R5, 0x1, R7 ;  /* 0x0000000105077824 */ /* 0x000fe400078e0207 */
[----:B------:R-:W-:Y:S02]  /*0b60*/  IMAD.U32 R0, RZ, RZ, UR7 ;  /* 0x00000007ff007e24 */ /* 0x000fe4000f8e00ff */
[----:B------:R-:W-:Y:S02]  /*0b70*/  IMAD R13, R7, UR10, RZ ;  /* 0x0000000a070d7c24 */ /* 0x000fe4000f8e02ff */
[----:B------:R-:W-:Y:S01]  /*0b80*/  IMAD.WIDE.U32 R30, R4, UR10, R16 ;  /* 0x0000000a041e7c25 */ /* 0x000fe2000f8e0010 */
[----:B------:R-:W-:-:S03]  /*0b90*/  ISETP.GE.AND.EX P0, PT, R0, R9, PT, P0 ;  /* 0x000000090000720c */ /* 0x000fc60003f06300 */
[----:B------:R-:W-:Y:S01]  /*0ba0*/  IMAD R13, R4, UR11, R13 ;  /* 0x0000000b040d7c24 */ /* 0x000fe2000f8e020d */
[----:B------:R-:W-:Y:S09]  /*0bb0*/  @!P1 BRA `(.L_x_694) ;  /* 0x0000000800089947 */ /* 0x000ff20003800000 */
[----:B------:R-:W0:Y:S01]  /*0bc0*/  LDC.64 R32, c[0x0][0x268] ;  /* 0x00009a00ff207b82 */ /* 0x000e220000000a00 */
[----:B------:R-:W-:Y:S01]  /*0bd0*/  ULDC.64 UR4, c[0x0][0x258] ;  /* 0x0000960000047ab9 */ /* 0x000fe20000000a00 */
[----:B------:R-:W-:Y:S01]  /*0be0*/  MOV R14, R24 ;  /* 0x00000018000e7202 */ /* 0x000fe20000000f00 */
[----:B------:R-:W-:Y:S01]  /*0bf0*/  IMAD R5, R47, UR4, RZ ;  /* 0x000000042f057c24 */ /* 0x000fe2000f8e02ff */
[----:B------:R-:W-:Y:S01]  /*0c00*/  ULDC.64 UR18, c[0x0][0x218] ;  /* 0x0000860000127ab9 */ /* 0x000fe20000000a00 */
[----:B------:R-:W-:Y:S02]  /*0c10*/  ULDC.64 UR12, c[0x0][0x270] ;  /* 0x00009c00000c7ab9 */ /* 0x000fe40000000a00 */
[----:B------:R-:W-:Y:S01]  /*0c20*/  IMAD R5, R46, UR5, R5 ;  /* 0x000000052e057c24 */ /* 0x000fe2000f8e0205 */
[----:B------:R-:W1:Y:S01]  /*0c30*/  LDC.64 R10, c[0x0][0x248] ;  /* 0x00009200ff0a7b82 */ /* 0x000e620000000a00 */
[----:B------:R-:W-:Y:S01]  /*0c40*/  IMAD.WIDE.U32 R6, R4, UR10, R14 ;  /* 0x0000000a04067c25 */ /* 0x000fe2000f8e000e */
[----:B------:R-:W-:-:S03]  /*0c50*/  UMOV UR5, URZ ;  /* 0x0000003f00057c82 */ /* 0x000fc60008000000 */
[----:B------:R-:W-:Y:S01]  /*0c60*/  IMAD.IADD R7, R13, 0x1, R7 ;  /* 0x000000010d077824 */ /* 0x000fe200078e0207 */
[----:B------:R-:W-:Y:S02]  /*0c70*/  LEA R14, P3, R6, UR18, 0x3 ;  /* 0x00000012060e7c11 */ /* 0x000fe4000f8618ff */
[C-C-:B0-----:R-:W-:Y:S02]  /*0c80*/  SHF.L.U64.HI R0, R32.reuse, 0x1, R33.reuse ;  /* 0x0000000120007819 */ /* 0x141fe40000010221 */
[C---:B------:R-:W-:Y:S02]  /*0c90*/  SHF.L.U64.HI R16, R32.reuse, 0x5, R33 ;  /* 0x0000000520107819 */ /* 0x040fe40000010221 */
[----:B-1----:R-:W-:Y:S02]  /*0ca0*/  LEA R8, P1, R32, -R10, 0x1 ;  /* 0x8000000a20087211 */ /* 0x002fe400078208ff */
[----:B------:R-:W-:-:S03]  /*0cb0*/  IADD3 R10, P2, -R10, R32, RZ ;  /* 0x000000200a0a7210 */ /* 0x000fc60007f5e1ff */
[----:B------:R-:W-:Y:S01]  /*0cc0*/  IMAD.X R9, R0, 0x1, ~R11, P1 ;  /* 0x0000000100097824 */ /* 0x000fe200008e0e0b */
[----:B------:R-:W-:Y:S01]  /*0cd0*/  SHF.L.U64.HI R0, R32, 0x2, R33 ;  /* 0x0000000220007819 */ /* 0x000fe20000010221 */
[----:B------:R-:W-:Y:S02]  /*0ce0*/  IMAD.X R11, R33, 0x1, ~R11, P2 ;  /* 0x00000001210b7824 */ /* 0x000fe400010e0e0b */
[----:B------:R-:W-:-:S04]  /*0cf0*/  IMAD.WIDE.U32 R8, R46, UR4, R8 ;  /* 0x000000042e087c25 */ /* 0x000fc8000f8e0008 */
[----:B------:R-:W-:-:S04]  /*0d00*/  IMAD.WIDE.U32 R10, R46, UR4, R10 ;  /* 0x000000042e0a7c25 */ /* 0x000fc8000f8e000a */
[C---:B------:R-:W-:Y:S02]  /*0d10*/  IMAD.IADD R11, R5.reuse, 0x1, R11 ;  /* 0x00000001050b7824 */ /* 0x040fe400078e020b */
[----:B------:R-:W-:Y:S02]  /*0d20*/  IMAD.IADD R35, R5, 0x1, R9 ;  /* 0x0000000105237824 */ /* 0x000fe400078e0209 */
[----:B------:R-:W-:Y:S02]  /*0d30*/  IMAD.MOV.U32 R34, RZ, RZ, R8 ;  /* 0x000000ffff227224 */ /* 0x000fe400078e0008 */
[----:B------:R-:W-:Y:S01]  /*0d40*/  IMAD.WIDE.U32 R8, R4, UR10, R10 ;  /* 0x0000000a04087c25 */ /* 0x000fe2000f8e000a */
[----:B------:R-:W-:-:S03]  /*0d50*/  LOP3.LUT R11, R2, 0x3, RZ, 0xc0, !PT ;  /* 0x00000003020b7812 */ /* 0x000fc600078ec0ff */
[----:B------:R-:W-:Y:S01]  /*0d60*/  IMAD.IADD R9, R13, 0x1, R9 ;  /* 0x000000010d097824 */ /* 0x000fe200078e0209 */
[----:B------:R-:W-:Y:S01]  /*0d70*/  LEA R12, P1, R8, UR18, 0x3 ;  /* 0x00000012080c7c11 */ /* 0x000fe2000f8218ff */
[----:B------:R-:W-:Y:S01]  /*0d80*/  IMAD.WIDE.U32 R4, R4, UR10, R34 ;  /* 0x0000000a04047c25 */ /* 0x000fe2000f8e0022 */
[----:B------:R-:W-:Y:S01]  /*0d90*/  IADD3 R10, P2, R11, -R2, RZ ;  /* 0x800000020b0a7210 */ /* 0x000fe20007f5e0ff */
[----:B------:R-:W-:Y:S01]  /*0da0*/  ULDC.64 UR10, c[0x0][0x278] ;  /* 0x00009e00000a7ab9 */ /* 0x000fe20000000a00 */
[----:B------:R-:W-:Y:S01]  /*0db0*/  LEA.HI.X R11, R6, UR19, R7, 0x3, P3 ;  /* 0x00000013060b7c11 */ /* 0x000fe200098f1c07 */
[C---:B------:R-:W-:Y:S01]  /*0dc0*/  IMAD.IADD R7, R13.reuse, 0x1, R5 ;  /* 0x000000010d077824 */ /* 0x040fe200078e0205 */
[----:B------:R-:W-:Y:S01]  /*0dd0*/  LEA.HI.X R9, R8, UR19, R9, 0x3, P1 ;  /* 0x0000001308097c11 */ /* 0x000fe200088f1c09 */
[----:B------:R-:W-:Y:S01]  /*0de0*/  UIMAD UR4, UR11, UR12, URZ ;  /* 0x0000000c0b0472a4 */ /* 0x000fe2000f8e023f */
[C---:B------:R-:W-:Y:S01]  /*0df0*/  LEA R8, P3, R4.reuse, UR18, 0x3 ;  /* 0x0000001204087c11 */ /* 0x040fe2000f8618ff */
[----:B------:R-:W-:Y:S01]  /*0e00*/  UIMAD.WIDE.U32 UR8, UR10, UR12, URZ ;  /* 0x0000000c0a0872a5 */ /* 0x000fe2000f8e003f */
[----:B------:R-:W-:Y:S01]  /*0e10*/  IADD3 R5, R13, R31, RZ ;  /* 0x0000001f0d057210 */ /* 0x000fe20007ffe0ff */
[----:B------:R-:W-:Y:S01]  /*0e20*/  UIMAD UR10, UR10, UR13, UR4 ;  /* 0x0000000d0a0a72a4 */ /* 0x000fe2000f8e0204 */
[----:B------:R-:W-:Y:S01]  /*0e30*/  LEA.HI.X R7, R4, UR19, R7, 0x3, P3 ;  /* 0x0000001304077c11 */ /* 0x000fe200098f1c07 */
[----:B------:R-:W-:Y:S01]  /*0e40*/  IMAD.X R4, RZ, RZ, ~R3, P2 ;  /* 0x000000ffff047224 */ /* 0x000fe200010e0e03 */
[----:B------:R-:W-:Y:S01]  /*0e50*/  LEA R6, P3, R30, UR18, 0x3 ;  /* 0x000000121e067c11 */ /* 0x000fe2000f8618ff */
[----:B------:R-:W-:Y:S01]  /*0e60*/  UIADD3 UR9, UR9, UR10, URZ ;  /* 0x0000000a09097290 */ /* 0x000fe2000fffe03f */
[----:B------:R-:W-:Y:S01]  /*0e70*/  ISETP.GE.U32.AND P1, PT, R26, UR16, PT ;  /* 0x000000101a007c0c */ /* 0x000fe2000bf26070 */
[----:B------:R-:W-:Y:S01]  /*0e80*/  IMAD.MOV.U32 R2, RZ, RZ, R22 ;  /* 0x000000ffff027224 */ /* 0x000fe200078e0016 */
[----:B------:R-:W-:Y:S01]  /*0e90*/  LEA.HI.X R5, R30, UR19, R5, 0x3, P3 ;  /* 0x000000131e057c11 */ /* 0x000fe200098f1c05 */
[----:B------:R-:W-:Y:S01]  /*0ea0*/  IMAD.MOV.U32 R3, RZ, RZ, R17 ;  /* 0x000000ffff037224 */ /* 0x000fe200078e0011 */
[----:B------:R-:W-:Y:S01]  /*0eb0*/  ISETP.GE.AND.EX P1, PT, R29, UR17, PT, P1 ;  /* 0x000000111d007c0c */ /* 0x000fe2000bf26310 */
[----:B------:R-:W-:Y:S01]  /*0ec0*/  IMAD.SHL.U32 R33, R32, 0x20, RZ ;  /* 0x0000002020217824 */ /* 0x000fe200078e00ff */
[----:B------:R-:W-:Y:S01]  /*0ed0*/  USHF.L.U32 UR12, UR8, 0x3, URZ ;  /* 0x00000003080c7899 */ /* 0x000fe2000800063f */
[----:B------:R-:W-:Y:S01]  /*0ee0*/  UMOV UR4, URZ ;  /* 0x0000003f00047c82 */ /* 0x000fe20008000000 */
[----:B------:R-:W-:Y:S01]  /*0ef0*/  USHF.L.U64.HI UR8, UR8, 0x3, UR9 ;  /* 0x0000000308087899 */ /* 0x000fe20008010209 */
[----:B------:R-:W-:Y:S01]  /*0f00*/  ULDC.64 UR16, c[0x0][0x278] ;  /* 0x00009e0000107ab9 */ /* 0x000fe20000000a00 */
[----:B------:R-:W-:-:S10]  /*0f10*/  ULDC.64 UR10, c[0x0][0x228] ;  /* 0x00008a00000a7ab9 */ /* 0x000fd40000000a00 */
.L_x_695:
[----:B0-----:R-:W-:Y:S02]  /*0f20*/  LOP3.LUT R34, R3, R29, RZ, 0xfc, !PT ;  /* 0x0000001d03227212 */ /* 0x001fe400078efcff */
[----:B------:R-:W-:Y:S02]  /*0f30*/  CS2R R38, SRZ ;  /* 0x0000000000267805 */ /* 0x000fe4000001ff00 */
[----:B------:R-:W-:Y:S01]  /*0f40*/  ISETP.GE.U32.AND P3, PT, R2, UR10, PT ;  /* 0x0000000a02007c0c */ /* 0x000fe2000bf66070 */
[----:B------:R-:W0:Y:S01]  /*0f50*/  LDC.64 R40, c[0x0][0x268] ;  /* 0x00009a00ff287b82 */ /* 0x000e220000000a00 */
[----:B------:R-:W-:-:S04]  /*0f60*/  ISETP.LT.OR P2, PT, R34, RZ, P1 ;  /* 0x000000ff2200720c */ /* 0x000fc80000f41670 */
[----:B------:R-:W-:-:S13]  /*0f70*/  ISETP.GE.OR.EX P2, PT, R3, UR11, P2, P3 ;  /* 0x0000000b03007c0c */ /* 0x000fda0009746730 */
[----:B------:R-:W-:Y:S01]  /*0f80*/  @!P2 MOV R34, R6 ;  /* 0x000000060022a202 */ /* 0x000fe20000000f00 */
[----:B------:R-:W-:-:S05]  /*0f90*/  @!P2 IMAD.MOV.U32 R35, RZ, RZ, R5 ;  /* 0x000000ffff23a224 */ /* 0x000fca00078e0005 */
[----:B------:R1:W2:Y:S01]  /*0fa0*/  @!P2 LDG.E.64 R38, desc[UR14][R34.64] ;  /* 0x0000000e2226a981 */ /* 0x0002a2000c1e1b00 */
[----:B0-----:R-:W-:-:S04]  /*0fb0*/  IADD3 R37, P2, R2, R40, RZ ;  /* 0x0000002802257210 */ /* 0x001fc80007f5e0ff */
[----:B------:R-:W-:Y:S01]  /*0fc0*/  ISETP.GE.U32.AND P3, PT, R37, UR10, PT ;  /* 0x0000000a25007c0c */ /* 0x000fe2000bf66070 */
[----:B------:R-:W-:Y:S02]  /*0fd0*/  IMAD.X R43, R3, 0x1, R41, P2 ;  /* 0x00000001032b7824 */ /* 0x000fe400010e0629 */
[----:B-1----:R-:W-:-:S03]  /*0fe0*/  IMAD.MOV.U32 R34, RZ, RZ, R44 ;  /* 0x000000ffff227224 */ /* 0x002fc600078e002c */
[----:B------:R-:W-:Y:S01]  /*0ff0*/  LOP3.LUT R36, R43, R29, RZ, 0xfc, !PT ;  /* 0x0000001d2b247212 */ /* 0x000fe200078efcff */
[----:B------:R-:W-:-:S03]  /*1000*/  IMAD.MOV.U32 R35, RZ, RZ, R45 ;  /* 0x000000ffff237224 */ /* 0x000fc600078e002d */
[----:B------:R-:W-:Y:S02]  /*1010*/  ISETP.LT.OR P2, PT, R36, RZ, P1 ;  /* 0x000000ff2400720c */ /* 0x000fe40000f41670 */
[----:B------:R-:W0:Y:S02]  /*1020*/  LDC.64 R36, c[0x0][0x270] ;  /* 0x00009c00ff247b82 */ /* 0x000e240000000a00 */
[----:B------:R-:W-:Y:S02]  /*1030*/  ISETP.GE.OR.EX P2, PT, R43, UR11, P2, P3 ;  /* 0x0000000b2b007c0c */ /* 0x000fe40009746730 */
[----:B------:R-:W-:Y:S01]  /*1040*/  CS2R R42, SRZ ;  /* 0x00000000002a7805 */ /* 0x000fe2000001ff00 */
[----:B--2---:R1:W-:Y:S10]  /*1050*/  STG.E.64 desc[UR14][R34.64], R38 ;  /* 0x0000002622007986 */ /* 0x0043f4000c101b0e */
[----:B-1----:R-:W-:Y:S01]  /*1060*/  @!P2 MOV R34, R12 ;  /* 0x0000000c0022a202 */ /* 0x002fe20000000f00 */
[----:B------:R-:W-:-:S05]  /*1070*/  @!P2 IMAD.MOV.U32 R35, RZ, RZ, R9 ;  /* 0x000000ffff23a224 */ /* 0x000fca00078e0009 */
[----:B------:R1:W2:Y:S01]  /*1080*/  @!P2 LDG.E.64 R42, desc[UR14][R34.64] ;  /* 0x0000000e222aa981 */ /* 0x0002a2000c1e1b00 */
[----:B------:R-:W-:Y:S01]  /*1090*/  LEA R50, P2, R40, R2, 0x1 ;  /* 0x0000000228327211 */ /* 0x000fe200078408ff */
[----:B0-----:R-:W-:-:S03]  /*10a0*/  IMAD R52, R36, UR17, RZ ;  /* 0x0000001124347c24 */ /* 0x001fc6000f8e02ff */
[----:B------:R-:W-:Y:S01]  /*10b0*/  LEA.HI.X R51, R40, R3, R41, 0x1, P2 ;  /* 0x0000000328337211 */ /* 0x000fe200010f0c29 */
[----:B------:R-:W-:Y:S01]  /*10c0*/  IMAD R53, R37, UR16, R52 ;  /* 0x0000001025357c24 */ /* 0x000fe2000f8e0234 */
[----:B------:R-:W-:Y:S01]  /*10d0*/  ISETP.GE.U32.AND P3, PT, R50, UR10, PT ;  /* 0x0000000a32007c0c */ /* 0x000fe2000bf66070 */
[----:B------:R-:W-:Y:S01]  /*10e0*/  IMAD.WIDE.U32 R36, R36, UR16, RZ ;  /* 0x0000001024247c25 */ /* 0x000fe2000f8e00ff */
[----:B------:R-:W-:Y:S02]  /*10f0*/  LOP3.LUT R50, R51, R29, RZ, 0xfc, !PT ;  /* 0x0000001d33327212 */ /* 0x000fe400078efcff */
[----:B-1----:R-:W-:Y:S01]  /*1100*/  CS2R R34, SRZ ;  /* 0x0000000000227805 */ /* 0x002fe2000001ff00 */
[----:B------:R-:W-:Y:S01]  /*1110*/  IMAD.IADD R53, R37, 0x1, R53 ;  /* 0x0000000125357824 */ /* 0x000fe200078e0235 */
[----:B------:R-:W-:Y:S02]  /*1120*/  ISETP.LT.OR P2, PT, R50, RZ, P1 ;  /* 0x000000ff3200720c */ /* 0x000fe40000f41670 */
[----:B------:R-:W-:-:S02]  /*1130*/  LEA R38, P4, R36, R44, 0x3 ;  /* 0x0000002c24267211 */ /* 0x000fc400078818ff */
[----:B------:R-:W-:Y:S02]  /*1140*/  ISETP.GE.OR.EX P2, PT, R51, UR11, P2, P3 ;  /* 0x0000000b33007c0c */ /* 0x000fe40009746730 */
[----:B------:R-:W-:Y:S01]  /*1150*/  LEA.HI.X R39, R36, R45, R53, 0x3, P4 ;  /* 0x0000002d24277211 */ /* 0x000fe200020f1c35 */
[----:B------:R-:W-:-:S04]  /*1160*/  IMAD.WIDE.U32 R44, R40, 0x3, R2 ;  /* 0x00000003282c7825 */ /* 0x000fc800078e0002 */
[----:B------:R-:W-:Y:S01]  /*1170*/  IMAD R41, R41, 0x3, RZ ;  /* 0x0000000329297824 */ /* 0x000fe200078e02ff */
[----:B--2---:R0:W-:Y:S05]  /*1180*/  STG.E.64 desc[UR14][R38.64], R42 ;  /* 0x0000002a26007986 */ /* 0x0041ea000c101b0e */
[----:B0-----:R-:W-:Y:S02]  /*1190*/  @!P2 IMAD.MOV.U32 R42, RZ, RZ, R8 ;  /* 0x000000ffff2aa224 */ /* 0x001fe400078e0008 */
[----:B------:R-:W-:-:S05]  /*11a0*/  @!P2 IMAD.MOV.U32 R43, RZ, RZ, R7 ;  /* 0x000000ffff2ba224 */ /* 0x000fca00078e0007 */
[----:B------:R-:W2:Y:S01]  /*11b0*/  @!P2 LDG.E.64 R34, desc[UR14][R42.64] ;  /* 0x0000000e2a22a981 */ /* 0x000ea2000c1e1b00 */
[----:B------:R-:W-:Y:S02]  /*11c0*/  IADD3 R41, R41, R45, RZ ;  /* 0x0000002d29297210 */ /* 0x000fe40007ffe0ff */
[----:B------:R-:W-:Y:S02]  /*11d0*/  ISETP.GE.U32.AND P3, PT, R44, UR10, PT ;  /* 0x0000000a2c007c0c */ /* 0x000fe4000bf66070 */
[----:B------:R-:W-:-:S04]  /*11e0*/  LOP3.LUT R37, R41, R29, RZ, 0xfc, !PT ;  /* 0x0000001d29257212 */ /* 0x000fc800078efcff */
[----:B------:R-:W-:-:S04]  /*11f0*/  ISETP.LT.OR P2, PT, R37, RZ, P1 ;  /* 0x000000ff2500720c */ /* 0x000fc80000f41670 */
[----:B------:R-:W-:Y:S02]  /*1200*/  ISETP.GE.OR.EX P2, PT, R41, UR11, P2, P3 ;  /* 0x0000000b29007c0c */ /* 0x000fe40009746730 */
[----:B------:R-:W-:-:S04]  /*1210*/  LEA R38, P3, R36, R38, 0x3 ;  /* 0x0000002624267211 */ /* 0x000fc800078618ff */
[----:B------:R-:W-:Y:S02]  /*1220*/  LEA.HI.X R39, R36, R39, R53, 0x3, P3 ;  /* 0x0000002724277211 */ /* 0x000fe400018f1c35 */
[----:B------:R-:W-:-:S05]  /*1230*/  CS2R R36, SRZ ;  /* 0x0000000000247805 */ /* 0x000fca000001ff00 */
[----:B------:R-:W-:Y:S02]  /*1240*/  @!P2 IMAD.MOV.U32 R40, RZ, RZ, R14 ;  /* 0x000000ffff28a224 */ /* 0x000fe400078e000e */
[----:B------:R-:W-:Y:S01]  /*1250*/  @!P2 IMAD.MOV.U32 R41, RZ, RZ, R11 ;  /* 0x000000ffff29a224 */ /* 0x000fe200078e000b */
[----:B--2---:R0:W-:Y:S04]  /*1260*/  STG.E.64 desc[UR14][R38.64], R34 ;  /* 0x0000002226007986 */ /* 0x0041e8000c101b0e */
[----:B------:R-:W2:Y:S01]  /*1270*/  @!P2 LDG.E.64 R36, desc[UR14][R40.64] ;  /* 0x0000000e2824a981 */ /* 0x000ea2000c1e1b00 */
[----:B------:R-:W-:Y:S01]  /*1280*/  UIADD3 UR4, UP0, UR4, 0x4, URZ ;  /* 0x0000000404047890 */ /* 0x000fe2000ff1e03f */
[----:B------:R-:W-:Y:S02]  /*1290*/  IADD3 R42, P2, R38, UR12, RZ ;  /* 0x0000000c262a7c10 */ /* 0x000fe4000ff5e0ff */
[----:B------:R-:W-:Y:S01]  /*12a0*/  IADD3 R6, P4, R6, R33, RZ ;  /* 0x0000002106067210 */ /* 0x000fe20007f9e0ff */
[----:B------:R-:W-:Y:S01]  /*12b0*/  UIADD3.X UR5, URZ, UR5, URZ, UP0, !UPT ;  /* 0x000000053f057290 */ /* 0x000fe200087fe43f */
[----:B------:R-:W-:-:S02]  /*12c0*/  IADD3.X R43, R39, UR8, RZ, P2, !PT ;  /* 0x00000008272b7c10 */ /* 0x000fc400097fe4ff */
[----:B------:R-:W-:Y:S01]  /*12d0*/  IADD3 R44, P3, R10, UR4, RZ ;  /* 0x000000040a2c7c10 */ /* 0x000fe2000ff7e0ff */
[--C-:B------:R-:W-:Y:S01]  /*12e0*/  IMAD.X R5, R5, 0x1, R16.reuse, P4 ;  /* 0x0000000105057824 */ /* 0x100fe200020e0610 */
[----:B------:R-:W-:Y:S02]  /*12f0*/  IADD3 R14, P6, R14, R33, RZ ;  /* 0x000000210e0e7210 */ /* 0x000fe40007fde0ff */
[----:B------:R-:W-:Y:S02]  /*1300*/  ISETP.NE.U32.AND P2, PT, R44, RZ, PT ;  /* 0x000000ff2c00720c */ /* 0x000fe40003f45070 */
[----:B------:R-:W-:Y:S01]  /*1310*/  IADD3.X R44, R4, UR5, RZ, P3, !PT ;  /* 0x00000005042c7c10 */ /* 0x000fe20009ffe4ff */
[----:B------:R-:W-:Y:S01]  /*1320*/  IMAD.X R11, R11, 0x1, R16, P6 ;  /* 0x000000010b0b7824 */ /* 0x000fe200030e0610 */
[----:B------:R-:W-:Y:S02]  /*1330*/  LEA R2, P3, R32, R2, 0x2 ;  /* 0x0000000220027211 */ /* 0x000fe400078610ff */
[----:B------:R-:W-:-:S02]  /*1340*/  ISETP.NE.AND.EX P2, PT, R44, RZ, PT, P2 ;  /* 0x000000ff2c00720c */ /* 0x000fc40003f45320 */
[----:B------:R-:W-:Y:S01]  /*1350*/  IADD3 R44, P5, R42, UR12, RZ ;  /* 0x0000000c2a2c7c10 */ /* 0x000fe2000ffbe0ff */
[----:B------:R-:W-:Y:S01]  /*1360*/  IMAD.X R3, R3, 0x1, R0, P3 ;  /* 0x0000000103037824 */ /* 0x000fe200018e0600 */
[-C--:B------:R-:W-:Y:S02]  /*1370*/  IADD3 R12, P3, R12, R33.reuse, RZ ;  /* 0x000000210c0c7210 */ /* 0x080fe40007f7e0ff */
[----:B------:R-:W-:Y:S02]  /*1380*/  IADD3.X R45, R43, UR8, RZ, P5, !PT ;  /* 0x000000082b2d7c10 */ /* 0x000fe4000affe4ff */
[----:B------:R-:W-:Y:S02]  /*1390*/  IADD3 R8, P5, R8, R33, RZ ;  /* 0x0000002108087210 */ /* 0x000fe40007fbe0ff */
[----:B------:R-:W-:-:S03]  /*13a0*/  IADD3.X R9, R9, R16, RZ, P3, !PT ;  /* 0x0000001009097210 */ /* 0x000fc60001ffe4ff */
[----:B------:R-:W-:Y:S01]  /*13b0*/  IMAD.X R7, R7, 0x1, R16, P5 ;  /* 0x0000000107077824 */ /* 0x000fe200028e0610 */
[----:B--2---:R0:W-:Y:S01]  /*13c0*/  STG.E.64 desc[UR14][R42.64], R36 ;  /* 0x000000242a007986 */ /* 0x0041e2000c101b0e */
[----:B------:R-:W-:Y:S06]  /*13d0*/  @P2 BRA `(.L_x_695) ;  /* 0xfffffff800d02947 */ /* 0x000fec000383ffff */
.L_x_694:
[----:B------:R-:W1:Y:S01]  /*13e0*/  LDC R6, c[0x0][0x238] ;  /* 0x00008e00ff067b82 */ /* 0x000e620000000800 */
[----:B------:R-:W-:Y:S01]  /*13f0*/  IMAD.IADD R13, R31, 0x1, R13 ;  /* 0x000000011f0d7824 */ /* 0x000fe200078e020d */
[----:B-1----:R-:W-:-:S13]  /*1400*/  LOP3.LUT P1, RZ, R6, 0x3, RZ, 0xc0, !PT ;  /* 0x0000000306ff7812 */ /* 0x002fda000782c0ff */
[----:B------:R-:W-:Y:S05]  /*1410*/  @!P1 BRA `(.L_x_696) ;  /* 0x0000000400449947 */ /* 0x000fea0003800000 */
[----:B------:R-:W1:Y:S01]  /*1420*/  LDC.64 R2, c[0x0][0x268] ;  /* 0x00009a00ff027b82 */ /* 0x000e620000000a00 */
[----:B------:R-:W-:Y:S01]  /*1430*/  IMAD.MOV.U32 R16, RZ, RZ, R22 ;  /* 0x000000ffff107224 */ /* 0x000fe200078e0016 */
[----:B------:R-:W-:Y:S01]  /*1440*/  ULDC.64 UR8, c[0x0][0x220] ;  /* 0x0000880000087ab9 */ /* 0x000fe20000000a00 */
[----:B------:R-:W-:Y:S02]  /*1450*/  CS2R R8, SRZ ;  /* 0x0000000000087805 */ /* 0x000fe4000001ff00 */
[----:B------:R-:W-:-:S04]  /*1460*/  ISETP.GE.U32.AND P1, PT, R26, UR8, PT ;  /* 0x000000081a007c0c */ /* 0x000fc8000bf26070 */
[----:B------:R-:W-:Y:S01]  /*1470*/  ISETP.GE.AND.EX P1, PT, R29, UR9, PT, P1 ;  /* 0x000000091d007c0c */ /* 0x000fe2000bf26310 */
[----:B------:R-:W-:Y:S01]  /*1480*/  ULDC.64 UR8, c[0x0][0x278] ;  /* 0x00009e0000087ab9 */ /* 0x000fe20000000a00 */
[C---:B-1----:R-:W-:Y:S02]  /*1490*/  IMAD R0, R2.reuse, UR5, RZ ;  /* 0x0000000502007c24 */ /* 0x042fe4000f8e02ff */
[----:B------:R-:W-:-:S04]  /*14a0*/  IMAD.WIDE.U32 R4, R2, UR4, R16 ;  /* 0x0000000402047c25 */ /* 0x000fc8000f8e0010 */
[----:B------:R-:W-:Y:S01]  /*14b0*/  IMAD R33, R3, UR4, R0 ;  /* 0x0000000403217c24 */ /* 0x000fe2000f8e0200 */
[----:B------:R-:W-:-:S04]  /*14c0*/  ISETP.GE.U32.AND P3, PT, R4, UR10, PT ;  /* 0x0000000a04007c0c */ /* 0x000fc8000bf66070 */
[----:B------:R-:W-:-:S04]  /*14d0*/  IADD3 R5, R5, R33, RZ ;  /* 0x0000002105057210 */ /* 0x000fc80007ffe0ff */
[----:B------:R-:W-:-:S04]  /*14e0*/  LOP3.LUT R0, R5, R29, RZ, 0xfc, !PT ;  /* 0x0000001d05007212 */ /* 0x000fc800078efcff */
[----:B------:R-:W-:-:S04]  /*14f0*/  ISETP.LT.OR P2, PT, R0, RZ, P1 ;  /* 0x000000ff0000720c */ /* 0x000fc80000f41670 */
[----:B------:R-:W-:-:S13]  /*1500*/  ISETP.GE.OR.EX P2, PT, R5, UR11, P2, P3 ;  /* 0x0000000b05007c0c */ /* 0x000fda0009746730 */
[----:B------:R-:W1:Y:S01]  /*1510*/  @!P2 LDC.64 R10, c[0x0][0x218] ;  /* 0x00008600ff0aab82 */ /* 0x000e620000000a00 */
[----:B------:R-:W-:-:S04]  /*1520*/  @!P2 IMAD.MOV.U32 R12, RZ, RZ, R30 ;  /* 0x000000ffff0ca224 */ /* 0x000fc800078e001e */
[----:B------:R-:W-:-:S04]  /*1530*/  @!P2 IMAD.WIDE.U32 R4, R2, UR4, R12 ;  /* 0x000000040204ac25 */ /* 0x000fc8000f8e000c */
[----:B------:R-:W-:Y:S01]  /*1540*/  @!P2 IMAD.IADD R0, R33, 0x1, R5 ;  /* 0x000000012100a824 */ /* 0x000fe200078e0205 */
[----:B-1----:R-:W-:-:S04]  /*1550*/  @!P2 LEA R10, P3, R4, R10, 0x3 ;  /* 0x0000000a040aa211 */ /* 0x002fc800078618ff */
[----:B------:R-:W-:Y:S02]  /*1560*/  @!P2 LEA.HI.X R11, R4, R11, R0, 0x3, P3 ;  /* 0x0000000b040ba211 */ /* 0x000fe400018f1c00 */
[----:B------:R-:W1:Y:S03]  /*1570*/  LDC.64 R4, c[0x0][0x270] ;  /* 0x00009c00ff047b82 */ /* 0x000e660000000a00 */
[----:B------:R-:W2:Y:S01]  /*1580*/  @!P2 LDG.E.64 R8, desc[UR14][R10.64] ;  /* 0x0000000e0a08a981 */ /* 0x000ea2000c1e1b00 */
[----:B------:R-:W-:-:S04]  /*1590*/  LOP3.LUT R14, R6, 0x3, RZ, 0xc0, !PT ;  /* 0x00000003060e7812 */ /* 0x000fc800078ec0ff */
[----:B------:R-:W-:-:S04]  /*15a0*/  ISETP.NE.U32.AND P2, PT, R14, 0x1, PT ;  /* 0x000000010e00780c */ /* 0x000fc80003f45070 */
[----:B------:R-:W-:Y:S01]  /*15b0*/  ISETP.NE.AND.EX P2, PT, RZ, RZ, PT, P2 ;  /* 0x000000ffff00720c */ /* 0x000fe20003f45320 */
[C---:B-1----:R-:W-:Y:S02]  /*15c0*/  IMAD R0, R4.reuse, UR9, RZ ;  /* 0x0000000904007c24 */ /* 0x042fe4000f8e02ff */
[----:B------:R-:W-:-:S04]  /*15d0*/  IMAD.WIDE.U32 R6, R4, UR8, RZ ;  /* 0x0000000804067c25 */ /* 0x000fc8000f8e00ff */
[----:B------:R-:W-:Y:S02]  /*15e0*/  IMAD R5, R5, UR8, R0 ;  /* 0x0000000805057c24 */ /* 0x000fe4000f8e0200 */
[----:B------:R-:W-:Y:S02]  /*15f0*/  IMAD.MOV.U32 R4, RZ, RZ, R44 ;  /* 0x000000ffff047224 */ /* 0x000fe400078e002c */
[----:B------:R-:W-:Y:S01]  /*1600*/  IMAD.IADD R27, R7, 0x1, R5 ;  /* 0x00000001071b7824 */ /* 0x000fe200078e0205 */
[----:B------:R-:W-:Y:S01]  /*1610*/  MOV R5, R45 ;  /* 0x0000002d00057202 */ /* 0x000fe20000000f00 */
[----:B--2---:R1:W-:Y:S02]  /*1620*/  STG.E.64 desc[UR14][R44.64], R8 ;  /* 0x000000082c007986 */ /* 0x0043e4000c101b0e */
[----:B-1----:R-:W-:-:S04]  /*1630*/  LEA R44, P3, R6, R44, 0x3 ;  /* 0x0000002c062c7211 */ /* 0x002fc800078618ff */
[----:B------:R-:W-:Y:S01]  /*1640*/  LEA.HI.X R45, R6, R45, R27, 0x3, P3 ;  /* 0x0000002d062d7211 */ /* 0x000fe200018f1c1b */
[----:B------:R-:W-:Y:S08]  /*1650*/  @!P2 BRA `(.L_x_696) ;  /* 0x0000000000b4a947 */ /* 0x000ff00003800000 */
[----:B------:R-:W1:Y:S02]  /*1660*/  LDC.64 R10, c[0x0][0x268] ;  /* 0x00009a00ff0a7b82 */ /* 0x000e640000000a00 */
[----:B-1----:R-:W-:-:S04]  /*1670*/  IMAD.WIDE.U32 R10, R2, UR4, R10 ;  /* 0x00000004020a7c25 */ /* 0x002fc8000f8e000a */
[----:B------:R-:W-:Y:S01]  /*1680*/  IMAD.IADD R12, R33, 0x1, R11 ;  /* 0x00000001210c7824 */ /* 0x000fe200078e020b */
[----:B------:R-:W-:Y:S02]  /*1690*/  IADD3 R8, P2, R22, R10, RZ ;  /* 0x0000000a16087210 */ /* 0x000fe40007f5e0ff */
[----:B------:R-:W-:Y:S02]  /*16a0*/  CS2R R32, SRZ ;  /* 0x0000000000207805 */ /* 0x000fe4000001ff00 */
[----:B------:R-:W-:Y:S01]  /*16b0*/  ISETP.GE.U32.AND P3, PT, R8, UR10, PT ;  /* 0x0000000a08007c0c */ /* 0x000fe2000bf66070 */
[----:B------:R-:W-:-:S05]  /*16c0*/  IMAD.X R9, R12, 0x1, R17, P2 ;  /* 0x000000010c097824 */ /* 0x000fca00010e0611 */
[----:B------:R-:W-:-:S04]  /*16d0*/  LOP3.LUT R0, R9, R29, RZ, 0xfc, !PT ;  /* 0x0000001d09007212 */ /* 0x000fc800078efcff */
[----:B------:R-:W-:-:S04]  /*16e0*/  ISETP.LT.OR P2, PT, R0, RZ, P1 ;  /* 0x000000ff0000720c */ /* 0x000fc80000f41670 */
[----:B------:R-:W-:-:S13]  /*16f0*/  ISETP.GE.OR.EX P2, PT, R9, UR11, P2, P3 ;  /* 0x0000000b09007c0c */ /* 0x000fda0009746730 */
[----:B0-----:R-:W0:Y:S01]  /*1700*/  @!P2 LDC.64 R34, c[0x0][0x218] ;  /* 0x00008600ff22ab82 */ /* 0x001e220000000a00 */
[----:B------:R-:W-:-:S05]  /*1710*/  @!P2 IADD3 R0, P3, R30, R10, RZ ;  /* 0x0000000a1e00a210 */ /* 0x000fca0007f7e0ff */
[----:B------:R-:W-:Y:S01]  /*1720*/  @!P2 IMAD.X R8, R12, 0x1, R13, P3 ;  /* 0x000000010c08a824 */ /* 0x000fe200018e060d */
[----:B0-----:R-:W-:-:S04]  /*1730*/  @!P2 LEA R34, P3, R0, R34, 0x3 ;  /* 0x000000220022a211 */ /* 0x001fc800078618ff */
[----:B------:R-:W-:-:S05]  /*1740*/  @!P2 LEA.HI.X R35, R0, R35, R8, 0x3, P3 ;  /* 0x000000230023a211 */ /* 0x000fca00018f1c08 */
[----:B------:R-:W2:Y:S01]  /*1750*/  @!P2 LDG.E.64 R32, desc[UR14][R34.64] ;  /* 0x0000000e2220a981 */ /* 0x000ea2000c1e1b00 */
[CC--:B------:R-:W-:Y:S02]  /*1760*/  LEA R36, P2, R6.reuse, R4.reuse, 0x3 ;  /* 0x0000000406247211 */ /* 0x0c0fe400078418ff */
[C---:B------:R-:W-:Y:S02]  /*1770*/  LEA R8, P3, R6.reuse, R4, 0x4 ;  /* 0x0000000406087211 */ /* 0x040fe400078620ff */
[-CC-:B------:R-:W-:Y:S02]  /*1780*/  LEA.HI.X R37, R6, R5.reuse, R27.reuse, 0x3, P2 ;  /* 0x0000000506257211 */ /* 0x180fe400010f1c1b */
[----:B------:R-:W-:Y:S01]  /*1790*/  ISETP.NE.U32.AND P2, PT, R14, 0x2, PT ;  /* 0x000000020e00780c */ /* 0x000fe20003f45070 */
[----:B------:R-:W-:Y:S01]  /*17a0*/  IMAD.MOV.U32 R44, RZ, RZ, R8 ;  /* 0x000000ffff2c7224 */ /* 0x000fe200078e0008 */
[----:B------:R-:W-:Y:S02]  /*17b0*/  LEA.HI.X R9, R6, R5, R27, 0x4, P3 ;  /* 0x0000000506097211 */ /* 0x000fe400018f241b */
[----:B------:R-:W-:-:S02]  /*17c0*/  ISETP.NE.AND.EX P2, PT, RZ, RZ, PT, P2 ;  /* 0x000000ffff00720c */ /* 0x000fc40003f45320 */
[----:B------:R-:W-:Y:S01]  /*17d0*/  MOV R45, R9 ;  /* 0x00000009002d7202 */ /* 0x000fe20000000f00 */
[----:B--2---:R1:W-:Y:S10]  /*17e0*/  STG.E.64 desc[UR14][R36.64], R32 ;  /* 0x0000002024007986 */ /* 0x0043f4000c101b0e */
[----:B------:R-:W-:Y:S05]  /*17f0*/  @!P2 BRA `(.L_x_696) ;  /* 0x00000000004ca947 */ /* 0x000fea0003800000 */
[----:B------:R-:W-:-:S05]  /*1800*/  IADD3 R11, P2, R10, R2, RZ ;  /* 0x000000020a0b7210 */ /* 0x000fca0007f5e0ff */
[----:B------:R-:W-:Y:S01]  /*1810*/  IMAD.X R12, R12, 0x1, R3, P2 ;  /* 0x000000010c0c7824 */ /* 0x000fe200010e0603 */
[----:B------:R-:W-:-:S05]  /*1820*/  IADD3 R0, P2, R11, R22, RZ ;  /* 0x000000160b007210 */ /* 0x000fca0007f5e0ff */
[----:B------:R-:W-:Y:S01]  /*1830*/  IMAD.X R3, R12, 0x1, R17, P2 ;  /* 0x000000010c037824 */ /* 0x000fe200010e0611 */
[----:B------:R-:W-:-:S04]  /*1840*/  ISETP.GE.U32.AND P2, PT, R0, UR10, PT ;  /* 0x0000000a00007c0c */ /* 0x000fc8000bf46070 */
[----:B------:R-:W-:-:S04]  /*1850*/  LOP3.LUT R28, R3, R29, RZ, 0xfc, !PT ;  /* 0x0000001d031c7212 */ /* 0x000fc800078efcff */
[----:B------:R-:W-:-:S04]  /*1860*/  ISETP.LT.OR P1, PT, R28, RZ, P1 ;  /* 0x000000ff1c00720c */ /* 0x000fc80000f21670 */
[----:B------:R-:W-:-:S13]  /*1870*/  ISETP.GE.OR.EX P1, PT, R3, UR11, P1, P2 ;  /* 0x0000000b03007c0c */ /* 0x000fda0008f26720 */
[----:B------:R-:W0:Y:S01]  /*1880*/  @!P1 LDC.64 R2, c[0x0][0x218] ;  /* 0x00008600ff029b82 */ /* 0x000e220000000a00 */
[----:B------:R-:W-:-:S05]  /*1890*/  @!P1 IADD3 R30, P2, R11, R30, RZ ;  /* 0x0000001e0b1e9210 */ /* 0x000fca0007f5e0ff */
[----:B------:R-:W-:Y:S01]  /*18a0*/  @!P1 IMAD.X R13, R12, 0x1, R13, P2 ;  /* 0x000000010c0d9824 */ /* 0x000fe200010e060d */
[----:B0-----:R-:W-:-:S04]  /*18b0*/  @!P1 LEA R10, P2, R30, R2, 0x3 ;  /* 0x000000021e0a9211 */ /* 0x001fc800078418ff */
[----:B------:R-:W-:Y:S02]  /*18c0*/  @!P1 LEA.HI.X R11, R30, R3, R13, 0x3, P2 ;  /* 0x000000031e0b9211 */ /* 0x000fe400010f1c0d */
[----:B------:R-:W-:-:S06]  /*18d0*/  CS2R R2, SRZ ;  /* 0x0000000000027805 */ /* 0x000fcc000001ff00 */
[----:B------:R-:W2:Y:S01]  /*18e0*/  @!P1 LDG.E.64 R2, desc[UR14][R10.64] ;  /* 0x0000000e0a029981 */ /* 0x000ea2000c1e1b00 */
[----:B------:R-:W-:Y:S02]  /*18f0*/  IMAD R27, R27, 0x18, RZ ;  /* 0x000000181b1b7824 */ /* 0x000fe400078e02ff */
[----:B------:R-:W-:-:S04]  /*1900*/  IMAD.WIDE.U32 R44, R6, 0x18, R4 ;  /* 0x00000018062c7825 */ /* 0x000fc800078e0004 */
[----:B------:R-:W-:Y:S01]  /*1910*/  IMAD.IADD R45, R45, 0x1, R27 ;  /* 0x000000012d2d7824 */ /* 0x000fe200078e021b */
[----:B--2---:R2:W-:Y:S06]  /*1920*/  STG.E.64 desc[UR14][R8.64], R2 ;  /* 0x0000000208007986 */ /* 0x0045ec000c101b0e */
.L_x_696:
[----:B------:R-:W-:Y:S05]  /*1930*/  @!P0 BRA `(.L_x_697) ;  /* 0xfffffff000088947 */ /* 0x000fea000383ffff */
.L_x_693:
        /* <DEDUP_REMOVED lines=10> */
        .weak           $__internal_14_$__cuda_sm20_div_s64
        .type           $__internal_14_$__cuda_sm20_div_s64,@function
        .size           $__internal_14_$__cuda_sm20_div_s64,(.L_x_738 - $__internal_14_$__cuda_sm20_div_s64)
$__internal_14_$__cuda_sm20_div_s64:
        /* <DEDUP_REMOVED lines=20> */
[----:B------:R-:W-:Y:S01]  /*1b20*/  IMAD.HI.U32 R10, P1, R9, R13, R10 ;  /* 0x0000000d090a7227 */ /* 0x000fe2000782000a */
[----:B------:R-:W-:-:S04]  /*1b30*/  IADD3.X R6, R15, R9, RZ, P0, !PT ;  /* 0x000000090f067210 */ /* 0x000fc800007fe4ff */
        /* <DEDUP_REMOVED lines=17> */
[----:B------:R-:W-:-:S04]  /*1c50*/  IMAD.HI.U32 R8, R11, R17, RZ ;  /* 0x000000110b087227 */ /* 0x000fc800078e00ff */
[----:B------:R-:W-:Y:S02]  /*1c60*/  IMAD.X R13, R6, 0x1, R13, P0 ;  /* 0x00000001060d7824 */ /* 0x000fe400000e060d */
[----:B------:R-:W-:-:S03]  /*1c70*/  IMAD.MOV.U32 R9, RZ, RZ, RZ ;  /* 0x000000ffff097224 */ /* 0x000fc600078e00ff */
[----:B------:R-:W-:Y:S01]  /*1c80*/  IADD3.X R13, RZ, RZ, R13, P2, P1 ;  /* 0x000000ffff0d7210 */ /* 0x000fe200017e240d */
        /* <DEDUP_REMOVED lines=9> */
[----:B------:R-:W-:-:S03]  /*1d20*/  IMAD R6, R11, R3, R9 ;  /* 0x000000030b067224 */ /* 0x000fc600078e0209 */
[-C--:B------:R-:W-:Y:S01]  /*1d30*/  ISETP.GE.U32.AND P0, PT, R17, R2.reuse, PT ;  /* 0x000000021100720c */ /* 0x080fe20003f06070 */
[----:B------:R-:W-:-:S04]  /*1d40*/  IMAD R6, R13, R2, R6 ;  /* 0x000000020d067224 */ /* 0x000fc800078e0206 */
[----:B------:R-:W-:Y:S01]  /*1d50*/  IMAD.X R21, R10, 0x1, ~R6, P1 ;  /* 0x000000010a157824 */ /* 0x000fe200008e0e06 */
[----:B------:R-:W-:Y:S02]  /*1d60*/  IADD3 R9, P1, R17, -R2, RZ ;  /* 0x8000000211097210 */ /* 0x000fe40007f3e0ff */
[----:B------:R-:W-:Y:S02]  /*1d70*/  IADD3 R6, P2, R11, 0x1, RZ ;  /* 0x000000010b067810 */ /* 0x000fe40007f5e0ff */
[C---:B------:R-:W-:Y:S01]  /*1d80*/  ISETP.GE.U32.AND.EX P0, PT, R21.reuse, R3, PT, P0 ;  /* 0x000000031500720c */ /* 0x040fe20003f06100 */
[----:B------:R-:W-:Y:S02]  /*1d90*/  IMAD.X R15, R21, 0x1, ~R3, P1 ;  /* 0x00000001150f7824 */ /* 0x000fe400008e0e03 */
[----:B------:R-:W-:Y:S01]  /*1da0*/  IMAD.X R8, RZ, RZ, R13, P2 ;  /* 0x000000ffff087224 */ /* 0x000fe200010e060d */
[----:B------:R-:W-:Y:S02]  /*1db0*/  SEL R9, R9, R17, P0 ;  /* 0x0000001109097207 */ /* 0x000fe40000000000 */
[----:B------:R-:W-:-:S02]  /*1dc0*/  SEL R15, R15, R21, P0 ;  /* 0x000000150f0f7207 */ /* 0x000fc40000000000 */
[----:B------:R-:W-:Y:S02]  /*1dd0*/  SEL R11, R6, R11, P0 ;  /* 0x0000000b060b7207 */ /* 0x000fe40000000000 */
[----:B------:R-:W-:Y:S02]  /*1de0*/  ISETP.GE.U32.AND P1, PT, R9, R2, PT ;  /* 0x000000020900720c */ /* 0x000fe40003f26070 */
[----:B------:R-:W-:Y:S02]  /*1df0*/  SEL R2, R8, R13, P0 ;  /* 0x0000000d08027207 */ /* 0x000fe40000000000 */
[----:B------:R-:W-:Y:S02]  /*1e00*/  IADD3 R20, P2, R11, 0x1, RZ ;  /* 0x000000010b147810 */ /* 0x000fe40007f5e0ff */
[----:B------:R-:W-:Y:S02]  /*1e10*/  ISETP.GE.U32.AND.EX P0, PT, R15, R3, PT, P1 ;  /* 0x000000030f00720c */ /* 0x000fe40003f06110 */
[----:B------:R-:W-:-:S02]  /*1e20*/  IADD3.X R21, RZ, R2, RZ, P2, !PT ;  /* 0x00000002ff157210 */ /* 0x000fc400017fe4ff */
[----:B------:R-:W-:Y:S02]  /*1e30*/  SEL R20, R20, R11, P0 ;  /* 0x0000000b14147207 */ /* 0x000fe40000000000 */
[----:B------:R-:W-:Y:S02]  /*1e40*/  SEL R21, R21, R2, P0 ;  /* 0x0000000215157207 */ /* 0x000fe40000000000 */
[----:B------:R-:W-:Y:S02]  /*1e50*/  IADD3 R3, P2, RZ, -R20, RZ ;  /* 0x80000014ff037210 */ /* 0x000fe40007f5e0ff */
[----:B------:R-:W-:Y:S02]  /*1e60*/  LOP3.LUT R6, R4, R7, RZ, 0x3c, !PT ;  /* 0x0000000704067212 */ /* 0x000fe400078e3cff */
[----:B------:R-:W-:Y:S01]  /*1e70*/  ISETP.NE.U32.AND P0, PT, R5, RZ, PT ;  /* 0x000000ff0500720c */ /* 0x000fe20003f05070 */
[----:B------:R-:W-:Y:S01]  /*1e80*/  IMAD.X R2, RZ, RZ, ~R21, P2 ;  /* 0x000000ffff027224 */ /* 0x000fe200010e0e15 */
[----:B------:R-:W-:-:S02]  /*1e90*/  ISETP.GE.AND P1, PT, R6, RZ, PT ;  /* 0x000000ff0600720c */ /* 0x000fc40003f26270 */
[----:B------:R-:W-:Y:S02]  /*1ea0*/  ISETP.NE.AND.EX P0, PT, R4, RZ, PT, P0 ;  /* 0x000000ff0400720c */ /* 0x000fe40003f05300 */
[----:B------:R-:W-:Y:S01]  /*1eb0*/  SEL R20, R3, R20, !P1 ;  /* 0x0000001403147207 */ /* 0x000fe20004800000 */
[----:B------:R-:W-:Y:S01]  /*1ec0*/  IMAD.MOV.U32 R3, RZ, RZ, 0x0 ;  /* 0x00000000ff037424 */ /* 0x000fe200078e00ff */
[----:B------:R-:W-:Y:S01]  /*1ed0*/  SEL R21, R2, R21, !P1 ;  /* 0x0000001502157207 */ /* 0x000fe20004800000 */
[----:B------:R-:W-:Y:S01]  /*1ee0*/  IMAD.MOV.U32 R2, RZ, RZ, R0 ;  /* 0x000000ffff027224 */ /* 0x000fe200078e0000 */
[----:B------:R-:W-:Y:S02]  /*1ef0*/  SEL R20, R20, 0xffffffff, P0 ;  /* 0xffffffff14147807 */ /* 0x000fe40000000000 */
[----:B------:R-:W-:Y:S01]  /*1f00*/  SEL R21, R21, 0xffffffff, P0 ;  /* 0xffffffff15157807 */ /* 0x000fe20000000000 */
[----:B------:R-:W-:Y:S06]  /*1f10*/  RET.REL.NODEC R2 `(_ZN2at6native13im2col_kernelIdEEvlPKT_llllllllllllPS2_) ;  /* 0xffffffe002387950 */ /* 0x000fec0003c3ffff */
.L_x_699:
        /* <DEDUP_REMOVED lines=14> */
.L_x_738:


//--------------------- .text._ZN2at6native14vol2col_kernelIdEEvlPKT_iiiiiiiiiiiiiiiiiiPS2_ --------------------------
	.section	.text._ZN2at6native14vol2col_kernelIdEEvlPKT_iiiiiiiiiiiiiiiiiiPS2_,"ax",@progbits
	.align	128
        .global         _ZN2at6native14vol2col_kernelIdEEvlPKT_iiiiiiiiiiiiiiiiiiPS2_
        .type           _ZN2at6native14vol2col_kernelIdEEvlPKT_iiiiiiiiiiiiiiiiiiPS2_,@function
        .size           _ZN2at6native14vol2col_kernelIdEEvlPKT_iiiiiiiiiiiiiiiiiiPS2_,(.L_x_739 - _ZN2at6native14vol2col_kernelIdEEvlPKT_iiiiiiiiiiiiiiiiiiPS2_)
        .other          _ZN2at6native14vol2col_kernelIdEEvlPKT_iiiiiiiiiiiiiiiiiiPS2_,@"STO_CUDA_ENTRY STV_DEFAULT"
_ZN2at6native14vol2col_kernelIdEEvlPKT_iiiiiiiiiiiiiiiiiiPS2_:
.text._ZN2at6native14vol2col_kernelIdEEvlPKT_iiiiiiiiiiiiiiiiiiPS2_:
        /* <DEDUP_REMOVED lines=23> */
[----:B0-----:R-:W-:Y:S01]  /*0170*/  IMAD R17, R17, UR6, RZ ;  /* 0x0000000611117c24 */ /* 0x001fe2000f8e02ff */
[----:B------:R-:W-:Y:S02]  /*0180*/  ULDC UR6, c[0x0][0x228] ;  /* 0x00008a0000067ab9 */ /* 0x000fe40000000800 */
[----:B------:R-:W-:Y:S01]  /*0190*/  USHF.R.S32.HI UR6, URZ, 0x1f, UR6 ;  /* 0x0000001f3f067899 */ /* 0x000fe20008011406 */
[----:B------:R-:W-:Y:S01]  /*01a0*/  IMAD R17, R17, UR7, RZ ;  /* 0x0000000711117c24 */ /* 0x000fe2000f8e02ff */
[----:B-1----:R-:W-:-:S04]  /*01b0*/  LOP3.LUT R16, R5, 0x3, RZ, 0xc0, !PT ;  /* 0x0000000305107812 */ /* 0x002fc800078ec0ff */
[----:B------:R-:W-:-:S07]  /*01c0*/  IADD3 R0, R16, -R5, RZ ;  /* 0x8000000510007210 */ /* 0x000fce0007ffe0ff */
.L_x_722:
        /* <DEDUP_REMOVED lines=12> */
[----:B------:R-:W-:Y:S05]  /*0290*/  CALL.REL.NOINC `($__internal_15_$__cuda_sm20_div_s64) ;  /* 0x0000001800347944 */ /* 0x000fea0003c00000 */
        /* <DEDUP_REMOVED lines=10> */
.L_x_701:
        /* <DEDUP_REMOVED lines=22> */
.L_x_702:
[----:B------:R-:W-:Y:S05]  /*04a0*/  BSYNC B0 ;  /* 0x0000000000007941 */ /* 0x000fea0003800000 */
.L_x_700:
        /* <DEDUP_REMOVED lines=15> */
[----:B------:R-:W-:-:S03]  /*05a0*/  IMAD.MOV.U32 R4, RZ, RZ, R30 ;  /* 0x000000ffff047224 */ /* 0x000fc600078e001e */
[----:B------:R-:W-:Y:S02]  /*05b0*/  IMAD.X R5, RZ, RZ, ~R31, P0 ;  /* 0x000000ffff057224 */ /* 0x000fe400000e0e1f */
[----:B------:R-:W-:-:S04]  /*05c0*/  IMAD.WIDE.U32 R28, R7, UR7, R28 ;  /* 0x00000007071c7c25 */ /* 0x000fc8000f8e001c */
[----:B------:R-:W-:-:S04]  /*05d0*/  IMAD R5, R5, UR7, RZ ;  /* 0x0000000705057c24 */ /* 0x000fc8000f8e02ff */
[----:B------:R-:W-:-:S05]  /*05e0*/  IMAD R5, R12, R7, R5 ;  /* 0x000000070c057224 */ /* 0x000fca00078e0205 */
[----:B------:R-:W-:Y:S01]  /*05f0*/  IADD3 R13, R29, R5, RZ ;  /* 0x000000051d0d7210 */ /* 0x000fe20007ffe0ff */
[----:B------:R-:W-:Y:S01]  /*0600*/  IMAD.MOV.U32 R5, RZ, RZ, R31 ;  /* 0x000000ffff057224 */ /* 0x000fe200078e001f */
[----:B------:R-:W-:Y:S06]  /*0610*/  BRA `(.L_x_705) ;  /* 0x0000000000587947 */ /* 0x000fec0003800000 */
.L_x_704:
        /* <DEDUP_REMOVED lines=22> */
.L_x_705:
[----:B------:R-:W-:Y:S05]  /*0780*/  BSYNC B0 ;  /* 0x0000000000007941 */ /* 0x000fea0003800000 */
.L_x_703:
        /* <DEDUP_REMOVED lines=12> */
[----:B------:R-:W-:Y:S05]  /*0850*/  CALL.REL.NOINC `($__internal_15_$__cuda_sm20_div_s64) ;  /* 0x0000001000c47944 */ /* 0x000fea0003c00000 */
        /* <DEDUP_REMOVED lines=11> */
.L_x_707:
        /* <DEDUP_REMOVED lines=22> */
.L_x_708:
[----:B------:R-:W-:Y:S05]  /*0a70*/  BSYNC B0 ;  /* 0x0000000000007941 */ /* 0x000fea0003800000 */
.L_x_706:
        /* <DEDUP_REMOVED lines=11> */
[----:B------:R-:W-:Y:S01]  /*0b30*/  UIADD3.X UR8, URZ, ~UR8, URZ, UP1, !UPT ;  /* 0x800000083f087290 */ /* 0x000fe20008ffe43f */
[----:B------:R-:W-:Y:S01]  /*0b40*/  IMAD R35, R31, UR20, RZ ;  /* 0x000000141f237c24 */ /* 0x000fe2000f8e02ff */
[----:B------:R-:W-:Y:S01]  /*0b50*/  ULDC.64 UR18, c[0x0][0x248] ;  /* 0x0000920000127ab9 */ /* 0x000fe20000000a00 */
[----:B------:R-:W-:Y:S01]  /*0b60*/  IMAD.U32 R32, RZ, RZ, UR10 ;  /* 0x0000000aff207e24 */ /* 0x000fe2000f8e00ff */
[----:B------:R-:W-:Y:S02]  /*0b70*/  USHF.R.S32.HI UR16, URZ, 0x1f, UR18 ;  /* 0x0000001f3f107899 */ /* 0x000fe40008011412 */
[----:B------:R-:W-:Y:S01]  /*0b80*/  MOV R33, UR8 ;  /* 0x0000000800217c02 */ /* 0x000fe20008000f00 */
[----:B------:R-:W-:Y:S01]  /*0b90*/  UIADD3 UR8, UP0, URZ, -UR12, URZ ;  /* 0x8000000c3f087290 */ /* 0x000fe2000ff1e03f */
        /* <DEDUP_REMOVED lines=10> */
[----:B------:R-:W-:Y:S02]  /*0c40*/  IMAD.IADD R8, R7, 0x1, R29 ;  /* 0x0000000107087824 */ /* 0x000fe400078e021d */
[----:B------:R-:W-:Y:S01]  /*0c50*/  IMAD.U32 R4, RZ, RZ, UR9 ;  /* 0x00000009ff047e24 */ /* 0x000fe2000f8e00ff */
[----:B------:R-:W-:Y:S01]  /*0c60*/  UIADD3.X UR7, URZ, ~UR7, URZ, UP0, !UPT ;  /* 0x800000073f077290 */ /* 0x000fe200087fe43f */
[----:B------:R-:W-:Y:S02]  /*0c70*/  IMAD R8, R8, R11, RZ ;  /* 0x0000000b08087224 */ /* 0x000fe400078e02ff */
[C---:B------:R-:W-:Y:S01]  /*0c80*/  IMAD R15, R36.reuse, UR11, R15 ;  /* 0x0000000b240f7c24 */ /* 0x040fe2000f8e020f */
[----:B------:R-:W-:Y:S01]  /*0c90*/  ULDC.64 UR10, c[0x0][0x260] ;  /* 0x00009800000a7ab9 */ /* 0x000fe20000000a00 */
[----:B------:R-:W-:-:S04]  /*0ca0*/  IMAD.WIDE.U32 R4, R36, UR13, R4 ;  /* 0x0000000d24047c25 */ /* 0x000fc8000f8e0004 */
[----:B------:R-:W-:-:S04]  /*0cb0*/  IMAD.WIDE.U32 R10, R6, R11, RZ ;  /* 0x0000000b060a7225 */ /* 0x000fc800078e00ff */
[----:B------:R-:W-:Y:S02]  /*0cc0*/  IMAD R9, R9, R6, R8 ;  /* 0x0000000609097224 */ /* 0x000fe400078e0208 */
[----:B------:R-:W-:Y:S02]  /*0cd0*/  IMAD.IADD R7, R5, 0x1, R15 ;  /* 0x0000000105077824 */ /* 0x000fe400078e020f */
[----:B------:R-:W-:Y:S01]  /*0ce0*/  IMAD.MOV.U32 R6, RZ, RZ, R4 ;  /* 0x000000ffff067224 */ /* 0x000fe200078e0004 */
[----:B------:R-:W-:Y:S01]  /*0cf0*/  IADD3 R11, R11, R9, RZ ;  /* 0x000000090b0b7210 */ /* 0x000fe20007ffe0ff */
[C---:B------:R-:W-:Y:S02]  /*0d00*/  IMAD R15, R30.reuse, UR4, R35 ;  /* 0x000000041e0f7c24 */ /* 0x040fe4000f8e0223 */
[----:B------:R-:W-:-:S04]  /*0d10*/  IMAD.WIDE.U32 R34, R30, UR20, R6 ;  /* 0x000000141e227c25 */ /* 0x000fc8000f8e0006 */
[----:B------:R-:W-:Y:S02]  /*0d20*/  IMAD R25, R13, UR18, RZ ;  /* 0x000000120d197c24 */ /* 0x000fe4000f8e02ff */
[----:B------:R-:W-:Y:S02]  /*0d30*/  IMAD.IADD R15, R35, 0x1, R15 ;  /* 0x00000001230f7824 */ /* 0x000fe400078e020f */
[----:B------:R-:W-:Y:S02]  /*0d40*/  IMAD R29, R11, R30, RZ ;  /* 0x0000001e0b1d7224 */ /* 0x000fe400078e02ff */
[C---:B------:R-:W-:Y:S02]  /*0d50*/  IMAD R25, R28.reuse, UR16, R25 ;  /* 0x000000101c197c24 */ /* 0x040fe4000f8e0219 */
[----:B------:R-:W-:-:S04]  /*0d60*/  IMAD.WIDE.U32 R8, R28, UR18, R32 ;  /* 0x000000121c087c25 */ /* 0x000fc8000f8e0020 */
[----:B------:R-:W-:Y:S02]  /*0d70*/  IMAD R15, R15, UR21, RZ ;  /* 0x000000150f0f7c24 */ /* 0x000fe4000f8e02ff */
[----:B------:R-:W-:-:S04]  /*0d80*/  IMAD.WIDE.U32 R32, R30, R10, R36 ;  /* 0x0000000a1e207225 */ /* 0x000fc800078e0024 */
[----:B------:R-:W-:Y:S01]  /*0d90*/  IMAD R29, R31, R10, R29 ;  /* 0x0000000a1f1d7224 */ /* 0x000fe200078e021d */
[----:B------:R-:W-:Y:S01]  /*0da0*/  MOV R10, R8 ;  /* 0x00000008000a7202 */ /* 0x000fe20000000f00 */
[----:B------:R-:W-:Y:S02]  /*0db0*/  IMAD.IADD R11, R9, 0x1, R25 ;  /* 0x00000001090b7824 */ /* 0x000fe400078e0219 */
[----:B------:R-:W-:Y:S02]  /*0dc0*/  IMAD R25, R34, UR5, R15 ;  /* 0x0000000522197c24 */ /* 0x000fe4000f8e020f */
[----:B------:R-:W-:Y:S02]  /*0dd0*/  IMAD.IADD R15, R33, 0x1, R29 ;  /* 0x00000001210f7824 */ /* 0x000fe400078e021d */
[----:B------:R-:W-:Y:S02]  /*0de0*/  IMAD.MOV.U32 R29, RZ, RZ, R13 ;  /* 0x000000ffff1d7224 */ /* 0x000fe400078e000d */
[----:B------:R-:W-:-:S02]  /*0df0*/  IMAD R13, R15, UR10, RZ ;  /* 0x0000000a0f0d7c24 */ /* 0x000fc4000f8e02ff */
[----:B------:R-:W-:Y:S01]  /*0e00*/  IMAD.U32 R35, RZ, RZ, UR7 ;  /* 0x00000007ff237e24 */ /* 0x000fe2000f8e00ff */
[----:B------:R-:W-:Y:S01]  /*0e10*/  USHF.R.S32.HI UR7, URZ, 0x1f, UR19 ;  /* 0x0000001f3f077899 */ /* 0x000fe20008011413 */
[----:B------:R-:W-:Y:S01]  /*0e20*/  IMAD.WIDE.U32 R30, R34, UR21, R10 ;  /* 0x00000015221e7c25 */ /* 0x000fe2000f8e000a */
[----:B------:R-:W-:-:S03]  /*0e30*/  MOV R34, UR8 ;  /* 0x0000000800227c02 */ /* 0x000fc60008000f00 */
[----:B------:R-:W-:-:S04]  /*0e40*/  IMAD.WIDE.U32 R28, R32, UR10, R28 ;  /* 0x0000000a201c7c25 */ /* 0x000fc8000f8e001c */
[----:B------:R-:W-:Y:S02]  /*0e50*/  IMAD R33, R12, R32, R13 ;  /* 0x000000200c217224 */ /* 0x000fe400078e020d */
[----:B------:R-:W-:Y:S02]  /*0e60*/  IMAD R15, R27, UR19, RZ ;  /* 0x000000131b0f7c24 */ /* 0x000fe4000f8e02ff */
[C---:B------:R-:W-:Y:S01]  /*0e70*/  IMAD.WIDE.U32 R12, R14.reuse, UR19, R34 ;  /* 0x000000130e0c7c25 */ /* 0x040fe2000f8e0022 */
[----:B------:R-:W-:Y:S02]  /*0e80*/  IADD3 R29, R29, R33, RZ ;  /* 0x000000211d1d7210 */ /* 0x000fe40007ffe0ff */
[----:B------:R-:W-:Y:S01]  /*0e90*/  MOV R33, R27 ;  /* 0x0000001b00217202 */ /* 0x000fe20000000f00 */
[----:B------:R-:W-:Y:S02]  /*0ea0*/  IMAD R15, R14, UR7, R15 ;  /* 0x000000070e0f7c24 */ /* 0x000fe4000f8e020f */
[----:B------:R-:W-:-:S02]  /*0eb0*/  IMAD.IADD R25, R31, 0x1, R25 ;  /* 0x000000011f197824 */ /* 0x000fc400078e0219 */
[----:B------:R-:W-:Y:S02]  /*0ec0*/  IMAD.MOV.U32 R32, RZ, RZ, R14 ;  /* 0x000000ffff207224 */ /* 0x000fe400078e000e */
[----:B------:R-:W-:Y:S02]  /*0ed0*/  IMAD.IADD R15, R13, 0x1, R15 ;  /* 0x000000010d0f7824 */ /* 0x000fe400078e020f */
[----:B------:R-:W-:Y:S02]  /*0ee0*/  IMAD R25, R25, R20, RZ ;  /* 0x0000001419197224 */ /* 0x000fe400078e02ff */
[----:B------:R-:W-:Y:S02]  /*0ef0*/  IMAD R29, R29, UR11, RZ ;  /* 0x0000000b1d1d7c24 */ /* 0x000fe4000f8e02ff */
[----:B------:R-:W-:Y:S02]  /*0f00*/  IMAD.MOV.U32 R14, RZ, RZ, R12 ;  /* 0x000000ffff0e7224 */ /* 0x000fe400078e000c */
[----:B------:R-:W-:-:S04]  /*0f10*/  IMAD.WIDE.U32 R32, R28, UR11, R32 ;  /* 0x0000000b1c207c25 */ /* 0x000fc8000f8e0020 */
[----:B------:R-:W-:Y:S01]  /*0f20*/  IMAD.WIDE.U32 R34, R30, R20, R14 ;  /* 0x000000141e227225 */ /* 0x000fe200078e000e */
[----:B------:R-:W-:-:S03]  /*0f30*/  LEA R22, P1, R32, R22, 0x3 ;  /* 0x0000001620167211 */ /* 0x000fc600078218ff */
[----:B------:R-:W-:Y:S01]  /*0f40*/  IMAD R25, R30, UR6, R25 ;  /* 0x000000061e197c24 */ /* 0x000fe2000f8e0219 */
[----:B------:R-:W-:Y:S01]  /*0f50*/  LEA R2, P2, R34, R2, 0x3 ;  /* 0x0000000222027211 */ /* 0x000fe200078418ff */
[----:B------:R-:W-:Y:S02]  /*0f60*/  IMAD R29, R26, R28, R29 ;  /* 0x0000001c1a1d7224 */ /* 0x000fe400078e021d */
[----:B------:R-:W-:-:S03]  /*0f70*/  IMAD.IADD R25, R35, 0x1, R25 ;  /* 0x0000000123197824 */ /* 0x000fc600078e0219 */
[----:B------:R-:W-:Y:S02]  /*0f80*/  IADD3 R27, R33, R29, RZ ;  /* 0x0000001d211b7210 */ /* 0x000fe40007ffe0ff */
[----:B------:R-:W-:Y:S02]  /*0f90*/  LEA.HI.X R3, R34, R3, R25, 0x3, P2 ;  /* 0x0000000322037211 */ /* 0x000fe400010f1c19 */
[----:B------:R-:W-:Y:S01]  /*0fa0*/  LEA.HI.X R23, R32, R23, R27, 0x3, P1 ;  /* 0x0000001720177211 */ /* 0x000fe200008f1c1b */
[----:B------:R-:W-:Y:S06]  /*0fb0*/  @P0 BRA `(.L_x_709) ;  /* 0x0000000800c40947 */ /* 0x000fec0003800000 */
[----:B------:R-:W-:-:S07]  /*0fc0*/  IMAD.MOV.U32 R42, RZ, RZ, RZ ;  /* 0x000000ffff2a7224 */ /* 0x000fce00078e00ff */
.L_x_721:
[----:B0-----:R-:W0:Y:S01]  /*0fd0*/  LDC R20, c[0x0][0x234] ;  /* 0x00008d00ff147b82 */ /* 0x001e220000000800 */
[----:B------:R-:W-:Y:S02]  /*0fe0*/  ULDC UR7, c[0x0][0x250] ;  /* 0x0000940000077ab9 */ /* 0x000fe40000000800 */
[----:B------:R-:W-:-:S05]  /*0ff0*/  IMAD R39, R42, UR7, RZ ;  /* 0x000000072a277c24 */ /* 0x000fca000f8e02ff */
[----:B------:R-:W-:-:S04]  /*1000*/  IADD3 R40, P1, R39, R4, RZ ;  /* 0x0000000427287210 */ /* 0x000fc80007f3e0ff */
[----:B------:R-:W-:Y:S02]  /*1010*/  LEA.HI.X.SX32 R39, R39, R7, 0x1, P1 ;  /* 0x0000000727277211 */ /* 0x000fe400008f0eff */
[----:B0-----:R-:W-:-:S13]  /*1020*/  ISETP.GE.AND P0, PT, R20, 0x1, PT ;  /* 0x000000011400780c */ /* 0x001fda0003f06270 */
[----:B------:R-:W-:Y:S05]  /*1030*/  @!P0 BRA `(.L_x_710) ;  /* 0x0000000800948947 */ /* 0x000fea0003800000 */
[----:B------:R-:W-:-:S07]  /*1040*/  IMAD.MOV.U32 R37, RZ, RZ, RZ ;  /* 0x000000ffff257224 */ /* 0x000fce00078e00ff */
.L_x_720:
[----:B0-----:R-:W0:Y:S01]  /*1050*/  LDC.64 R24, c[0x0][0x230] ;  /* 0x00008c00ff187b82 */ /* 0x001e220000000a00 */
[----:B------:R-:W-:Y:S01]  /*1060*/  ULDC.64 UR8, c[0x0][0x250] ;  /* 0x0000940000087ab9 */ /* 0x000fe20000000a00 */
[----:B------:R-:W-:Y:S01]  /*1070*/  ULDC UR7, c[0x0][0x224] ;  /* 0x0000890000077ab9 */ /* 0x000fe20000000800 */
[----:B------:R-:W-:Y:S01]  /*1080*/  IMAD R21, R37, UR9, RZ ;  /* 0x0000000925157c24 */ /* 0x000fe2000f8e02ff */
[----:B------:R-:W-:Y:S01]  /*1090*/  ISETP.NE.AND P4, PT, R16, RZ, PT ;  /* 0x000000ff1000720c */ /* 0x000fe20003f85270 */
[----:B------:R-:W-:Y:S02]  /*10a0*/  IMAD R38, R42, UR8, RZ ;  /* 0x000000082a267c24 */ /* 0x000fe4000f8e02ff */
[----:B------:R-:W-:Y:S01]  /*10b0*/  IMAD.U32 R36, RZ, RZ, UR7 ;  /* 0x00000007ff247e24 */ /* 0x000fe2000f8e00ff */
[----:B------:R-:W-:Y:S01]  /*10c0*/  IADD3 R41, P1, R21, R8, RZ ;  /* 0x0000000815297210 */ /* 0x000fe20007f3e0ff */
[----:B------:R-:W-:Y:S01]  /*10d0*/  ULDC UR7, c[0x0][0x228] ;  /* 0x00008a0000077ab9 */ /* 0x000fe20000000800 */
[----:B------:R-:W-:Y:S01]  /*10e0*/  VIADD R37, R37, 0x1 ;  /* 0x0000000125257836 */ /* 0x000fe20000000000 */
[----:B------:R-:W-:Y:S01]  /*10f0*/  MOV R35, UR7 ;  /* 0x0000000700237c02 */ /* 0x000fe20008000f00 */
[----:B------:R-:W-:Y:S01]  /*1100*/  IMAD R38, R38, R36, R21 ;  /* 0x0000002426267224 */ /* 0x000fe200078e0215 */
[----:B------:R-:W-:Y:S01]  /*1110*/  LEA.HI.X.SX32 R34, R21, R11, 0x1, P1 ;  /* 0x0000000b15227211 */ /* 0x000fe200008f0eff */
[----:B------:R-:W-:-:S02]  /*1120*/  IMAD.MOV.U32 R53, RZ, RZ, RZ ;  /* 0x000000ffff357224 */ /* 0x000fc400078e00ff */
[----:B------:R-:W-:Y:S01]  /*1130*/  IMAD R33, R38, R35, RZ ;  /* 0x0000002326217224 */ /* 0x000fe200078e02ff */
[----:B------:R-:W-:Y:S02]  /*1140*/  LOP3.LUT R32, R34, R39, RZ, 0xfc, !PT ;  /* 0x0000002722207212 */ /* 0x000fe400078efcff */
[----:B0-----:R-:W-:Y:S02]  /*1150*/  IADD3 R20, R25, -0x1, RZ ;  /* 0xffffffff19147810 */ /* 0x001fe40007ffe0ff */
[----:B------:R-:W-:Y:S02]  /*1160*/  ISETP.GE.AND P3, PT, R37, R24, PT ;  /* 0x000000182500720c */ /* 0x000fe40003f66270 */
        /* <DEDUP_REMOVED lines=10> */
[----:B------:R-:W-:Y:S02]  /*1210*/  IMAD R43, R38, R35, UR8 ;  /* 0x00000008262b7e24 */ /* 0x000fe4000f8e0223 */
[----:B------:R-:W-:-:S02]  /*1220*/  IMAD.U32 R45, RZ, RZ, UR9 ;  /* 0x00000009ff2d7e24 */ /* 0x000fc4000f8e00ff */
[----:B------:R-:W-:Y:S02]  /*1230*/  IMAD R47, R38, R35, UR7 ;  /* 0x00000007262f7e24 */ /* 0x000fe4000f8e0223 */
[----:B------:R-:W-:-:S07]  /*1240*/  IMAD.U32 R49, RZ, RZ, UR7 ;  /* 0x00000007ff317e24 */ /* 0x000fce000f8e00ff */
.L_x_712:
[C---:B0-----:R-:W-:Y:S01]  /*1250*/  IADD3 R20, P1, R51.reuse, R12, RZ ;  /* 0x0000000c33147210 */ /* 0x041fe20007f3e0ff */
[----:B------:R-:W-:Y:S01]  /*1260*/  ULDC UR7, c[0x0][0x224] ;  /* 0x0000890000077ab9 */ /* 0x000fe20000000800 */
[----:B------:R-:W-:Y:S01]  /*1270*/  ULDC UR8, c[0x0][0x228] ;  /* 0x00008a0000087ab9 */ /* 0x000fe20000000800 */
[----:B------:R-:W-:Y:S01]  /*1280*/  MOV R36, UR7 ;  /* 0x0000000700247c02 */ /* 0x000fe20008000f00 */
[----:B------:R-:W-:Y:S01]  /*1290*/  IMAD.U32 R35, RZ, RZ, UR8 ;  /* 0x00000008ff237e24 */ /* 0x000fe2000f8e00ff */
[----:B------:R-:W-:Y:S01]  /*12a0*/  LEA.HI.X.SX32 R21, R51, R15, 0x1, P1 ;  /* 0x0000000f33157211 */ /* 0x000fe200008f0eff */
[----:B------:R-:W0:Y:S01]  /*12b0*/  LDC R44, c[0x0][0x258] ;  /* 0x00009600ff2c7b82 */ /* 0x000e220000000800 */
[----:B------:R-:W-:Y:S02]  /*12c0*/  ISETP.GE.U32.AND P1, PT, R41, R36, PT ;  /* 0x000000242900720c */ /* 0x000fe40003f26070 */
[----:B------:R-:W-:Y:S02]  /*12d0*/  LOP3.LUT R24, R32, R21, RZ, 0xfc, !PT ;  /* 0x0000001520187212 */ /* 0x000fe400078efcff */
[----:B------:R-:W-:-:S02]  /*12e0*/  ISETP.GE.U32.AND P2, PT, R20, R35, PT ;  /* 0x000000231400720c */ /* 0x000fc40003f46070 */
[----:B------:R-:W-:Y:S02]  /*12f0*/  ISETP.LT.OR P5, PT, R24, RZ, P0 ;  /* 0x000000ff1800720c */ /* 0x000fe400007a1670 */
[----:B------:R-:W-:Y:S02]  /*1300*/  CS2R R24, SRZ ;  /* 0x0000000000187805 */ /* 0x000fe4000001ff00 */
[----:B------:R-:W-:-:S04]  /*1310*/  ISETP.GE.OR.EX P5, PT, R34, UR5, P5, P1 ;  /* 0x0000000522007c0c */ /* 0x000fc8000afa6710 */
[----:B------:R-:W-:-:S13]  /*1320*/  ISETP.GE.OR.EX P2, PT, R21, UR6, P5, P2 ;  /* 0x0000000615007c0c */ /* 0x000fda000af46720 */
[----:B------:R-:W-:-:S04]  /*1330*/  @!P2 IMAD R27, R38, R35, R51 ;  /* 0x00000023261ba224 */ /* 0x000fc800078e0233 */
[----:B------:R-:W-:-:S05]  /*1340*/  @!P2 IMAD.WIDE R26, R27, 0x8, R2 ;  /* 0x000000081b1aa825 */ /* 0x000fca00078e0202 */
[----:B------:R-:W2:Y:S01]  /*1350*/  @!P2 LDG.E.64 R24, desc[UR14][R26.64] ;  /* 0x0000000e1a18a981 */ /* 0x000ea2000c1e1b00 */
[----:B------:R-:W-:-:S04]  /*1360*/  IADD3 R28, P2, R45, R12, RZ ;  /* 0x0000000c2d1c7210 */ /* 0x000fc80007f5e0ff */
[----:B------:R-:W-:Y:S02]  /*1370*/  LEA.HI.X.SX32 R21, R45, R15, 0x1, P2 ;  /* 0x0000000f2d157211 */ /* 0x000fe400010f0eff */
[----:B------:R-:W-:Y:S02]  /*1380*/  ISETP.GE.U32.AND P2, PT, R28, R35, PT ;  /* 0x000000231c00720c */ /* 0x000fe40003f46070 */
[----:B------:R-:W-:-:S04]  /*1390*/  LOP3.LUT R20, R32, R21, RZ, 0xfc, !PT ;  /* 0x0000001520147212 */ /* 0x000fc800078efcff */
[----:B------:R-:W-:-:S04]  /*13a0*/  ISETP.LT.OR P5, PT, R20, RZ, P0 ;  /* 0x000000ff1400720c */ /* 0x000fc800007a1670 */
[----:B------:R-:W-:-:S04]  /*13b0*/  ISETP.GE.OR.EX P5, PT, R34, UR5, P5, P1 ;  /* 0x0000000522007c0c */ /* 0x000fc8000afa6710 */
[----:B------:R-:W-:Y:S02]  /*13c0*/  ISETP.GE.OR.EX P2, PT, R21, UR6, P5, P2 ;  /* 0x0000000615007c0c */ /* 0x000fe4000af46720 */
[----:B------:R-:W-:-:S11]  /*13d0*/  CS2R R20, SRZ ;  /* 0x0000000000147805 */ /* 0x000fd6000001ff00 */
[----:B------:R-:W-:Y:S01]  /*13e0*/  @!P2 IMAD.WIDE R28, R43, 0x8, R2 ;  /* 0x000000082b1ca825 */ /* 0x000fe200078e0202 */
[----:B--2---:R1:W-:Y:S04]  /*13f0*/  STG.E.64 desc[UR14][R22.64], R24 ;  /* 0x0000001816007986 */ /* 0x0043e8000c101b0e */
[----:B------:R-:W2:Y:S01]  /*1400*/  @!P2 LDG.E.64 R20, desc[UR14][R28.64] ;  /* 0x0000000e1c14a981 */ /* 0x000ea2000c1e1b00 */
[----:B------:R-:W-:-:S04]  /*1410*/  IADD3 R30, P2, R49, R12, RZ ;  /* 0x0000000c311e7210 */ /* 0x000fc80007f5e0ff */
[----:B------:R-:W-:Y:S02]  /*1420*/  LEA.HI.X.SX32 R27, R49, R15, 0x1, P2 ;  /* 0x0000000f311b7211 */ /* 0x000fe400010f0eff */
[----:B------:R-:W-:Y:S01]  /*1430*/  ISETP.GE.U32.AND P2, PT, R30, R35, PT ;  /* 0x000000231e00720c */ /* 0x000fe20003f46070 */
[----:B------:R-:W-:Y:S01]  /*1440*/  IMAD.WIDE R30, R17, 0x8, R22 ;  /* 0x00000008111e7825 */ /* 0x000fe200078e0216 */
[----:B------:R-:W-:-:S04]  /*1450*/  LOP3.LUT R26, R32, R27, RZ, 0xfc, !PT ;  /* 0x0000001b201a7212 */ /* 0x000fc800078efcff */
[----:B------:R-:W-:-:S04]  /*1460*/  ISETP.LT.OR P5, PT, R26, RZ, P0 ;  /* 0x000000ff1a00720c */ /* 0x000fc800007a1670 */
[----:B------:R-:W-:-:S04]  /*1470*/  ISETP.GE.OR.EX P5, PT, R34, UR5, P5, P1 ;  /* 0x0000000522007c0c */ /* 0x000fc8000afa6710 */
[----:B------:R-:W-:Y:S02]  /*1480*/  ISETP.GE.OR.EX P2, PT, R27, UR6, P5, P2 ;  /* 0x000000061b007c0c */ /* 0x000fe4000af46720 */
[----:B------:R-:W-:-:S11]  /*1490*/  CS2R R26, SRZ ;  /* 0x00000000001a7805 */ /* 0x000fd6000001ff00 */
[----:B-1----:R-:W-:-:S04]  /*14a0*/  @!P2 IMAD.WIDE R22, R47, 0x8, R2 ;  /* 0x000000082f16a825 */ /* 0x002fc800078e0202 */
[----:B0-----:R-:W-:Y:S01]  /*14b0*/  IMAD R25, R44, 0x3, R51 ;  /* 0x000000032c197824 */ /* 0x001fe200078e0233 */
[----:B--2---:R0:W-:Y:S04]  /*14c0*/  STG.E.64 desc[UR14][R30.64], R20 ;  /* 0x000000141e007986 */ /* 0x0041e8000c101b0e */
[----:B------:R1:W2:Y:S01]  /*14d0*/  @!P2 LDG.E.64 R26, desc[UR14][R22.64] ;  /* 0x0000000e161aa981 */ /* 0x0002a2000c1e1b00 */
[----:B------:R-:W-:-:S04]  /*14e0*/  IADD3 R28, P2, R25, R12, RZ ;  /* 0x0000000c191c7210 */ /* 0x000fc80007f5e0ff */
[----:B------:R-:W-:Y:S02]  /*14f0*/  LEA.HI.X.SX32 R25, R25, R15, 0x1, P2 ;  /* 0x0000000f19197211 */ /* 0x000fe400010f0eff */
[----:B------:R-:W-:Y:S02]  /*1500*/  ISETP.GE.U32.AND P2, PT, R28, R35, PT ;  /* 0x000000231c00720c */ /* 0x000fe40003f46070 */
[----:B------:R-:W-:Y:S01]  /*1510*/  LOP3.LUT R24, R32, R25, RZ, 0xfc, !PT ;  /* 0x0000001920187212 */ /* 0x000fe200078efcff */
[----:B0-----:R-:W-:-:S03]  /*1520*/  IMAD.WIDE R30, R17, 0x8, R30 ;  /* 0x00000008111e7825 */ /* 0x001fc600078e021e */
[----:B------:R-:W-:-:S04]  /*1530*/  ISETP.LT.OR P5, PT, R24, RZ, P0 ;  /* 0x000000ff1800720c */ /* 0x000fc800007a1670 */
[----:B------:R-:W-:-:S04]  /*1540*/  ISETP.GE.OR.EX P5, PT, R34, UR5, P5, P1 ;  /* 0x0000000522007c0c */ /* 0x000fc8000afa6710 */
[----:B------:R-:W-:-:S13]  /*1550*/  ISETP.GE.OR.EX P2, PT, R25, UR6, P5, P2 ;  /* 0x0000000619007c0c */ /* 0x000fda000af46720 */
[----:B------:R-:W-:-:S04]  /*1560*/  @!P2 IMAD R20, R44, 0x3, R33 ;  /* 0x000000032c14a824 */ /* 0x000fc800078e0221 */
[----:B-1----:R-:W-:Y:S01]  /*1570*/  @!P2 IMAD.IADD R23, R20, 0x1, R51 ;  /* 0x000000011417a824 */ /* 0x002fe200078e0233 */
[----:B------:R-:W-:-:S03]  /*1580*/  CS2R R20, SRZ ;  /* 0x0000000000147805 */ /* 0x000fc6000001ff00 */
[----:B------:R-:W-:Y:S01]  /*1590*/  @!P2 IMAD.WIDE R22, R23, 0x8, R2 ;  /* 0x000000081716a825 */ /* 0x000fe200078e0202 */
[----:B--2---:R0:W-:Y:S04]  /*15a0*/  STG.E.64 desc[UR14][R30.64], R26 ;  /* 0x0000001a1e007986 */ /* 0x0041e8000c101b0e */
[----:B------:R1:W2:Y:S01]  /*15b0*/  @!P2 LDG.E.64 R20, desc[UR14][R22.64] ;  /* 0x0000000e1614a981 */ /* 0x0002a2000c1e1b00 */
[----:B------:R-:W-:Y:S01]  /*15c0*/  IMAD.WIDE R24, R17, 0x8, R30 ;  /* 0x0000000811187825 */ /* 0x000fe200078e021e */
[----:B------:R-:W-:Y:S02]  /*15d0*/  IADD3 R53, R53, 0x4, RZ ;  /* 0x0000000435357810 */ /* 0x000fe40007ffe0ff */
[C---:B------:R-:W-:Y:S01]  /*15e0*/  LEA R49, R44.reuse, R49, 0x2 ;  /* 0x000000312c317211 */ /* 0x040fe200078e10ff */
[C---:B------:R-:W-:Y:S01]  /*15f0*/  IMAD R45, R44.reuse, 0x4, R45 ;  /* 0x000000042c2d7824 */ /* 0x040fe200078e022d */
[----:B------:R-:W-:Y:S01]  /*1600*/  LEA R51, R44, R51, 0x2 ;  /* 0x000000332c337211 */ /* 0x000fe200078e10ff */
[----:B------:R-:W-:-:S02]  /*1610*/  IMAD.IADD R28, R0, 0x1, R53 ;  /* 0x00000001001c7824 */ /* 0x000fc400078e0235 */
[C---:B------:R-:W-:Y:S02]  /*1620*/  IMAD R43, R44.reuse, 0x4, R43 ;  /* 0x000000042c2b7824 */ /* 0x040fe400078e022b */
[----:B------:R-:W-:Y:S01]  /*1630*/  IMAD R47, R44, 0x4, R47 ;  /* 0x000000042c2f7824 */ /* 0x000fe200078e022f */
[----:B------:R-:W-:Y:S01]  /*1640*/  ISETP.NE.AND P1, PT, R28, RZ, PT ;  /* 0x000000ff1c00720c */ /* 0x000fe20003f25270 */
[----:B-1----:R-:W-:Y:S01]  /*1650*/  IMAD.WIDE R22, R17, 0x8, R24 ;  /* 0x0000000811167825 */ /* 0x002fe200078e0218 */
[----:B--2---:R0:W-:Y:S11]  /*1660*/  STG.E.64 desc[UR14][R24.64], R20 ;  /* 0x0000001418007986 */ /* 0x0041f6000c101b0e */
[----:B------:R-:W-:Y:S05]  /*1670*/  @P1 BRA `(.L_x_712) ;  /* 0xfffffff800f41947 */ /* 0x000fea000383ffff */
.L_x_711:
[----:B------:R-:W-:Y:S05]  /*1680*/  @!P4 BRA `(.L_x_713) ;  /* 0x0000000000fcc947 */ /* 0x000fea0003800000 */
[----:B------:R-:W1:Y:S01]  /*1690*/  LDC R28, c[0x0][0x258] ;  /* 0x00009600ff1c7b82 */ /* 0x000e620000000800 */
[----:B------:R-:W-:Y:S01]  /*16a0*/  ULDC UR7, c[0x0][0x220] ;  /* 0x0000880000077ab9 */ /* 0x000fe20000000800 */
[----:B------:R-:W-:Y:S01]  /*16b0*/  BSSY B0, `(.L_x_714) ;  /* 0x0000011000007945 */ /* 0x000fe20003800000 */
[----:B------:R-:W-:-:S04]  /*16c0*/  ISETP.GE.U32.AND P0, PT, R40, UR7, PT ;  /* 0x0000000728007c0c */ /* 0x000fc8000bf06070 */
[----:B------:R-:W-:Y:S01]  /*16d0*/  ISETP.GE.AND.EX P0, PT, R39, UR4, PT, P0 ;  /* 0x0000000427007c0c */ /* 0x000fe2000bf06300 */
[----:B-1----:R-:W-:-:S05]  /*16e0*/  IMAD R53, R53, R28, RZ ;  /* 0x0000001c35357224 */ /* 0x002fca00078e02ff */
[----:B0-----:R-:W-:-:S04]  /*16f0*/  IADD3 R20, P1, R53, R12, RZ ;  /* 0x0000000c35147210 */ /* 0x001fc80007f3e0ff */
[----:B------:R-:W-:Y:S02]  /*1700*/  LEA.HI.X.SX32 R21, R53, R15, 0x1, P1 ;  /* 0x0000000f35157211 */ /* 0x000fe400008f0eff */
[----:B------:R-:W-:Y:S02]  /*1710*/  ISETP.GE.U32.AND P1, PT, R41, R36, PT ;  /* 0x000000242900720c */ /* 0x000fe40003f26070 */
[----:B------:R-:W-:Y:S02]  /*1720*/  LOP3.LUT R24, R32, R21, RZ, 0xfc, !PT ;  /* 0x0000001520187212 */ /* 0x000fe400078efcff */
[----:B------:R-:W-:Y:S02]  /*1730*/  ISETP.GE.U32.AND P4, PT, R20, R35, PT ;  /* 0x000000231400720c */ /* 0x000fe40003f86070 */
[----:B------:R-:W-:Y:S02]  /*1740*/  ISETP.LT.OR P2, PT, R24, RZ, P0 ;  /* 0x000000ff1800720c */ /* 0x000fe40000741670 */
[----:B------:R-:W-:-:S02]  /*1750*/  CS2R R24, SRZ ;  /* 0x0000000000187805 */ /* 0x000fc4000001ff00 */
[----:B------:R-:W-:-:S04]  /*1760*/  ISETP.GE.OR.EX P2, PT, R34, UR5, P2, P1 ;  /* 0x0000000522007c0c */ /* 0x000fc80009746710 */
[----:B------:R-:W-:-:S13]  /*1770*/  ISETP.GE.OR.EX P2, PT, R21, UR6, P2, P4 ;  /* 0x0000000615007c0c */ /* 0x000fda0009746740 */
[----:B------:R-:W-:Y:S05]  /*1780*/  @P2 BRA `(.L_x_715) ;  /* 0x00000000000c2947 */ /* 0x000fea0003800000 */
[----:B------:R-:W-:-:S04]  /*1790*/  IMAD.IADD R25, R33, 0x1, R53 ;  /* 0x0000000121197824 */ /* 0x000fc800078e0235 */
[----:B------:R-:W-:-:S06]  /*17a0*/  IMAD.WIDE R24, R25, 0x8, R2 ;  /* 0x0000000819187825 */ /* 0x000fcc00078e0202 */
[----:B------:R-:W5:Y:S02]  /*17b0*/  LDG.E.64 R24, desc[UR14][R24.64] ;  /* 0x0000000e18187981 */ /* 0x000f64000c1e1b00 */
.L_x_715:
[----:B------:R-:W-:Y:S05]  /*17c0*/  BSYNC B0 ;  /* 0x0000000000007941 */ /* 0x000fea0003800000 */
.L_x_714:
[----:B------:R-:W-:Y:S01]  /*17d0*/  ISETP.NE.AND P2, PT, R16, 0x1, PT ;  /* 0x000000011000780c */ /* 0x000fe20003f45270 */
[----:B-----5:R0:W-:Y:S01]  /*17e0*/  STG.E.64 desc[UR14][R22.64], R24 ;  /* 0x0000001816007986 */ /* 0x0201e2000c101b0e */
[--C-:B------:R-:W-:Y:S01]  /*17f0*/  IMAD.MOV.U32 R20, RZ, RZ, R22.reuse ;  /* 0x000000ffff147224 */ /* 0x100fe200078e0016 */
[----:B------:R-:W-:Y:S01]  /*1800*/  MOV R21, R23 ;  /* 0x0000001700157202 */ /* 0x000fe20000000f00 */
[----:B0-----:R-:W-:-:S09]  /*1810*/  IMAD.WIDE R22, R17, 0x8, R22 ;  /* 0x0000000811167825 */ /* 0x001fd200078e0216 */
[----:B------:R-:W-:Y:S05]  /*1820*/  @!P2 BRA `(.L_x_713) ;  /* 0x000000000094a947 */ /* 0x000fea0003800000 */
[----:B------:R-:W-:Y:S01]  /*1830*/  IMAD.IADD R53, R53, 0x1, R28 ;  /* 0x0000000135357824 */ /* 0x000fe200078e021c */
[----:B------:R-:W-:Y:S01]  /*1840*/  BSSY B0, `(.L_x_716) ;  /* 0x000000e000007945 */ /* 0x000fe20003800000 */
[----:B------:R-:W-:-:S03]  /*1850*/  IMAD.WIDE R26, R17, 0x8, R20 ;  /* 0x00000008111a7825 */ /* 0x000fc600078e0214 */
[----:B------:R-:W-:-:S04]  /*1860*/  IADD3 R22, P2, R53, R12, RZ ;  /* 0x0000000c35167210 */ /* 0x000fc80007f5e0ff */
[----:B------:R-:W-:Y:S02]  /*1870*/  LEA.HI.X.SX32 R23, R53, R15, 0x1, P2 ;  /* 0x0000000f35177211 */ /* 0x000fe400010f0eff */
[----:B------:R-:W-:Y:S02]  /*1880*/  ISETP.GE.U32.AND P4, PT, R22, R35, PT ;  /* 0x000000231600720c */ /* 0x000fe40003f86070 */
[----:B------:R-:W-:-:S04]  /*1890*/  LOP3.LUT R24, R32, R23, RZ, 0xfc, !PT ;  /* 0x0000001720187212 */ /* 0x000fc800078efcff */
[----:B------:R-:W-:Y:S02]  /*18a0*/  ISETP.LT.OR P2, PT, R24, RZ, P0 ;  /* 0x000000ff1800720c */ /* 0x000fe40000741670 */
[----:B------:R-:W-:Y:S02]  /*18b0*/  CS2R R24, SRZ ;  /* 0x0000000000187805 */ /* 0x000fe4000001ff00 */
[----:B------:R-:W-:-:S04]  /*18c0*/  ISETP.GE.OR.EX P2, PT, R34, UR5, P2, P1 ;  /* 0x0000000522007c0c */ /* 0x000fc80009746710 */
[----:B------:R-:W-:-:S13]  /*18d0*/  ISETP.GE.OR.EX P2, PT, R23, UR6, P2, P4 ;  /* 0x0000000617007c0c */ /* 0x000fda0009746740 */
[----:B------:R-:W-:Y:S05]  /*18e0*/  @P2 BRA `(.L_x_717) ;  /* 0x00000000000c2947 */ /* 0x000fea0003800000 */
[----:B------:R-:W-:-:S04]  /*18f0*/  IMAD.IADD R25, R33, 0x1, R53 ;  /* 0x0000000121197824 */ /* 0x000fc800078e0235 */
[----:B------:R-:W-:-:S06]  /*1900*/  IMAD.WIDE R24, R25, 0x8, R2 ;  /* 0x0000000819187825 */ /* 0x000fcc00078e0202 */
[----:B------:R-:W5:Y:S02]  /*1910*/  LDG.E.64 R24, desc[UR14][R24.64] ;  /* 0x0000000e18187981 */ /* 0x000f64000c1e1b00 */
.L_x_717:
[----:B------:R-:W-:Y:S05]  /*1920*/  BSYNC B0 ;  /* 0x0000000000007941 */ /* 0x000fea0003800000 */
.L_x_716:
[----:B-----5:R1:W-:Y:S01]  /*1930*/  STG.E.64 desc[UR14][R26.64], R24 ;  /* 0x000000181a007986 */ /* 0x0203e2000c101b0e */
[----:B------:R-:W-:Y:S01]  /*1940*/  ISETP.NE.AND P2, PT, R16, 0x2, PT ;  /* 0x000000021000780c */ /* 0x000fe20003f45270 */
[----:B------:R-:W-:-:S12]  /*1950*/  IMAD.WIDE R22, R17, 0x10, R20 ;  /* 0x0000001011167825 */ /* 0x000fd800078e0214 */
[----:B-1----:R-:W-:Y:S05]  /*1960*/  @!P2 BRA `(.L_x_713) ;  /* 0x000000000044a947 */ /* 0x002fea0003800000 */
[----:B------:R-:W-:Y:S01]  /*1970*/  IADD3 R53, R53, R28, RZ ;  /* 0x0000001c35357210 */ /* 0x000fe20007ffe0ff */
[----:B------:R-:W-:Y:S03]  /*1980*/  BSSY B0, `(.L_x_718) ;  /* 0x000000d000007945 */ /* 0x000fe60003800000 */
        /* <DEDUP_REMOVED lines=8> */
[----:B------:R-:W-:Y:S05]  /*1a10*/  @P0 BRA `(.L_x_719) ;  /* 0x00000000000c0947 */ /* 0x000fea0003800000 */
[----:B------:R-:W-:-:S04]  /*1a20*/  IMAD.IADD R25, R33, 0x1, R53 ;  /* 0x0000000121197824 */ /* 0x000fc800078e0235 */
[----:B------:R-:W-:-:S06]  /*1a30*/  IMAD.WIDE R24, R25, 0x8, R2 ;  /* 0x0000000819187825 */ /* 0x000fcc00078e0202 */
[----:B------:R-:W5:Y:S02]  /*1a40*/  LDG.E.64 R24, desc[UR14][R24.64] ;  /* 0x0000000e18187981 */ /* 0x000f64000c1e1b00 */
.L_x_719:
[----:B------:R-:W-:Y:S05]  /*1a50*/  BSYNC B0 ;  /* 0x0000000000007941 */ /* 0x000fea0003800000 */
.L_x_718:
[----:B-----5:R0:W-:Y:S02]  /*1a60*/  STG.E.64 desc[UR14][R22.64], R24 ;  /* 0x0000001816007986 */ /* 0x0201e4000c101b0e */
[----:B0-----:R-:W-:-:S07]  /*1a70*/  IMAD.WIDE R22, R17, 0x18, R20 ;  /* 0x0000001811167825 */ /* 0x001fce00078e0214 */
.L_x_713:
[----:B------:R-:W-:Y:S05]  /*1a80*/  @!P3 BRA `(.L_x_720) ;  /* 0xfffffff40070b947 */ /* 0x000fea000383ffff */
.L_x_710:
[----:B------:R-:W-:Y:S01]  /*1a90*/  VIADD R42, R42, 0x1 ;  /* 0x000000012a2a7836 */ /* 0x000fe20000000000 */
[----:B------:R-:W-:-:S04]  /*1aa0*/  ULDC UR7, c[0x0][0x22c] ;  /* 0x00008b0000077ab9 */ /* 0x000fc80000000800 */
[----:B------:R-:W-:-:S13]  /*1ab0*/  ISETP.GE.AND P0, PT, R42, UR7, PT ;  /* 0x000000072a007c0c */ /* 0x000fda000bf06270 */
[----:B------:R-:W-:Y:S05]  /*1ac0*/  @!P0 BRA `(.L_x_721) ;  /* 0xfffffff400408947 */ /* 0x000fea000383ffff */
.L_x_709:
        /* <DEDUP_REMOVED lines=10> */
        .weak           $__internal_15_$__cuda_sm20_div_s64
        .type           $__internal_15_$__cuda_sm20_div_s64,@function
        .size           $__internal_15_$__cuda_sm20_div_s64,(.L_x_739 - $__internal_15_$__cuda_sm20_div_s64)
$__internal_15_$__cuda_sm20_div_s64:
        /* <DEDUP_REMOVED lines=22> */
[----:B------:R-:W-:-:S04]  /*1cd0*/  IMAD.X R24, R33, 0x1, R21, P0 ;  /* 0x0000000121187824 */ /* 0x000fc800000e0615 */
[----:B------:R-:W-:Y:S01]  /*1ce0*/  IMAD.WIDE.U32 R20, R25, R6, RZ ;  /* 0x0000000619147225 */ /* 0x000fe200078e00ff */
[----:B------:R-:W-:-:S03]  /*1cf0*/  IADD3.X R31, RZ, RZ, R24, P2, P1 ;  /* 0x000000ffff1f7210 */ /* 0x000fc600017e2418 */
[----:B------:R-:W-:Y:S01]  /*1d00*/  IMAD R21, R25, R7, R21 ;  /* 0x0000000719157224 */ /* 0x000fe200078e0215 */
[----:B------:R-:W-:Y:S02]  /*1d10*/  IADD3 R33, P0, RZ, -R20, RZ ;  /* 0x80000014ff217210 */ /* 0x000fe40007f1e0ff */
[----:B------:R-:W-:Y:S01]  /*1d20*/  IADD3 R20, P4, RZ, -R15, RZ ;  /* 0x8000000fff147210 */ /* 0x000fe20007f9e0ff */
[----:B------:R-:W-:Y:S02]  /*1d30*/  IMAD R21, R31, R6, R21 ;  /* 0x000000061f157224 */ /* 0x000fe400078e0215 */
[----:B------:R-:W-:-:S03]  /*1d40*/  IMAD.HI.U32 R24, R25, R33, RZ ;  /* 0x0000002119187227 */ /* 0x000fc600078e00ff */
[----:B------:R-:W-:-:S05]  /*1d50*/  IADD3.X R30, RZ, ~R21, RZ, P0, !PT ;  /* 0x80000015ff1e7210 */ /* 0x000fca00007fe4ff */
[----:B------:R-:W-:-:S04]  /*1d60*/  IMAD.WIDE.U32 R24, P0, R25, R30, R24 ;  /* 0x0000001e19187225 */ /* 0x000fc80007800018 */
[C---:B------:R-:W-:Y:S02]  /*1d70*/  IMAD R21, R31.reuse, R30, RZ ;  /* 0x0000001e1f157224 */ /* 0x040fe400078e02ff */
[----:B------:R-:W-:Y:S01]  /*1d80*/  IMAD.HI.U32 R24, P1, R31, R33, R24 ;  /* 0x000000211f187227 */ /* 0x000fe20007820018 */
[----:B------:R-:W-:-:S03]  /*1d90*/  SEL R33, R20, R15, !P3 ;  /* 0x0000000f14217207 */ /* 0x000fc60005800000 */
[----:B------:R-:W-:Y:S01]  /*1da0*/  IMAD.HI.U32 R30, R31, R30, RZ ;  /* 0x0000001e1f1e7227 */ /* 0x000fe200078e00ff */
[----:B------:R-:W-:-:S03]  /*1db0*/  IADD3 R15, P2, R21, R24, RZ ;  /* 0x00000018150f7210 */ /* 0x000fc60007f5e0ff */
[----:B------:R-:W-:Y:S01]  /*1dc0*/  IMAD.X R24, RZ, RZ, ~R11, P4 ;  /* 0x000000ffff187224 */ /* 0x000fe200020e0e0b */
[----:B------:R-:W-:Y:S01]  /*1dd0*/  IADD3.X R31, R30, R31, RZ, P0, !PT ;  /* 0x0000001f1e1f7210 */ /* 0x000fe200007fe4ff */
[----:B------:R-:W-:-:S03]  /*1de0*/  IMAD.HI.U32 R20, R15, R33, RZ ;  /* 0x000000210f147227 */ /* 0x000fc600078e00ff */
[-C--:B------:R-:W-:Y:S01]  /*1df0*/  SEL R24, R24, R11.reuse, !P3 ;  /* 0x0000000b18187207 */ /* 0x080fe20005800000 */
[----:B------:R-:W-:Y:S01]  /*1e00*/  IMAD.MOV.U32 R21, RZ, RZ, RZ ;  /* 0x000000ffff157224 */ /* 0x000fe200078e00ff */
[----:B------:R-:W-:Y:S02]  /*1e10*/  IADD3.X R31, RZ, RZ, R31, P2, P1 ;  /* 0x000000ffff1f7210 */ /* 0x000fe400017e241f */
[----:B------:R-:W-:Y:S01]  /*1e20*/  LOP3.LUT R11, R9, R11, RZ, 0x3c, !PT ;  /* 0x0000000b090b7212 */ /* 0x000fe200078e3cff */
        /* <DEDUP_REMOVED lines=12> */
[----:B------:R-:W-:-:S05]  /*1ef0*/  IMAD R21, R15, R6, R21 ;  /* 0x000000060f157224 */ /* 0x000fca00078e0215 */
[----:B------:R-:W-:Y:S02]  /*1f00*/  IADD3.X R35, ~R21, R24, RZ, P1, !PT ;  /* 0x0000001815237210 */ /* 0x000fe40000ffe5ff */
[----:B------:R-:W-:Y:S02]  /*1f10*/  IADD3 R21, P1, R33, -R6, RZ ;  /* 0x8000000621157210 */ /* 0x000fe40007f3e0ff */
[C---:B------:R-:W-:Y:S02]  /*1f20*/  ISETP.GE.U32.AND.EX P0, PT, R35.reuse, R7, PT, P0 ;  /* 0x000000072300720c */ /* 0x040fe40003f06100 */
[----:B------:R-:W-:Y:S01]  /*1f30*/  IADD3.X R24, RZ, R15, RZ, P2, !PT ;  /* 0x0000000fff187210 */ /* 0x000fe200017fe4ff */
[----:B------:R-:W-:Y:S01]  /*1f40*/  IMAD.X R31, R35, 0x1, ~R7, P1 ;  /* 0x00000001231f7824 */ /* 0x000fe200008e0e07 */
[----:B------:R-:W-:Y:S02]  /*1f50*/  SEL R21, R21, R33, P0 ;  /* 0x0000002115157207 */ /* 0x000fe40000000000 */
[----:B------:R-:W-:-:S02]  /*1f60*/  SEL R25, R20, R25, P0 ;  /* 0x0000001914197207 */ /* 0x000fc40000000000 */
[----:B------:R-:W-:Y:S02]  /*1f70*/  SEL R31, R31, R35, P0 ;  /* 0x000000231f1f7207 */ /* 0x000fe40000000000 */
[----:B------:R-:W-:Y:S02]  /*1f80*/  ISETP.GE.U32.AND P1, PT, R21, R6, PT ;  /* 0x000000061500720c */ /* 0x000fe40003f26070 */
[----:B------:R-:W-:Y:S02]  /*1f90*/  SEL R6, R24, R15, P0 ;  /* 0x0000000f18067207 */ /* 0x000fe40000000000 */
[----:B------:R-:W-:Y:S02]  /*1fa0*/  IADD3 R30, P2, R25, 0x1, RZ ;  /* 0x00000001191e7810 */ /* 0x000fe40007f5e0ff */
        /* <DEDUP_REMOVED lines=15> */
[----:B------:R-:W-:Y:S06]  /*20a0*/  RET.REL.NODEC R6 `(_ZN2at6native14vol2col_kernelIdEEvlPKT_iiiiiiiiiiiiiiiiiiPS2_) ;  /* 0xffffffdc06d47950 */ /* 0x000fec0003c3ffff */
.L_x_723:
        /* <DEDUP_REMOVED lines=13> */
.L_x_739:


//--------------------- .nv.shared.reserved.0     --------------------------
	.section	.nv.shared.reserved.0,"aw",@nobits
	.weak		__nv_reservedSMEM_offset_0_alias
	.size		__nv_reservedSMEM_offset_0_alias, 0, 0
	.other		__nv_reservedSMEM_offset_0_alias,@"STO_CUDA_RESERVED_SHARED STV_DEFAULT"
__nv_reservedSMEM_offset_0_alias:
	.zero		0


//--------------------- .nv.global                --------------------------
	.section	.nv.global,"aw",@nobits
.nv.global:
	.type		_ZN57_INTERNAL_fc722a4f_26_NaiveDilatedConvolution_cu_8f80f47d4cuda3std3__48in_placeE,@object
	.size		_ZN57_INTERNAL_fc722a4f_26_NaiveDilatedConvolution_cu_8f80f47d4cuda3std3__48in_placeE,(_ZN57_INTERNAL_fc722a4f_26_NaiveDilatedConvolution_cu_8f80f47d4cuda3std6ranges3__45__cpo8distanceE - _ZN57_INTERNAL_fc722a4f_26_NaiveDilatedConvolution_cu_8f80f47d4cuda3std3__48in_placeE)
_ZN57_INTERNAL_fc722a4f_26_NaiveDilatedConvolution_cu_8f80f47d4cuda3std3__48in_placeE:
	.zero		1
	.type		_ZN57_INTERNAL_fc722a4f_26_NaiveDilatedConvolution_cu_8f80f47d4cuda3std6ranges3__45__cpo8distanceE,@object
	.size		_ZN57_INTERNAL_fc722a4f_26_NaiveDilatedConvolution_cu_8f80f47d4cuda3std6ranges3__45__cpo8distanceE,(_ZN57_INTERNAL_fc722a4f_26_NaiveDilatedConvolution_cu_8f80f47d4cuda3std3__45__cpo6cbeginE - _ZN57_INTERNAL_fc722a4f_26_NaiveDilatedConvolution_cu_8f80f47d4cuda3std6ranges3__45__cpo8distanceE)
_ZN57_INTERNAL_fc722a4f_26_NaiveDilatedConvolution_cu_8f80f47d4cuda3std6ranges3__45__cpo8distanceE:
	.zero		1
	.type		_ZN57_INTERNAL_fc722a4f_26_NaiveDilatedConvolution_cu_8f80f47d4cuda3std3__45__cpo6cbeginE,@object
	.size		_ZN57_INTERNAL_fc722a4f_26_NaiveDilatedConvolution_cu_8f80f47d4cuda3std3__45__cpo6cbeginE,(_ZN57_INTERNAL_fc722a4f_26_NaiveDilatedConvolution_cu_8f80f47d4cuda3std6ranges3__45__cpo7advanceE - _ZN57_INTERNAL_fc722a4f_26_NaiveDilatedConvolution_cu_8f80f47d4cuda3std3__45__cpo6cbeginE)
_ZN57_INTERNAL_fc722a4f_26_NaiveDilatedConvolution_cu_8f80f47d4cuda3std3__45__cpo6cbeginE:
	.zero		1
	.type		_ZN57_INTERNAL_fc722a4f_26_NaiveDilatedConvolution_cu_8f80f47d4cuda3std6ranges3__45__cpo7advanceE,@object
	.size		_ZN57_INTERNAL_fc722a4f_26_NaiveDilatedConvolution_cu_8f80f47d4cuda3std6ranges3__45__cpo7advanceE,(_ZN57_INTERNAL_fc722a4f_26_NaiveDilatedConvolution_cu_8f80f47d4cuda3std3__45__cpo7crbeginE - _ZN57_INTERNAL_fc722a4f_26_NaiveDilatedConvolution_cu_8f80f47d4cuda3std6ranges3__45__cpo7advanceE)
_ZN57_INTERNAL_fc722a4f_26_NaiveDilatedConvolution_cu_8f80f47d4cuda3std6ranges3__45__cpo7advanceE:
	.zero		1
	.type		_ZN57_INTERNAL_fc722a4f_26_NaiveDilatedConvolution_cu_8f80f47d4cuda3std3__45__cpo7crbeginE,@object
	.size		_ZN57_INTERNAL_fc722a4f_26_NaiveDilatedConvolution_cu_8f80f47d4cuda3std3__45__cpo7crbeginE,(_ZN57_INTERNAL_fc722a4f_26_NaiveDilatedConvolution_cu_8f80f47d4cuda3std6ranges3__45__cpo4dataE - _ZN57_INTERNAL_fc722a4f_26_NaiveDilatedConvolution_cu_8f80f47d4cuda3std3__45__cpo7crbeginE)
_ZN57_INTERNAL_fc722a4f_26_NaiveDilatedConvolution_cu_8f80f47d4cuda3std3__45__cpo7crbeginE:
	.zero		1
	.type		_ZN57_INTERNAL_fc722a4f_26_NaiveDilatedConvolution_cu_8f80f47d4cuda3std6ranges3__45__cpo4dataE,@object
	.size		_ZN57_INTERNAL_fc722a4f_26_NaiveDilatedConvolution_cu_8f80f47d4cuda3std6ranges3__45__cpo4dataE,(_ZN57_INTERNAL_fc722a4f_26_NaiveDilatedConvolution_cu_8f80f47d4cuda3std6ranges3__45__cpo5beginE - _ZN57_INTERNAL_fc722a4f_26_NaiveDilatedConvolution_cu_8f80f47d4cuda3std6ranges3__45__cpo4dataE)
_ZN57_INTERNAL_fc722a4f_26_NaiveDilatedConvolution_cu_8f80f47d4cuda3std6ranges3__45__cpo4dataE:
	.zero		1
	.type		_ZN57_INTERNAL_fc722a4f_26_NaiveDilatedConvolution_cu_8f80f47d4cuda3std6ranges3__45__cpo5beginE,@object
	.size		_ZN57_INTERNAL_fc722a4f_26_NaiveDilatedConvolution_cu_8f80f47d4cuda3std6ranges3__45__cpo5beginE,(_ZN57_INTERNAL_fc722a4f_26_NaiveDilatedConvolution_cu_8f80f47d4cuda3std3__459_GLOBAL__N__fc722a4f_26_NaiveDilatedConvolution_cu_8f80f47d6ignoreE - _ZN57_INTERNAL_fc722a4f_26_NaiveDilatedConvolution_cu_8f80f47d4cuda3std6ranges3__45__cpo5beginE)
_ZN57_INTERNAL_fc722a4f_26_NaiveDilatedConvolution_cu_8f80f47d4cuda3std6ranges3__45__cpo5beginE:
	.zero		1
	.type		_ZN57_INTERNAL_fc722a4f_26_NaiveDilatedConvolution_cu_8f80f47d4cuda3std3__459_GLOBAL__N__fc722a4f_26_NaiveDilatedConvolution_cu_8f80f47d6ignoreE,@object
	.size		_ZN57_INTERNAL_fc722a4f_26_NaiveDilatedConvolution_cu_8f80f47d4cuda3std3__459_GLOBAL__N__fc722a4f_26_NaiveDilatedConvolution_cu_8f80f47d6ignoreE,(_ZN57_INTERNAL_fc722a4f_26_NaiveDilatedConvolution_cu_8f80f47d4cuda3std6ranges3__45__cpo4sizeE - _ZN57_INTERNAL_fc722a4f_26_NaiveDilatedConvolution_cu_8f80f47d4cuda3std3__459_GLOBAL__N__fc722a4f_26_NaiveDilatedConvolution_cu_8f80f47d6ignoreE)
_ZN57_INTERNAL_fc722a4f_26_NaiveDilatedConvolution_cu_8f80f47d4cuda3std3__459_GLOBAL__N__fc722a4f_26_NaiveDilatedConvolution_cu_8f80f47d6ignoreE:
	.zero		1
	.type		_ZN57_INTERNAL_fc722a4f_26_NaiveDilatedConvolution_cu_8f80f47d4cuda3std6ranges3__45__cpo4sizeE,@object
	.size		_ZN57_INTERNAL_fc722a4f_26_NaiveDilatedConvolution_cu_8f80f47d4cuda3std6ranges3__45__cpo4sizeE,(_ZN57_INTERNAL_fc722a4f_26_NaiveDilatedConvolution_cu_8f80f47d4cuda3std3__45__cpo5beginE - _ZN57_INTERNAL_fc722a4f_26_NaiveDilatedConvolution_cu_8f80f47d4cuda3std6ranges3__45__cpo4sizeE)
_ZN57_INTERNAL_fc722a4f_26_NaiveDilatedConvolution_cu_8f80f47d4cuda3std6ranges3__45__cpo4sizeE:
	.zero		1
	.type		_ZN57_INTERNAL_fc722a4f_26_NaiveDilatedConvolution_cu_8f80f47d4cuda3std3__45__cpo5beginE,@object
	.size		_ZN57_INTERNAL_fc722a4f_26_NaiveDilatedConvolution_cu_8f80f47d4cuda3std3__45__cpo5beginE,(_ZN57_INTERNAL_fc722a4f_26_NaiveDilatedConvolution_cu_8f80f47d4cuda3std6ranges3__45__cpo6cbeginE - _ZN57_INTERNAL_fc722a4f_26_NaiveDilatedConvolution_cu_8f80f47d4cuda3std3__45__cpo5beginE)
_ZN57_INTERNAL_fc722a4f_26_NaiveDilatedConvolution_cu_8f80f47d4cuda3std3__45__cpo5beginE:
	.zero		1
	.type		_ZN57_INTERNAL_fc722a4f_26_NaiveDilatedConvolution_cu_8f80f47d4cuda3std6ranges3__45__cpo6cbeginE,@object
	.size		_ZN57_INTERNAL_fc722a4f_26_NaiveDilatedConvolution_cu_8f80f47d4cuda3std6ranges3__45__cpo6cbeginE,(_ZN57_INTERNAL_fc722a4f_26_NaiveDilatedConvolution_cu_8f80f47d4cuda3std3__45__cpo6rbeginE - _ZN57_INTERNAL_fc722a4f_26_NaiveDilatedConvolution_cu_8f80f47d4cuda3std6ranges3__45__cpo6cbeginE)
_ZN57_INTERNAL_fc722a4f_26_NaiveDilatedConvolution_cu_8f80f47d4cuda3std6ranges3__45__cpo6cbeginE:
	.zero		1
	.type		_ZN57_INTERNAL_fc722a4f_26_NaiveDilatedConvolution_cu_8f80f47d4cuda3std3__45__cpo6rbeginE,@object
	.size		_ZN57_INTERNAL_fc722a4f_26_NaiveDilatedConvolution_cu_8f80f47d4cuda3std3__45__cpo6rbeginE,(_ZN57_INTERNAL_fc722a4f_26_NaiveDilatedConvolution_cu_8f80f47d4cuda3std6ranges3__45__cpo4nextE - _ZN57_INTERNAL_fc722a4f_26_NaiveDilatedConvolution_cu_8f80f47d4cuda3std3__45__cpo6rbeginE)
_ZN57_INTERNAL_fc722a4f_26_NaiveDilatedConvolution_cu_8f80f47d4cuda3std3__45__cpo6rbeginE:
	.zero		1
	.type		_ZN57_INTERNAL_fc722a4f_26_NaiveDilatedConvolution_cu_8f80f47d4cuda3std6ranges3__45__cpo4nextE,@object
	.size		_ZN57_INTERNAL_fc722a4f_26_NaiveDilatedConvolution_cu_8f80f47d4cuda3std6ranges3__45__cpo4nextE,(_ZN57_INTERNAL_fc722a4f_26_NaiveDilatedConvolution_cu_8f80f47d4cuda3std6ranges3__45__cpo4swapE - _ZN57_INTERNAL_fc722a4f_26_NaiveDilatedConvolution_cu_8f80f47d4cuda3std6ranges3__45__cpo4nextE)
_ZN57_INTERNAL_fc722a4f_26_NaiveDilatedConvolution_cu_8f80f47d4cuda3std6ranges3__45__cpo4nextE:
	.zero		1
	.type		_ZN57_INTERNAL_fc722a4f_26_NaiveDilatedConvolution_cu_8f80f47d4cuda3std6ranges3__45__cpo4swapE,@object
	.size		_ZN57_INTERNAL_fc722a4f_26_NaiveDilatedConvolution_cu_8f80f47d4cuda3std6ranges3__45__cpo4swapE,(_ZN57_INTERNAL_fc722a4f_26_NaiveDilatedConvolution_cu_8f80f47d4cuda3std3__420unreachable_sentinelE - _ZN57_INTERNAL_fc722a4f_26_NaiveDilatedConvolution_cu_8f80f47d4cuda3std6ranges3__45__cpo4swapE)
_ZN57_INTERNAL_fc722a4f_26_NaiveDilatedConvolution_cu_8f80f47d4cuda3std6ranges3__45__cpo4swapE:
	.zero		1
	.type		_ZN57_INTERNAL_fc722a4f_26_NaiveDilatedConvolution_cu_8f80f47d4cuda3std3__420unreachable_sentinelE,@object
	.size		_ZN57_INTERNAL_fc722a4f_26_NaiveDilatedConvolution_cu_8f80f47d4cuda3std3__420unreachable_sentinelE,(_ZN57_INTERNAL_fc722a4f_26_NaiveDilatedConvolution_cu_8f80f47d6thrust23THRUST_300001_SM_900_NS6system6detail10sequential3seqE - _ZN57_INTERNAL_fc722a4f_26_NaiveDilatedConvolution_cu_8f80f47d4cuda3std3__420unreachable_sentinelE)
_ZN57_INTERNAL_fc722a4f_26_NaiveDilatedConvolution_cu_8f80f47d4cuda3std3__420unreachable_sentinelE:
	.zero		1
	.type		_ZN57_INTERNAL_fc722a4f_26_NaiveDilatedConvolution_cu_8f80f47d6thrust23THRUST_300001_SM_900_NS6system6detail10sequential3seqE,@object
	.size		_ZN57_INTERNAL_fc722a4f_26_NaiveDilatedConvolution_cu_8f80f47d6thrust23THRUST_300001_SM_900_NS6system6detail10sequential3seqE,(_ZN57_INTERNAL_fc722a4f_26_NaiveDilatedConvolution_cu_8f80f47d4cuda3std3__45__cpo4cendE - _ZN57_INTERNAL_fc722a4f_26_NaiveDilatedConvolution_cu_8f80f47d6thrust23THRUST_300001_SM_900_NS6system6detail10sequential3seqE)
_ZN57_INTERNAL_fc722a4f_26_NaiveDilatedConvolution_cu_8f80f47d6thrust23THRUST_300001_SM_900_NS6system6detail10sequential3seqE:
	.zero		1
	.type		_ZN57_INTERNAL_fc722a4f_26_NaiveDilatedConvolution_cu_8f80f47d4cuda3std3__45__cpo4cendE,@object
	.size		_ZN57_INTERNAL_fc722a4f_26_NaiveDilatedConvolution_cu_8f80f47d4cuda3std3__45__cpo4cendE,(_ZN57_INTERNAL_fc722a4f_26_NaiveDilatedConvolution_cu_8f80f47d4cuda3std6ranges3__45__cpo9iter_swapE - _ZN57_INTERNAL_fc722a4f_26_NaiveDilatedConvolution_cu_8f80f47d4cuda3std3__45__cpo4cendE)
_ZN57_INTERNAL_fc722a4f_26_NaiveDilatedConvolution_cu_8f80f47d4cuda3std3__45__cpo4cendE:
	.zero		1
	.type		_ZN57_INTERNAL_fc722a4f_26_NaiveDilatedConvolution_cu_8f80f47d4cuda3std6ranges3__45__cpo9iter_swapE,@object
	.size		_ZN57_INTERNAL_fc722a4f_26_NaiveDilatedConvolution_cu_8f80f47d4cuda3std6ranges3__45__cpo9iter_swapE,(_ZN57_INTERNAL_fc722a4f_26_NaiveDilatedConvolution_cu_8f80f47d4cuda3std3__45__cpo5crendE - _ZN57_INTERNAL_fc722a4f_26_NaiveDilatedConvolution_cu_8f80f47d4cuda3std6ranges3__45__cpo9iter_swapE)
_ZN57_INTERNAL_fc722a4f_26_NaiveDilatedConvolution_cu_8f80f47d4cuda3std6ranges3__45__cpo9iter_swapE:
	.zero		1
	.type		_ZN57_INTERNAL_fc722a4f_26_NaiveDilatedConvolution_cu_8f80f47d4cuda3std3__45__cpo5crendE,@object
	.size		_ZN57_INTERNAL_fc722a4f_26_NaiveDilatedConvolution_cu_8f80f47d4cuda3std3__45__cpo5crendE,(_ZN57_INTERNAL_fc722a4f_26_NaiveDilatedConvolution_cu_8f80f47d4cuda3std6ranges3__45__cpo5cdataE - _ZN57_INTERNAL_fc722a4f_26_NaiveDilatedConvolution_cu_8f80f47d4cuda3std3__45__cpo5crendE)
_ZN57_INTERNAL_fc722a4f_26_NaiveDilatedConvolution_cu_8f80f47d4cuda3std3__45__cpo5crendE:
	.zero		1
	.type		_ZN57_INTERNAL_fc722a4f_26_NaiveDilatedConvolution_cu_8f80f47d4cuda3std6ranges3__45__cpo5cdataE,@object
	.size		_ZN57_INTERNAL_fc722a4f_26_NaiveDilatedConvolution_cu_8f80f47d4cuda3std6ranges3__45__cpo5cdataE,(_ZN57_INTERNAL_fc722a4f_26_NaiveDilatedConvolution_cu_8f80f47d4cuda3std6ranges3__45__cpo3endE - _ZN57_INTERNAL_fc722a4f_26_NaiveDilatedConvolution_cu_8f80f47d4cuda3std6ranges3__45__cpo5cdataE)
_ZN57_INTERNAL_fc722a4f_26_NaiveDilatedConvolution_cu_8f80f47d4cuda3std6ranges3__45__cpo5cdataE:
	.zero		1
	.type		_ZN57_INTERNAL_fc722a4f_26_NaiveDilatedConvolution_cu_8f80f47d4cuda3std6ranges3__45__cpo3endE,@object
	.size		_ZN57_INTERNAL_fc722a4f_26_NaiveDilatedConvolution_cu_8f80f47d4cuda3std6ranges3__45__cpo3endE,(_ZN57_INTERNAL_fc722a4f_26_NaiveDilatedConvolution_cu_8f80f47d4cuda3std3__419piecewise_constructE - _ZN57_INTERNAL_fc722a4f_26_NaiveDilatedConvolution_cu_8f80f47d4cuda3std6ranges3__45__cpo3endE)
_ZN57_INTERNAL_fc722a4f_26_NaiveDilatedConvolution_cu_8f80f47d4cuda3std6ranges3__45__cpo3endE:
	.zero		1
	.type		_ZN57_INTERNAL_fc722a4f_26_NaiveDilatedConvolution_cu_8f80f47d4cuda3std3__419piecewise_constructE,@object
	.size		_ZN57_INTERNAL_fc722a4f_26_NaiveDilatedConvolution_cu_8f80f47d4cuda3std3__419piecewise_constructE,(_ZN57_INTERNAL_fc722a4f_26_NaiveDilatedConvolution_cu_8f80f47d4cuda3std6ranges3__45__cpo5ssizeE - _ZN57_INTERNAL_fc722a4f_26_NaiveDilatedConvolution_cu_8f80f47d4cuda3std3__419piecewise_constructE)
_ZN57_INTERNAL_fc722a4f_26_NaiveDilatedConvolution_cu_8f80f47d4cuda3std3__419piecewise_constructE:
	.zero		1
	.type		_ZN57_INTERNAL_fc722a4f_26_NaiveDilatedConvolution_cu_8f80f47d4cuda3std6ranges3__45__cpo5ssizeE,@object
	.size		_ZN57_INTERNAL_fc722a4f_26_NaiveDilatedConvolution_cu_8f80f47d4cuda3std6ranges3__45__cpo5ssizeE,(_ZN57_INTERNAL_fc722a4f_26_NaiveDilatedConvolution_cu_8f80f47d4cuda3std3__45__cpo3endE - _ZN57_INTERNAL_fc722a4f_26_NaiveDilatedConvolution_cu_8f80f47d4cuda3std6ranges3__45__cpo5ssizeE)
_ZN57_INTERNAL_fc722a4f_26_NaiveDilatedConvolution_cu_8f80f47d4cuda3std6ranges3__45__cpo5ssizeE:
	.zero		1
	.type		_ZN57_INTERNAL_fc722a4f_26_NaiveDilatedConvolution_cu_8f80f47d4cuda3std3__45__cpo3endE,@object
	.size		_ZN57_INTERNAL_fc722a4f_26_NaiveDilatedConvolution_cu_8f80f47d4cuda3std3__45__cpo3endE,(_ZN57_INTERNAL_fc722a4f_26_NaiveDilatedConvolution_cu_8f80f47d4cuda3std6ranges3__45__cpo4cendE - _ZN57_INTERNAL_fc722a4f_26_NaiveDilatedConvolution_cu_8f80f47d4cuda3std3__45__cpo3endE)
_ZN57_INTERNAL_fc722a4f_26_NaiveDilatedConvolution_cu_8f80f47d4cuda3std3__45__cpo3endE:
	.zero		1
	.type		_ZN57_INTERNAL_fc722a4f_26_NaiveDilatedConvolution_cu_8f80f47d4cuda3std6ranges3__45__cpo4cendE,@object
	.size		_ZN57_INTERNAL_fc722a4f_26_NaiveDilatedConvolution_cu_8f80f47d4cuda3std6ranges3__45__cpo4cendE,(_ZN57_INTERNAL_fc722a4f_26_NaiveDilatedConvolution_cu_8f80f47d4cuda3std3__45__cpo4rendE - _ZN57_INTERNAL_fc722a4f_26_NaiveDilatedConvolution_cu_8f80f47d4cuda3std6ranges3__45__cpo4cendE)
_ZN57_INTERNAL_fc722a4f_26_NaiveDilatedConvolution_cu_8f80f47d4cuda3std6ranges3__45__cpo4cendE:
	.zero		1
	.type		_ZN57_INTERNAL_fc722a4f_26_NaiveDilatedConvolution_cu_8f80f47d4cuda3std3__45__cpo4rendE,@object
	.size		_ZN57_INTERNAL_fc722a4f_26_NaiveDilatedConvolution_cu_8f80f47d4cuda3std3__45__cpo4rendE,(_ZN57_INTERNAL_fc722a4f_26_NaiveDilatedConvolution_cu_8f80f47d4cuda3std6ranges3__45__cpo4prevE - _ZN57_INTERNAL_fc722a4f_26_NaiveDilatedConvolution_cu_8f80f47d4cuda3std3__45__cpo4rendE)
_ZN57_INTERNAL_fc722a4f_26_NaiveDilatedConvolution_cu_8f80f47d4cuda3std3__45__cpo4rendE:
	.zero		1
	.type		_ZN57_INTERNAL_fc722a4f_26_NaiveDilatedConvolution_cu_8f80f47d4cuda3std6ranges3__45__cpo4prevE,@object
	.size		_ZN57_INTERNAL_fc722a4f_26_NaiveDilatedConvolution_cu_8f80f47d4cuda3std6ranges3__45__cpo4prevE,(_ZN57_INTERNAL_fc722a4f_26_NaiveDilatedConvolution_cu_8f80f47d4cuda3std6ranges3__45__cpo9iter_moveE - _ZN57_INTERNAL_fc722a4f_26_NaiveDilatedConvolution_cu_8f80f47d4cuda3std6ranges3__45__cpo4prevE)
_ZN57_INTERNAL_fc722a4f_26_NaiveDilatedConvolution_cu_8f80f47d4cuda3std6ranges3__45__cpo4prevE:
	.zero		1
	.type		_ZN57_INTERNAL_fc722a4f_26_NaiveDilatedConvolution_cu_8f80f47d4cuda3std6ranges3__45__cpo9iter_moveE,@object
	.size		_ZN57_INTERNAL_fc722a4f_26_NaiveDilatedConvolution_cu_8f80f47d4cuda3std6ranges3__45__cpo9iter_moveE,(.L_13 - _ZN57_INTERNAL_fc722a4f_26_NaiveDilatedConvolution_cu_8f80f47d4cuda3std6ranges3__45__cpo9iter_moveE)
_ZN57_INTERNAL_fc722a4f_26_NaiveDilatedConvolution_cu_8f80f47d4cuda3std6ranges3__45__cpo9iter_moveE:
	.zero		1
.L_13:


//--------------------- .nv.constant0._ZN2at6native13col2im_kernelIN3c108BFloat16ES3_EEvlPKT_llllllllllllPS4_ --------------------------
	.section	.nv.constant0._ZN2at6native13col2im_kernelIN3c108BFloat16ES3_EEvlPKT_llllllllllllPS4_,"a",@progbits
	.sectionflags	@""
	.align	4
.nv.constant0._ZN2at6native13col2im_kernelIN3c108BFloat16ES3_EEvlPKT_llllllllllllPS4_:
	.zero		648


//--------------------- .nv.constant0._ZN2at6native13vol2im_kernelIN3c108BFloat16ES3_EEvlPKT_jjjjjjjjjjjjjjjjjjjPS4_ --------------------------
	.section	.nv.constant0._ZN2at6native13vol2im_kernelIN3c108BFloat16ES3_EEvlPKT_jjjjjjjjjjjjjjjjjjjPS4_,"a",@progbits
	.sectionflags	@""
	.align	4
.nv.constant0._ZN2at6native13vol2im_kernelIN3c108BFloat16ES3_EEvlPKT_jjjjjjjjjjjjjjjjjjjPS4_:
	.zero		632


//--------------------- .nv.constant0._ZN2at6native13im2col_kernelIN3c108BFloat16EEEvlPKT_llllllllllllPS4_ --------------------------
	.section	.nv.constant0._ZN2at6native13im2col_kernelIN3c108BFloat16EEEvlPKT_llllllllllllPS4_,"a",@progbits
	.sectionflags	@""
	.align	4
.nv.constant0._ZN2at6native13im2col_kernelIN3c108BFloat16EEEvlPKT_llllllllllllPS4_:
	.zero		648


//--------------------- .nv.constant0._ZN2at6native14vol2col_kernelIN3c108BFloat16EEEvlPKT_iiiiiiiiiiiiiiiiiiPS4_ --------------------------
	.section	.nv.constant0._ZN2at6native14vol2col_kernelIN3c108BFloat16EEEvlPKT_iiiiiiiiiiiiiiiiiiPS4_,"a",@progbits
	.sectionflags	@""
	.align	4
.nv.constant0._ZN2at6native14vol2col_kernelIN3c108BFloat16EEEvlPKT_iiiiiiiiiiiiiiiiiiPS4_:
	.zero		624


//--------------------- .nv.constant0._ZN2at6native13col2im_kernelIN3c104HalfES3_EEvlPKT_llllllllllllPS4_ --------------------------
	.section	.nv.constant0._ZN2at6native13col2im_kernelIN3c104HalfES3_EEvlPKT_llllllllllllPS4_,"a",@progbits
	.sectionflags	@""
	.align	4
.nv.constant0._ZN2at6native13col2im_kernelIN3c104HalfES3_EEvlPKT_llllllllllllPS4_:
	.zero		648


//--------------------- .nv.constant0._ZN2at6native13vol2im_kernelIN3c104HalfES3_EEvlPKT_jjjjjjjjjjjjjjjjjjjPS4_ --------------------------
	.section	.nv.constant0._ZN2at6native13vol2im_kernelIN3c104HalfES3_EEvlPKT_jjjjjjjjjjjjjjjjjjjPS4_,"a",@progbits
	.sectionflags	@""
	.align	4
.nv.constant0._ZN2at6native13vol2im_kernelIN3c104HalfES3_EEvlPKT_jjjjjjjjjjjjjjjjjjjPS4_:
	.zero		632


//--------------------- .nv.constant0._ZN2at6native13im2col_kernelIN3c104HalfEEEvlPKT_llllllllllllPS4_ --------------------------
	.section	.nv.constant0._ZN2at6native13im2col_kernelIN3c104HalfEEEvlPKT_llllllllllllPS4_,"a",@progbits
	.sectionflags	@""
	.align	4
.nv.constant0._ZN2at6native13im2col_kernelIN3c104HalfEEEvlPKT_llllllllllllPS4_:
	.zero		648


//--------------------- .nv.constant0._ZN2at6native14vol2col_kernelIN3c104HalfEEEvlPKT_iiiiiiiiiiiiiiiiiiPS4_ --------------------------
	.section	.nv.constant0._ZN2at6native14vol2col_kernelIN3c104HalfEEEvlPKT_iiiiiiiiiiiiiiiiiiPS4_,"a",@progbits
	.sectionflags	@""
	.align	4
.nv.constant0._ZN2at6native14vol2col_kernelIN3c104HalfEEEvlPKT_iiiiiiiiiiiiiiiiiiPS4_:
	.zero		624


//--------------------- .nv.constant0._ZN2at6native13col2im_kernelIffEEvlPKT_llllllllllllPS2_ --------------------------
	.section	.nv.constant0._ZN2at6native13col2im_kernelIffEEvlPKT_llllllllllllPS2_,"a",@progbits
	.sectionflags	@""
	.align	4
.nv.constant0._ZN2at6native13col2im_kernelIffEEvlPKT_llllllllllllPS2_:
	.zero		648


//--------------------- .nv.constant0._ZN2at6native13vol2im_kernelIffEEvlPKT_jjjjjjjjjjjjjjjjjjjPS2_ --------------------------
	.section	.nv.constant0._ZN2at6native13vol2im_kernelIffEEvlPKT_jjjjjjjjjjjjjjjjjjjPS2_,"a",@progbits
	.sectionflags	@""
	.align	4
.nv.constant0._ZN2at6native13vol2im_kernelIffEEvlPKT_jjjjjjjjjjjjjjjjjjjPS2_:
	.zero		632


//--------------------- .nv.constant0._ZN2at6native13im2col_kernelIfEEvlPKT_llllllllllllPS2_ --------------------------
	.section	.nv.constant0._ZN2at6native13im2col_kernelIfEEvlPKT_llllllllllllPS2_,"a",@progbits
	.sectionflags	@""
	.align	4
.nv.constant0._ZN2at6native13im2col_kernelIfEEvlPKT_llllllllllllPS2_:
	.zero		648


//--------------------- .nv.constant0._ZN2at6native14vol2col_kernelIfEEvlPKT_iiiiiiiiiiiiiiiiiiPS2_ --------------------------
	.section	.nv.constant0._ZN2at6native14vol2col_kernelIfEEvlPKT_iiiiiiiiiiiiiiiiiiPS2_,"a",@progbits
	.sectionflags	@""
	.align	4
.nv.constant0._ZN2at6native14vol2col_kernelIfEEvlPKT_iiiiiiiiiiiiiiiiiiPS2_:
	.zero		624


//--------------------- .nv.constant0._ZN2at6native13col2im_kernelIddEEvlPKT_llllllllllllPS2_ --------------------------
	.section	.nv.constant0._ZN2at6native13col2im_kernelIddEEvlPKT_llllllllllllPS2_,"a",@progbits
	.sectionflags	@""
	.align	4
.nv.constant0._ZN2at6native13col2im_kernelIddEEvlPKT_llllllllllllPS2_:
	.zero		648


//--------------------- .nv.constant0._ZN2at6native13vol2im_kernelIddEEvlPKT_jjjjjjjjjjjjjjjjjjjPS2_ --------------------------
	.section	.nv.constant0._ZN2at6native13vol2im_kernelIddEEvlPKT_jjjjjjjjjjjjjjjjjjjPS2_,"a",@progbits
	.sectionflags	@""
	.align	4
.nv.constant0._ZN2at6native13vol2im_kernelIddEEvlPKT_jjjjjjjjjjjjjjjjjjjPS2_:
	.zero		632


//--------------------- .nv.constant0._ZN2at6native13im2col_kernelIdEEvlPKT_llllllllllllPS2_ --------------------------
	.section	.nv.constant0._ZN2at6native13im2col_kernelIdEEvlPKT_llllllllllllPS2_,"a",@progbits
	.sectionflags	@""
	.align	4
.nv.constant0._ZN2at6native13im2col_kernelIdEEvlPKT_llllllllllllPS2_:
	.zero		648


//--------------------- .nv.constant0._ZN2at6native14vol2col_kernelIdEEvlPKT_iiiiiiiiiiiiiiiiiiPS2_ --------------------------
	.section	.nv.constant0._ZN2at6native14vol2col_kernelIdEEvlPKT_iiiiiiiiiiiiiiiiiiPS2_,"a",@progbits
	.sectionflags	@""
	.align	4
.nv.constant0._ZN2at6native14vol2col_kernelIdEEvlPKT_iiiiiiiiiiiiiiiiiiPS2_:
	.zero		624


//--------------------- SYMBOLS --------------------------

	.type		.nv.reservedSmem.offset0,@object
	.size		.nv.reservedSmem.offset0,0x4
